	.target	sm_90a

	.elftype	@"ET_EXEC"


//--------------------- .note.nv.tkinfo           --------------------------
	.section	.note.nv.tkinfo,"",@"SHT_NOTE"
	.sectionflags	@"SHF_NOTE_NV_TKINFO"
	.tkinfo
        /*0018*/ 	.word	0x00000002
        /*0030*/ 	.string	""
        /*0030*/ 	.string	"ptxas"
        /*0030*/ 	.string	"Cuda compilation tools, release 13.0, V13.0.88"
        /*0030*/ 	.string	"Build cuda_13.0.r13.0/compiler.36424714_0"
        /*0030*/ 	.string	"-v  -suppress-debug-info  -lineinfo  -arch sm_90a "



//--------------------- .note.nv.cuinfo           --------------------------
	.section	.note.nv.cuinfo,"",@"SHT_NOTE"
	.sectionflags	@"SHF_NOTE_NV_CUINFO"
        /*0018*/ 	.short	0x0002
        /*001a*/ 	.short	0x005a
        /*001c*/ 	.short	0x0082
	.zero		2


//--------------------- .nv.info                  --------------------------
	.section	.nv.info,"",@"SHT_CUDA_INFO"
	.align	4


	//----- nvinfo : EIATTR_REGCOUNT
	.align		4
        /*0000*/ 	.byte	0x04, 0x2f
        /*0002*/ 	.short	(.L_1 - .L_0)
	.align		4
.L_0:
        /*0004*/ 	.word	index@(matmul_kernel)
        /*0008*/ 	.word	0x000000ff


	//----- nvinfo : EIATTR_FRAME_SIZE
	.align		4
.L_1:
        /*000c*/ 	.byte	0x04, 0x11
        /*000e*/ 	.short	(.L_3 - .L_2)
	.align		4
.L_2:
        /*0010*/ 	.word	index@(matmul_kernel)
        /*0014*/ 	.word	0x00000ae8


	//----- nvinfo : EIATTR_MIN_STACK_SIZE
	.align		4
.L_3:
        /*0018*/ 	.byte	0x04, 0x12
        /*001a*/ 	.short	(.L_5 - .L_4)
	.align		4
.L_4:
        /*001c*/ 	.word	index@(matmul_kernel)
        /*0020*/ 	.word	0x00000ae8
.L_5:


//--------------------- .nv.compat                --------------------------
	.section	.nv.compat,"",@"SHT_CUDA_COMPAT_INFO"
	.align	4
        /*0000*/ 	.byte	0x02, 0x09, 0x01, 0x00, 0x02, 0x02, 0x04, 0x00, 0x02, 0x05, 0x05, 0x00, 0x03, 0x07, 0x01, 0x01
        /*0010*/ 	.byte	0x02, 0x03, 0x00, 0x00, 0x02, 0x06, 0x01, 0x00, 0x04, 0x0b, 0x08, 0x00, 0x00, 0x00, 0x00, 0x00
        /*0020*/ 	.byte	0x00, 0x00, 0x00, 0x00


//--------------------- .nv.info.matmul_kernel    --------------------------
	.section	.nv.info.matmul_kernel,"",@"SHT_CUDA_INFO"
	.sectionflags	@""
	.align	4


	//----- nvinfo : EIATTR_CUDA_API_VERSION
	.align		4
        /*0000*/ 	.byte	0x04, 0x37
        /*0002*/ 	.short	(.L_7 - .L_6)
.L_6:
        /*0004*/ 	.word	0x00000082


	//----- nvinfo : EIATTR_KPARAM_INFO
	.align		4
.L_7:
        /*0008*/ 	.byte	0x04, 0x17
        /*000a*/ 	.short	(.L_9 - .L_8)
.L_8:
        /*000c*/ 	.word	0x00000000
        /*0010*/ 	.short	0x000d
        /*0012*/ 	.short	0x0048
        /*0014*/ 	.byte	0x00, 0xf4, 0x21, 0x00


	//----- nvinfo : EIATTR_KPARAM_INFO
	.align		4
.L_9:
        /*0018*/ 	.byte	0x04, 0x17
        /*001a*/ 	.short	(.L_11 - .L_10)
.L_10:
        /*001c*/ 	.word	0x00000000
        /*0020*/ 	.short	0x000c
        /*0022*/ 	.short	0x0040
        /*0024*/ 	.byte	0x00, 0xf4, 0x21, 0x00


	//----- nvinfo : EIATTR_KPARAM_INFO
	.align		4
.L_11:
        /*0028*/ 	.byte	0x04, 0x17
        /*002a*/ 	.short	(.L_13 - .L_12)
.L_12:
        /*002c*/ 	.word	0x00000000
        /*0030*/ 	.short	0x000b
        /*0032*/ 	.short	0x0038
        /*0034*/ 	.byte	0x00, 0xf0, 0x11, 0x00


	//----- nvinfo : EIATTR_KPARAM_INFO
	.align		4
.L_13:
        /*0038*/ 	.byte	0x04, 0x17
        /*003a*/ 	.short	(.L_15 - .L_14)
.L_14:
        /*003c*/ 	.word	0x00000000
        /*0040*/ 	.short	0x000a
        /*0042*/ 	.short	0x0034
        /*0044*/ 	.byte	0x00, 0xf0, 0x11, 0x00


	//----- nvinfo : EIATTR_KPARAM_INFO
	.align		4
.L_15:
        /*0048*/ 	.byte	0x04, 0x17
        /*004a*/ 	.short	(.L_17 - .L_16)
.L_16:
        /*004c*/ 	.word	0x00000000
        /*0050*/ 	.short	0x0009
        /*0052*/ 	.short	0x0030
        /*0054*/ 	.byte	0x00, 0xf0, 0x11, 0x00


	//----- nvinfo : EIATTR_KPARAM_INFO
	.align		4
.L_17:
        /*0058*/ 	.byte	0x04, 0x17
        /*005a*/ 	.short	(.L_19 - .L_18)
.L_18:
        /*005c*/ 	.word	0x00000000
        /*0060*/ 	.short	0x0008
        /*0062*/ 	.short	0x002c
        /*0064*/ 	.byte	0x00, 0xf0, 0x11, 0x00


	//----- nvinfo : EIATTR_KPARAM_INFO
	.align		4
.L_19:
        /*0068*/ 	.byte	0x04, 0x17
        /*006a*/ 	.short	(.L_21 - .L_20)
.L_20:
        /*006c*/ 	.word	0x00000000
        /*0070*/ 	.short	0x0007
        /*0072*/ 	.short	0x0028
        /*0074*/ 	.byte	0x00, 0xf0, 0x11, 0x00


	//----- nvinfo : EIATTR_KPARAM_INFO
	.align		4
.L_21:
        /*0078*/ 	.byte	0x04, 0x17
        /*007a*/ 	.short	(.L_23 - .L_22)
.L_22:
        /*007c*/ 	.word	0x00000000
        /*0080*/ 	.short	0x0006
        /*0082*/ 	.short	0x0024
        /*0084*/ 	.byte	0x00, 0xf0, 0x11, 0x00


	//----- nvinfo : EIATTR_KPARAM_INFO
	.align		4
.L_23:
        /*0088*/ 	.byte	0x04, 0x17
        /*008a*/ 	.short	(.L_25 - .L_24)
.L_24:
        /*008c*/ 	.word	0x00000000
        /*0090*/ 	.short	0x0005
        /*0092*/ 	.short	0x0020
        /*0094*/ 	.byte	0x00, 0xf0, 0x11, 0x00


	//----- nvinfo : EIATTR_KPARAM_INFO
	.align		4
.L_25:
        /*0098*/ 	.byte	0x04, 0x17
        /*009a*/ 	.short	(.L_27 - .L_26)
.L_26:
        /*009c*/ 	.word	0x00000000
        /*00a0*/ 	.short	0x0004
        /*00a2*/ 	.short	0x001c
        /*00a4*/ 	.byte	0x00, 0xf0, 0x11, 0x00


	//----- nvinfo : EIATTR_KPARAM_INFO
	.align		4
.L_27:
        /*00a8*/ 	.byte	0x04, 0x17
        /*00aa*/ 	.short	(.L_29 - .L_28)
.L_28:
        /*00ac*/ 	.word	0x00000000
        /*00b0*/ 	.short	0x0003
        /*00b2*/ 	.short	0x0018
        /*00b4*/ 	.byte	0x00, 0xf0, 0x11, 0x00


	//----- nvinfo : EIATTR_KPARAM_INFO
	.align		4
.L_29:
        /*00b8*/ 	.byte	0x04, 0x17
        /*00ba*/ 	.short	(.L_31 - .L_30)
.L_30:
        /*00bc*/ 	.word	0x00000000
        /*00c0*/ 	.short	0x0002
        /*00c2*/ 	.short	0x0010
        /*00c4*/ 	.byte	0x00, 0xf4, 0x21, 0x00


	//----- nvinfo : EIATTR_KPARAM_INFO
	.align		4
.L_31:
        /*00c8*/ 	.byte	0x04, 0x17
        /*00ca*/ 	.short	(.L_33 - .L_32)
.L_32:
        /*00cc*/ 	.word	0x00000000
        /*00d0*/ 	.short	0x0001
        /*00d2*/ 	.short	0x0008
        /*00d4*/ 	.byte	0x00, 0xf4, 0x21, 0x00


	//----- nvinfo : EIATTR_KPARAM_INFO
	.align		4
.L_33:
        /*00d8*/ 	.byte	0x04, 0x17
        /*00da*/ 	.short	(.L_35 - .L_34)
.L_34:
        /*00dc*/ 	.word	0x00000000
        /*00e0*/ 	.short	0x0000
        /*00e2*/ 	.short	0x0000
        /*00e4*/ 	.byte	0x00, 0xf4, 0x21, 0x00


	//----- nvinfo : EIATTR_SPARSE_MMA_MASK
	.align		4
.L_35:
        /*00e8*/ 	.byte	0x03, 0x50
        /*00ea*/ 	.short	0x0000


	//----- nvinfo : EIATTR_MAXREG_COUNT
	.align		4
        /*00ec*/ 	.byte	0x03, 0x1b
        /*00ee*/ 	.short	0x00ff


	//----- nvinfo : EIATTR_NUM_BARRIERS
	.align		4
        /*00f0*/ 	.byte	0x02, 0x4c
        /*00f2*/ 	.byte	0x01
	.zero		1


	//----- nvinfo : EIATTR_ANNOTATIONS
	.align		4
        /*00f4*/ 	.byte	0x04, 0x55
        /*00f6*/ 	.short	(.L_37 - .L_36)


	//   ....[0]....
.L_36:
        /*00f8*/ 	.word	0x00000001
        /*00fc*/ 	.byte	0x10, 0x05, 0x00, 0x00, 0x01, 0x00, 0x00, 0x00, 0x40, 0x05, 0x00, 0x00, 0x01, 0x00, 0x00, 0x00
        /* <DEDUP_REMOVED lines=1074> */
        /*442c*/ 	.byte	0x10, 0x87, 0x01, 0x00, 0x01, 0x00, 0x00, 0x00, 0x40, 0x87, 0x01, 0x00


	//----- nvinfo : EIATTR_MERCURY_ISA_VERSION
	.align		4
.L_37:
        /*4438*/ 	.byte	0x03, 0x5f
        /*443a*/ 	.short	0x0101


	//----- nvinfo : EIATTR_EXIT_INSTR_OFFSETS
	.align		4
        /*443c*/ 	.byte	0x04, 0x1c
        /*443e*/ 	.short	(.L_39 - .L_38)


	//   ....[0]....
.L_38:
        /*4440*/ 	.word	0x00022060


	//   ....[1]....
        /*4444*/ 	.word	0x00022080


	//----- nvinfo : EIATTR_REQNTID
	.align		4
.L_39:
        /*4448*/ 	.byte	0x04, 0x10
        /*444a*/ 	.short	(.L_41 - .L_40)
.L_40:
        /*444c*/ 	.word	0x00000080
        /*4450*/ 	.word	0x00000001
        /*4454*/ 	.word	0x00000001


	//----- nvinfo : EIATTR_CBANK_PARAM_SIZE
	.align		4
.L_41:
        /*4458*/ 	.byte	0x03, 0x19
        /*445a*/ 	.short	0x0050


	//----- nvinfo : EIATTR_PARAM_CBANK
	.align		4
        /*445c*/ 	.byte	0x04, 0x0a
        /*445e*/ 	.short	(.L_43 - .L_42)
	.align		4
.L_42:
        /*4460*/ 	.word	index@(.nv.constant0.matmul_kernel)
        /*4464*/ 	.short	0x0210
        /*4466*/ 	.short	0x0050


	//----- nvinfo : EIATTR_SW_WAR
	.align		4
.L_43:
        /*4468*/ 	.byte	0x04, 0x36
        /*446a*/ 	.short	(.L_45 - .L_44)
.L_44:
        /*446c*/ 	.word	0x00000008
.L_45:


//--------------------- .nv.callgraph             --------------------------
	.section	.nv.callgraph,"",@"SHT_CUDA_CALLGRAPH"
	.align	4
	.sectionentsize	8
	.align		4
        /*0000*/ 	.word	0x00000000
	.align		4
        /*0004*/ 	.word	0xffffffff
	.align		4
        /*0008*/ 	.word	0x00000000
	.align		4
        /*000c*/ 	.word	0xfffffffe
	.align		4
        /*0010*/ 	.word	0x00000000
	.align		4
        /*0014*/ 	.word	0xfffffffd
	.align		4
        /*0018*/ 	.word	0x00000000
	.align		4
        /*001c*/ 	.word	0xfffffffc


//--------------------- .text.matmul_kernel       --------------------------
	.section	.text.matmul_kernel,"ax",@progbits
	.align	128
        .global         matmul_kernel
        .type           matmul_kernel,@function
        .size           matmul_kernel,(.L_x_4 - matmul_kernel)
        .other          matmul_kernel,@"STO_CUDA_ENTRY STV_DEFAULT"
matmul_kernel:
.text.matmul_kernel:
[----:B------:R-:W0:Y:S08]  /*0000*/  LDC R1, c[0x0][0x28] ;  /* 0x00000a00ff017b82 */ /* 0x000e300000000800 */
[----:B------:R-:W1:Y:S01]  /*0010*/  LDC.64 R18, c[0x0][0x228] ;  /* 0x00008a00ff127b82 */ /* 0x000e620000000a00 */
[----:B------:R-:W2:Y:S01]  /*0020*/  S2R R5, SR_CTAID.X ;  /* 0x0000000000057919 */ /* 0x000ea20000002500 */
[----:B0-----:R-:W-:Y:S01]  /*0030*/  VIADD R1, R1, 0xfffff518 ;  /* 0xfffff51801017836 */ /* 0x001fe20000000000 */
[----:B------:R-:W-:Y:S01]  /*0040*/  UMOV UR4, 0x400 ;  /* 0x0000040000047882 */ /* 0x000fe20000000000 */
[----:B------:R-:W-:Y:S01]  /*0050*/  ULDC.64 UR16, c[0x0][0x208] ;  /* 0x0000820000107ab9 */ /* 0x000fe20000000a00 */
[----:B------:R-:W0:Y:S03]  /*0060*/  S2R R153, SR_TID.X ;  /* 0x0000000000997919 */ /* 0x000e260000002100 */
[----:B------:R-:W3:Y:S08]  /*0070*/  LDC R21, c[0x0][0x230] ;  /* 0x00008c00ff157b82 */ /* 0x000ef00000000800 */
[----:B------:R-:W4:Y:S01]  /*0080*/  S2UR UR12, SR_CgaCtaId ;  /* 0x00000000000c79c3 */ /* 0x000f220000008800 */
[----:B-1----:R-:W-:-:S05]  /*0090*/  VIADD R0, R19, 0xff ;  /* 0x000000ff13007836 */ /* 0x002fca0000000000 */
[----:B------:R-:W-:Y:S01]  /*00a0*/  SHF.R.S32.HI R3, RZ, 0x1f, R0 ;  /* 0x0000001fff037819 */ /* 0x000fe20000011400 */
[----:B---3--:R-:W-:-:S03]  /*00b0*/  VIADD R21, R21, 0x3f ;  /* 0x0000003f15157836 */ /* 0x008fc60000000000 */
[----:B------:R-:W-:Y:S02]  /*00c0*/  LEA.HI R3, R3, R0, RZ, 0x8 ;  /* 0x0000000003037211 */ /* 0x000fe400078f40ff */
[----:B--2---:R-:W-:Y:S02]  /*00d0*/  IABS R8, R5 ;  /* 0x0000000500087213 */ /* 0x004fe40000000000 */
[----:B------:R-:W-:Y:S02]  /*00e0*/  SHF.R.S32.HI R4, RZ, 0x8, R3 ;  /* 0x00000008ff047819 */ /* 0x000fe40000011403 */
[----:B0-----:R-:W-:Y:S01]  /*00f0*/  LOP3.LUT R163, R153, 0x7f, RZ, 0xc0, !PT ;  /* 0x0000007f99a37812 */ /* 0x001fe200078ec0ff */
[----:B----4-:R-:W-:Y:S01]  /*0100*/  ULEA UR12, UR12, UR4, 0x18 ;  /* 0x000000040c0c7291 */ /* 0x010fe2000f8ec03f */
[-C--:B------:R-:W-:Y:S02]  /*0110*/  IABS R7, R4.reuse ;  /* 0x0000000400077213 */ /* 0x080fe40000000000 */
[----:B------:R-:W-:-:S02]  /*0120*/  IABS R10, R4 ;  /* 0x00000004000a7213 */ /* 0x000fc40000000000 */
[----:B------:R-:W0:Y:S08]  /*0130*/  I2F.RP R0, R7 ;  /* 0x0000000700007306 */ /* 0x000e300000209400 */
[----:B0-----:R-:W0:Y:S02]  /*0140*/  MUFU.RCP R0, R0 ;  /* 0x0000000000007308 */ /* 0x001e240000001000 */
[----:B0-----:R-:W-:-:S02]  /*0150*/  VIADD R2, R0, 0xffffffe ;  /* 0x0ffffffe00027836 */ /* 0x001fc40000000000 */
[----:B------:R-:W-:-:S04]  /*0160*/  IMAD.MOV R0, RZ, RZ, -R10 ;  /* 0x000000ffff007224 */ /* 0x000fc800078e0a0a */
[----:B------:R0:W1:Y:S02]  /*0170*/  F2I.FTZ.U32.TRUNC.NTZ R3, R2 ;  /* 0x0000000200037305 */ /* 0x000064000021f000 */
[----:B0-----:R-:W-:Y:S02]  /*0180*/  IMAD.MOV.U32 R2, RZ, RZ, RZ ;  /* 0x000000ffff027224 */ /* 0x001fe400078e00ff */
[----:B-1----:R-:W-:-:S04]  /*0190*/  IMAD.MOV R6, RZ, RZ, -R3 ;  /* 0x000000ffff067224 */ /* 0x002fc800078e0a03 */
[----:B------:R-:W-:Y:S02]  /*01a0*/  IMAD R9, R6, R7, RZ ;  /* 0x0000000706097224 */ /* 0x000fe400078e02ff */
[----:B------:R-:W-:Y:S02]  /*01b0*/  IMAD.MOV.U32 R6, RZ, RZ, R8 ;  /* 0x000000ffff067224 */ /* 0x000fe400078e0008 */
[----:B------:R-:W-:-:S06]  /*01c0*/  IMAD.HI.U32 R3, R3, R9, R2 ;  /* 0x0000000903037227 */ /* 0x000fcc00078e0002 */
[----:B------:R-:W-:-:S04]  /*01d0*/  IMAD.HI.U32 R3, R3, R6, RZ ;  /* 0x0000000603037227 */ /* 0x000fc800078e00ff */
[----:B------:R-:W-:-:S05]  /*01e0*/  IMAD R0, R3, R0, R6 ;  /* 0x0000000003007224 */ /* 0x000fca00078e0206 */
[----:B------:R-:W-:-:S13]  /*01f0*/  ISETP.GT.U32.AND P1, PT, R7, R0, PT ;  /* 0x000000000700720c */ /* 0x000fda0003f24070 */
[----:B------:R-:W-:Y:S02]  /*0200*/  @!P1 IMAD.IADD R0, R0, 0x1, -R7 ;  /* 0x0000000100009824 */ /* 0x000fe400078e0a07 */
[----:B------:R-:W-:Y:S01]  /*0210*/  @!P1 VIADD R3, R3, 0x1 ;  /* 0x0000000103039836 */ /* 0x000fe20000000000 */
[----:B------:R-:W-:Y:S02]  /*0220*/  ISETP.NE.AND P1, PT, R4, RZ, PT ;  /* 0x000000ff0400720c */ /* 0x000fe40003f25270 */
[----:B------:R-:W-:Y:S02]  /*0230*/  ISETP.GE.U32.AND P0, PT, R0, R7, PT ;  /* 0x000000070000720c */ /* 0x000fe40003f06070 */
[----:B------:R-:W-:-:S04]  /*0240*/  LOP3.LUT R0, R5, R4, RZ, 0x3c, !PT ;  /* 0x0000000405007212 */ /* 0x000fc800078e3cff */
[----:B------:R-:W-:Y:S01]  /*0250*/  ISETP.GE.AND P2, PT, R0, RZ, PT ;  /* 0x000000ff0000720c */ /* 0x000fe20003f46270 */
[----:B------:R-:W-:-:S06]  /*0260*/  VIADD R0, R18, 0x7f ;  /* 0x0000007f12007836 */ /* 0x000fcc0000000000 */
[----:B------:R-:W-:-:S04]  /*0270*/  @P0 VIADD R3, R3, 0x1 ;  /* 0x0000000103030836 */ /* 0x000fc80000000000 */
[----:B------:R-:W-:Y:S01]  /*0280*/  IMAD.MOV.U32 R8, RZ, RZ, R3 ;  /* 0x000000ffff087224 */ /* 0x000fe200078e0003 */
[----:B------:R-:W-:-:S03]  /*0290*/  SHF.R.S32.HI R3, RZ, 0x1f, R0 ;  /* 0x0000001fff037819 */ /* 0x000fc60000011400 */
[----:B------:R-:W-:Y:S01]  /*02a0*/  @!P2 IMAD.MOV R8, RZ, RZ, -R8 ;  /* 0x000000ffff08a224 */ /* 0x000fe200078e0a08 */
[----:B------:R-:W-:Y:S02]  /*02b0*/  LEA.HI R3, R3, R0, RZ, 0x7 ;  /* 0x0000000003037211 */ /* 0x000fe400078f38ff */
[----:B------:R-:W-:-:S04]  /*02c0*/  @!P1 LOP3.LUT R8, RZ, R4, RZ, 0x33, !PT ;  /* 0x00000004ff089212 */ /* 0x000fc800078e33ff */
[----:B------:R-:W-:Y:S01]  /*02d0*/  LEA.HI.SX32 R3, R3, -R8, 0x19 ;  /* 0x8000000803037211 */ /* 0x000fe200078fcaff */
[----:B------:R-:W-:-:S03]  /*02e0*/  IMAD.MOV R6, RZ, RZ, -R8 ;  /* 0x000000ffff067224 */ /* 0x000fc600078e0a08 */
[----:B------:R-:W-:Y:S01]  /*02f0*/  VIMNMX R9, R3, 0x1, PT ;  /* 0x0000000103097848 */ /* 0x000fe20003fe0100 */
[----:B------:R-:W-:-:S03]  /*0300*/  IMAD R6, R4, R6, R5 ;  /* 0x0000000604067224 */ /* 0x000fc600078e0205 */
[-C--:B------:R-:W-:Y:S02]  /*0310*/  IABS R7, R9.reuse ;  /* 0x0000000900077213 */ /* 0x080fe40000000000 */
[----:B------:R-:W-:Y:S02]  /*0320*/  IABS R11, R9 ;  /* 0x00000009000b7213 */ /* 0x000fe40000000000 */
[----:B------:R-:W0:Y:S08]  /*0330*/  I2F.RP R0, R7 ;  /* 0x0000000700007306 */ /* 0x000e300000209400 */
[----:B0-----:R-:W0:Y:S02]  /*0340*/  MUFU.RCP R0, R0 ;  /* 0x0000000000007308 */ /* 0x001e240000001000 */
[----:B0-----:R-:W-:-:S02]  /*0350*/  VIADD R2, R0, 0xffffffe ;  /* 0x0ffffffe00027836 */ /* 0x001fc40000000000 */
[----:B------:R-:W-:-:S04]  /*0360*/  IMAD.MOV R0, RZ, RZ, -R11 ;  /* 0x000000ffff007224 */ /* 0x000fc800078e0a0b */
[----:B------:R0:W1:Y:S02]  /*0370*/  F2I.FTZ.U32.TRUNC.NTZ R3, R2 ;  /* 0x0000000200037305 */ /* 0x000064000021f000 */
[----:B0-----:R-:W-:Y:S02]  /*0380*/  IMAD.MOV.U32 R2, RZ, RZ, RZ ;  /* 0x000000ffff027224 */ /* 0x001fe400078e00ff */
[----:B-1----:R-:W-:-:S04]  /*0390*/  IMAD.MOV R10, RZ, RZ, -R3 ;  /* 0x000000ffff0a7224 */ /* 0x002fc800078e0a03 */
[----:B------:R-:W-:Y:S01]  /*03a0*/  IMAD.MOV.U32 R4, RZ, RZ, R10 ;  /* 0x000000ffff047224 */ /* 0x000fe200078e000a */
[----:B------:R-:W-:-:S03]  /*03b0*/  IABS R10, R6 ;  /* 0x00000006000a7213 */ /* 0x000fc60000000000 */
        /* <DEDUP_REMOVED lines=11> */
[----:B------:R-:W-:-:S07]  /*0470*/  ISETP.GE.AND P2, PT, R0, RZ, PT ;  /* 0x000000ff0000720c */ /* 0x000fce0003f46270 */
[----:B------:R-:W-:Y:S01]  /*0480*/  @P0 VIADD R3, R3, 0x1 ;  /* 0x0000000103030836 */ /* 0x000fe20000000000 */
[----:B------:R-:W-:-:S05]  /*0490*/  ISETP.GT.AND P0, PT, R21, 0x3f, PT ;  /* 0x0000003f1500780c */ /* 0x000fca0003f04270 */
[----:B------:R-:W-:Y:S01]  /*04a0*/  @!P2 IMAD.MOV R3, RZ, RZ, -R3 ;  /* 0x000000ffff03a224 */ /* 0x000fe200078e0a03 */
[----:B------:R-:W-:-:S05]  /*04b0*/  @!P1 LOP3.LUT R3, RZ, R9, RZ, 0x33, !PT ;  /* 0x00000009ff039212 */ /* 0x000fca00078e33ff */
[----:B------:R-:W-:-:S04]  /*04c0*/  IMAD.MOV R0, RZ, RZ, -R3 ;  /* 0x000000ffff007224 */ /* 0x000fc800078e0a03 */
[----:B------:R-:W-:-:S04]  /*04d0*/  IMAD R0, R9, R0, R6 ;  /* 0x0000000009007224 */ /* 0x000fc800078e0206 */
[----:B------:R-:W-:Y:S02]  /*04e0*/  IMAD.IADD R2, R8, 0x1, R0 ;  /* 0x0000000108027824 */ /* 0x000fe400078e0200 */
[----:B------:R-:W-:Y:S02]  /*04f0*/  IMAD.SHL.U32 R0, R3, 0x100, RZ ;  /* 0x0000010003007824 */ /* 0x000fe400078e00ff */
[----:B------:R-:W-:-:S05]  /*0500*/  IMAD R15, R2, 0x80, R163 ;  /* 0x00000080020f7824 */ /* 0x000fca00078e02a3 */
[----:B------:R0:W-:Y:S01]  /*0510*/  STL [R1+0x7b0], R15 ;  /* 0x0007b00f01007387 */ /* 0x0001e20000100800 */
[----:B------:R-:W-:Y:S05]  /*0520*/  @P0 BRA `(.L_x_0) ;  /* 0x0000000c000c0947 */ /* 0x000fea0003800000 */
[----:B------:R-:W-:Y:S01]  /*0530*/  IMAD.SHL.U32 R2, R153, 0x8, RZ ;  /* 0x0000000899027824 */ /* 0x000fe200078e00ff */
[----:B------:R1:W-:Y:S01]  /*0540*/  STL [R1], RZ ;  /* 0x000000ff01007387 */ /* 0x0003e20000100800 */
[----:B------:R-:W-:Y:S02]  /*0550*/  CS2R R24, SRZ ;  /* 0x0000000000187805 */ /* 0x000fe4000001ff00 */
[----:B------:R-:W-:Y:S02]  /*0560*/  CS2R R26, SRZ ;  /* 0x00000000001a7805 */ /* 0x000fe4000001ff00 */
[----:B------:R-:W-:Y:S01]  /*0570*/  CS2R R28, SRZ ;  /* 0x00000000001c7805 */ /* 0x000fe2000001ff00 */
[----:B------:R1:W-:Y:S01]  /*0580*/  STL [R1+0x7b4], R2 ;  /* 0x0007b40201007387 */ /* 0x0003e20000100800 */
[----:B------:R-:W-:Y:S02]  /*0590*/  CS2R R30, SRZ ;  /* 0x00000000001e7805 */ /* 0x000fe4000001ff00 */
[----:B------:R-:W-:-:S02]  /*05a0*/  CS2R R32, SRZ ;  /* 0x0000000000207805 */ /* 0x000fc4000001ff00 */
[----:B------:R-:W-:Y:S01]  /*05b0*/  CS2R R34, SRZ ;  /* 0x0000000000227805 */ /* 0x000fe2000001ff00 */
[----:B------:R1:W-:Y:S01]  /*05c0*/  STL [R1+0x4], RZ ;  /* 0x000004ff01007387 */ /* 0x0003e20000100800 */
[----:B------:R-:W-:Y:S02]  /*05d0*/  CS2R R36, SRZ ;  /* 0x0000000000247805 */ /* 0x000fe4000001ff00 */
[----:B------:R-:W-:Y:S02]  /*05e0*/  CS2R R38, SRZ ;  /* 0x0000000000267805 */ /* 0x000fe4000001ff00 */
[----:B------:R-:W-:Y:S01]  /*05f0*/  CS2R R40, SRZ ;  /* 0x0000000000287805 */ /* 0x000fe2000001ff00 */
[----:B------:R1:W-:Y:S01]  /*0600*/  STL [R1+0x8], RZ ;  /* 0x000008ff01007387 */ /* 0x0003e20000100800 */
        /* <DEDUP_REMOVED lines=72> */
[----:B------:R-:W-:-:S03]  /*0a90*/  CS2R R150, SRZ ;  /* 0x0000000000967805 */ /* 0x000fc6000001ff00 */
[----:B------:R1:W-:Y:S04]  /*0aa0*/  STL [R1+0x54], RZ ;  /* 0x000054ff01007387 */ /* 0x0003e80000100800 */
        /* <DEDUP_REMOVED lines=105> */
[----:B------:R1:W-:Y:S01]  /*1140*/  STL [R1+0x1fc], RZ ;  /* 0x0001fcff01007387 */ /* 0x0003e20000100800 */
[----:B------:R-:W-:Y:S05]  /*1150*/  BRA `(.L_x_1) ;  /* 0x0000016400587947 */ /* 0x000fea0003800000 */
.L_x_0:
[----:B------:R-:W-:Y:S01]  /*1160*/  IABS R10, R18 ;  /* 0x00000012000a7213 */ /* 0x000fe20000000000 */
[----:B------:R-:W-:Y:S01]  /*1170*/  ULDC UR14, c[0x0][0x23c] ;  /* 0x00008f00000e7ab9 */ /* 0x000fe20000000800 */
[----:B------:R-:W-:Y:S01]  /*1180*/  IABS R2, R19 ;  /* 0x0000001300027213 */ /* 0x000fe20000000000 */
[----:B------:R-:W-:Y:S01]  /*1190*/  ULDC.64 UR4, c[0x0][0x218] ;  /* 0x0000860000047ab9 */ /* 0x000fe20000000a00 */
[----:B------:R-:W1:Y:S01]  /*11a0*/  I2F.RP R3, R10 ;  /* 0x0000000a00037306 */ /* 0x000e620000209400 */
[----:B------:R-:W-:Y:S01]  /*11b0*/  SHF.R.U32.HI R11, RZ, 0x6, R153 ;  /* 0x00000006ff0b7819 */ /* 0x000fe20000011699 */
[----:B------:R-:W-:Y:S01]  /*11c0*/  ULDC.64 UR6, c[0x0][0x210] ;  /* 0x0000840000067ab9 */ /* 0x000fe20000000a00 */
[----:B------:R-:W-:Y:S01]  /*11d0*/  IABS R13, R15 ;  /* 0x0000000f000d7213 */ /* 0x000fe20000000000 */
[----:B------:R-:W-:Y:S01]  /*11e0*/  UMOV UR10, 0xfffffffe ;  /* 0xfffffffe000a7882 */ /* 0x000fe20000000000 */
[----:B------:R-:W-:Y:S01]  /*11f0*/  ISETP.GE.AND P3, PT, R15, RZ, PT ;  /* 0x000000ff0f00720c */ /* 0x000fe20003f66270 */
[----:B------:R-:W-:Y:S01]  /*1200*/  UMOV UR11, 0x7fffffdf ;  /* 0x7fffffdf000b7882 */ /* 0x000fe20000000000 */
[----:B------:R-:W-:Y:S01]  /*1210*/  LOP3.LUT R47, R153, 0x3f, RZ, 0xc0, !PT ;  /* 0x0000003f992f7812 */ /* 0x000fe200078ec0ff */
[----:B------:R-:W2:Y:S01]  /*1220*/  I2F.RP R8, R2 ;  /* 0x0000000200087306 */ /* 0x000ea20000209400 */
[----:B------:R-:W-:-:S07]  /*1230*/  LOP3.LUT R227, R163, 0x20, RZ, 0x3c, !PT ;  /* 0x00000020a3e37812 */ /* 0x000fce00078e3cff */
[----:B-1----:R-:W1:Y:S08]  /*1240*/  MUFU.RCP R3, R3 ;  /* 0x0000000300037308 */ /* 0x002e700000001000 */
[----:B--2---:R-:W2:Y:S01]  /*1250*/  MUFU.RCP R8, R8 ;  /* 0x0000000800087308 */ /* 0x004ea20000001000 */
[----:B-1----:R-:W-:Y:S01]  /*1260*/  VIADD R4, R3, 0xffffffe ;  /* 0x0ffffffe03047836 */ /* 0x002fe20000000000 */
[----:B------:R-:W-:-:S06]  /*1270*/  SGXT.U32 R3, R11, 0x1 ;  /* 0x000000010b03781a */ /* 0x000fcc0000000000 */
[----:B------:R1:W3:Y:S01]  /*1280*/  F2I.FTZ.U32.TRUNC.NTZ R5, R4 ;  /* 0x0000000400057305 */ /* 0x0002e2000021f000 */
[----:B--2---:R-:W-:-:S07]  /*1290*/  VIADD R6, R8, 0xffffffe ;  /* 0x0ffffffe08067836 */ /* 0x004fce0000000000 */
[----:B------:R2:W4:Y:S01]  /*12a0*/  F2I.FTZ.U32.TRUNC.NTZ R7, R6 ;  /* 0x0000000600077305 */ /* 0x000522000021f000 */
[----:B-1----:R-:W-:Y:S02]  /*12b0*/  IMAD.MOV.U32 R4, RZ, RZ, RZ ;  /* 0x000000ffff047224 */ /* 0x002fe400078e00ff */
[----:B---3--:R-:W-:Y:S02]  /*12c0*/  IMAD.MOV R9, RZ, RZ, -R5 ;  /* 0x000000ffff097224 */ /* 0x008fe400078e0a05 */
[----:B--2---:R-:W-:Y:S02]  /*12d0*/  IMAD.MOV.U32 R6, RZ, RZ, RZ ;  /* 0x000000ffff067224 */ /* 0x004fe400078e00ff */
[----:B------:R-:W-:-:S04]  /*12e0*/  IMAD R9, R9, R10, RZ ;  /* 0x0000000a09097224 */ /* 0x000fc800078e02ff */
[----:B------:R-:W-:Y:S01]  /*12f0*/  IMAD.HI.U32 R5, R5, R9, R4 ;  /* 0x0000000905057227 */ /* 0x000fe200078e0004 */
[----:B------:R-:W-:-:S03]  /*1300*/  LOP3.LUT R4, R0, R3, RZ, 0xfc, !PT ;  /* 0x0000000300047212 */ /* 0x000fc600078efcff */
[----:B----4-:R-:W-:Y:S01]  /*1310*/  IMAD.MOV R9, RZ, RZ, -R7 ;  /* 0x000000ffff097224 */ /* 0x010fe200078e0a07 */
[----:B------:R-:W-:Y:S01]  /*1320*/  IABS R24, R4 ;  /* 0x0000000400187213 */ /* 0x000fe20000000000 */
[----:B------:R-:W-:Y:S01]  /*1330*/  IMAD.HI.U32 R3, R5, R13, RZ ;  /* 0x0000000d05037227 */ /* 0x000fe200078e00ff */
[----:B------:R-:W-:Y:S02]  /*1340*/  LEA.HI R5, R153, R0, RZ, 0x1a ;  /* 0x0000000099057211 */ /* 0x000fe400078fd0ff */
[C---:B------:R-:W-:Y:S01]  /*1350*/  LOP3.LUT R12, R4.reuse, 0xfa, RZ, 0xfc, !PT ;  /* 0x000000fa040c7812 */ /* 0x040fe200078efcff */
[----:B------:R-:W-:Y:S01]  /*1360*/  IMAD.MOV R8, RZ, RZ, -R3 ;  /* 0x000000ffff087224 */ /* 0x000fe200078e0a03 */
[----:B------:R-:W-:Y:S01]  /*1370*/  LOP3.LUT R14, R4, 0xf8, RZ, 0xfc, !PT ;  /* 0x000000f8040e7812 */ /* 0x000fe200078efcff */
[----:B------:R-:W-:Y:S01]  /*1380*/  IMAD R9, R9, R2, RZ ;  /* 0x0000000209097224 */ /* 0x000fe200078e02ff */
[----:B------:R-:W-:Y:S01]  /*1390*/  IABS R30, R12 ;  /* 0x0000000c001e7213 */ /* 0x000fe20000000000 */
[----:B------:R-:W-:Y:S01]  /*13a0*/  IMAD R13, R10, R8, R13 ;  /* 0x000000080a0d7224 */ /* 0x000fe200078e020d */
[----:B------:R-:W-:Y:S01]  /*13b0*/  SHF.R.S32.HI R8, RZ, 0x1f, R21 ;  /* 0x0000001fff087819 */ /* 0x000fe20000011415 */
[----:B------:R-:W-:Y:S01]  /*13c0*/  IMAD.HI.U32 R3, R7, R9, R6 ;  /* 0x0000000907037227 */ /* 0x000fe200078e0006 */
[----:B------:R-:W-:-:S02]  /*13d0*/  IABS R32, R14 ;  /* 0x0000000e00207213 */ /* 0x000fc40000000000 */
[----:B------:R-:W-:Y:S01]  /*13e0*/  ISETP.GT.U32.AND P0, PT, R10, R13, PT ;  /* 0x0000000d0a00720c */ /* 0x000fe20003f04070 */
[----:B------:R-:W-:Y:S01]  /*13f0*/  VIADD R9, R5, 0xfe ;  /* 0x000000fe05097836 */ /* 0x000fe20000000000 */
[----:B------:R-:W-:Y:S01]  /*1400*/  LEA.HI R21, R8, R21, RZ, 0x6 ;  /* 0x0000001508157211 */ /* 0x000fe200078f30ff */
[----:B------:R-:W-:Y:S01]  /*1410*/  IMAD.HI.U32 R6, R3, R24, RZ ;  /* 0x0000001803067227 */ /* 0x000fe200078e00ff */
[----:B------:R-:W-:Y:S02]  /*1420*/  LOP3.LUT R8, R4, 0xfc, RZ, 0xfc, !PT ;  /* 0x000000fc04087812 */ /* 0x000fe400078efcff */
[----:B------:R-:W-:Y:S01]  /*1430*/  IABS R26, R9 ;  /* 0x00000009001a7213 */ /* 0x000fe20000000000 */
[----:B------:R-:W-:Y:S01]  /*1440*/  IMAD.MOV R7, RZ, RZ, -R6 ;  /* 0x000000ffff077224 */ /* 0x000fe200078e0a06 */
[----:B------:R-:W-:Y:S02]  /*1450*/  IABS R28, R8 ;  /* 0x00000008001c7213 */ /* 0x000fe40000000000 */
[----:B------:R-:W-:Y:S01]  /*1460*/  ISETP.GE.AND P1, PT, R9, RZ, PT ;  /* 0x000000ff0900720c */ /* 0x000fe20003f26270 */
[----:B------:R-:W-:Y:S01]  /*1470*/  IMAD.HI.U32 R6, R3, R26, RZ ;  /* 0x0000001a03067227 */ /* 0x000fe200078e00ff */
[----:B------:R-:W-:-:S02]  /*1480*/  ISETP.GE.AND P5, PT, R8, RZ, PT ;  /* 0x000000ff0800720c */ /* 0x000fc40003fa6270 */
[C---:B0-----:R-:W-:Y:S01]  /*1490*/  LOP3.LUT R15, R4.reuse, 0xca, RZ, 0xfc, !PT ;  /* 0x000000ca040f7812 */ /* 0x041fe200078efcff */
[----:B------:R-:W-:Y:S01]  /*14a0*/  @!P0 IMAD.IADD R13, R13, 0x1, -R10 ;  /* 0x000000010d0d8824 */ /* 0x000fe200078e0a0a */
[----:B------:R-:W-:Y:S01]  /*14b0*/  LOP3.LUT R16, R4, 0xc8, RZ, 0xfc, !PT ;  /* 0x000000c804107812 */ /* 0x000fe200078efcff */
[----:B------:R-:W-:Y:S01]  /*14c0*/  IMAD R24, R2, R7, R24 ;  /* 0x0000000702187224 */ /* 0x000fe200078e0218 */
[----:B------:R-:W-:Y:S01]  /*14d0*/  IABS R106, R15 ;  /* 0x0000000f006a7213 */ /* 0x000fe20000000000 */
[----:B------:R-:W-:Y:S01]  /*14e0*/  IMAD.MOV R7, RZ, RZ, -R6 ;  /* 0x000000ffff077224 */ /* 0x000fe200078e0a06 */
[----:B------:R-:W-:Y:S01]  /*14f0*/  ISETP.GT.U32.AND P0, PT, R10, R13, PT ;  /* 0x0000000d0a00720c */ /* 0x000fe20003f04070 */
[C---:B------:R-:W-:Y:S01]  /*1500*/  IMAD.HI.U32 R6, R3.reuse, R28, RZ ;  /* 0x0000001c03067227 */ /* 0x040fe200078e00ff */
[C---:B------:R-:W-:Y:S02]  /*1510*/  ISETP.GT.U32.AND P4, PT, R2.reuse, R24, PT ;  /* 0x000000180200720c */ /* 0x040fe40003f84070 */
[----:B------:R-:W-:Y:S01]  /*1520*/  IABS R64, R16 ;  /* 0x0000001000407213 */ /* 0x000fe20000000000 */
[----:B------:R-:W-:Y:S01]  /*1530*/  IMAD R26, R2, R7, R26 ;  /* 0x00000007021a7224 */ /* 0x000fe200078e021a */
[C---:B------:R-:W-:Y:S01]  /*1540*/  LOP3.LUT R27, R4.reuse, 0x1c, RZ, 0xfc, !PT ;  /* 0x0000001c041b7812 */ /* 0x040fe200078efcff */
[----:B------:R-:W-:Y:S01]  /*1550*/  IMAD.HI.U32 R7, R3, R30, RZ ;  /* 0x0000001e03077227 */ /* 0x000fe200078e00ff */
[----:B------:R-:W-:-:S02]  /*1560*/  LOP3.LUT R17, R4, 0x20, RZ, 0xfc, !PT ;  /* 0x0000002004117812 */ /* 0x000fc400078efcff */
[----:B------:R-:W-:Y:S01]  /*1570*/  ISETP.GT.U32.AND P2, PT, R2, R26, PT ;  /* 0x0000001a0200720c */ /* 0x000fe20003f44070 */
[----:B------:R-:W-:Y:S01]  /*1580*/  IMAD.MOV R9, RZ, RZ, -R6 ;  /* 0x000000ffff097224 */ /* 0x000fe200078e0a06 */
[----:B------:R-:W-:Y:S01]  /*1590*/  IABS R20, R17 ;  /* 0x0000001100147213 */ /* 0x000fe20000000000 */
[----:B------:R-:W-:Y:S01]  /*15a0*/  IMAD.MOV R7, RZ, RZ, -R7 ;  /* 0x000000ffff077224 */ /* 0x000fe200078e0a07 */
[----:B------:R-:W-:Y:S01]  /*15b0*/  LOP3.LUT R29, R4, 0x18, RZ, 0xfc, !PT ;  /* 0x00000018041d7812 */ /* 0x000fe200078efcff */
[----:B------:R-:W-:Y:S01]  /*15c0*/  IMAD R28, R2, R9, R28 ;  /* 0x00000009021c7224 */ /* 0x000fe200078e021c */
[----:B------:R-:W-:Y:S01]  /*15d0*/  LOP3.LUT R9, R4, 0xf4, RZ, 0xfc, !PT ;  /* 0x000000f404097812 */ /* 0x000fe200078efcff */
[----:B------:R-:W-:Y:S01]  /*15e0*/  @!P0 IMAD.IADD R13, R13, 0x1, -R10 ;  /* 0x000000010d0d8824 */ /* 0x000fe200078e0a0a */
[----:B------:R-:W-:Y:S01]  /*15f0*/  ISETP.NE.AND P0, PT, R18, RZ, PT ;  /* 0x000000ff1200720c */ /* 0x000fe20003f05270 */
[----:B------:R-:W-:Y:S01]  /*1600*/  @!P4 IMAD.IADD R24, R24, 0x1, -R2 ;  /* 0x000000011818c824 */ /* 0x000fe200078e0a02 */
[C---:B------:R-:W-:Y:S01]  /*1610*/  ISETP.GT.U32.AND P4, PT, R2.reuse, R28, PT ;  /* 0x0000001c0200720c */ /* 0x040fe20003f84070 */
[----:B------:R-:W-:Y:S01]  /*1620*/  IMAD R30, R2, R7, R30 ;  /* 0x00000007021e7224 */ /* 0x000fe200078e021e */
[----:B------:R-:W-:Y:S01]  /*1630*/  IABS R36, R9 ;  /* 0x0000000900247213 */ /* 0x000fe20000000000 */
[----:B------:R-:W-:Y:S01]  /*1640*/  @!P2 IMAD.IADD R26, R26, 0x1, -R2 ;  /* 0x000000011a1aa824 */ /* 0x000fe200078e0a02 */
[C---:B------:R-:W-:Y:S01]  /*1650*/  ISETP.GT.U32.AND P2, PT, R2.reuse, R24, PT ;  /* 0x000000180200720c */ /* 0x040fe20003f44070 */
[----:B------:R-:W-:Y:S01]  /*1660*/  @!P3 IMAD.MOV R13, RZ, RZ, -R13 ;  /* 0x000000ffff0db224 */ /* 0x000fe200078e0a0d */
[C---:B------:R-:W-:Y:S01]  /*1670*/  ISETP.GT.U32.AND P3, PT, R2.reuse, R30, PT ;  /* 0x0000001e0200720c */ /* 0x040fe20003f64070 */
[----:B------:R-:W-:Y:S01]  /*1680*/  IMAD.HI.U32 R8, R3, R32, RZ ;  /* 0x0000002003087227 */ /* 0x000fe200078e00ff */
[----:B------:R-:W-:-:S02]  /*1690*/  ISETP.GT.U32.AND P6, PT, R2, R26, PT ;  /* 0x0000001a0200720c */ /* 0x000fc40003fc4070 */
[C---:B------:R-:W-:Y:S01]  /*16a0*/  LOP3.LUT R10, R4.reuse, 0xf2, RZ, 0xfc, !PT ;  /* 0x000000f2040a7812 */ /* 0x040fe200078efcff */
[----:B------:R-:W-:Y:S01]  /*16b0*/  IMAD.MOV R11, RZ, RZ, -R8 ;  /* 0x000000ffff0b7224 */ /* 0x000fe200078e0a08 */
[----:B------:R-:W-:Y:S01]  /*16c0*/  LOP3.LUT R8, R4, 0xf6, RZ, 0xfc, !PT ;  /* 0x000000f604087812 */ /* 0x000fe200078efcff */
[----:B------:R-:W-:Y:S01]  /*16d0*/  @!P4 IMAD.IADD R28, R28, 0x1, -R2 ;  /* 0x000000011c1cc824 */ /* 0x000fe200078e0a02 */
[----:B------:R-:W-:Y:S01]  /*16e0*/  @!P0 LOP3.LUT R13, RZ, R18, RZ, 0x33, !PT ;  /* 0x00000012ff0d8212 */ /* 0x000fe200078e33ff */
[----:B------:R-:W-:Y:S01]  /*16f0*/  IMAD R32, R2, R11, R32 ;  /* 0x0000000b02207224 */ /* 0x000fe200078e0220 */
[----:B------:R-:W-:Y:S01]  /*1700*/  ISETP.GE.AND P0, PT, R4, RZ, PT ;  /* 0x000000ff0400720c */ /* 0x000fe20003f06270 */
[--C-:B------:R-:W-:Y:S01]  /*1710*/  @!P2 IMAD.IADD R24, R24, 0x1, -R2.reuse ;  /* 0x000000011818a824 */ /* 0x100fe200078e0a02 */
[----:B------:R-:W-:Y:S01]  /*1720*/  IABS R34, R8 ;  /* 0x0000000800227213 */ /* 0x000fe20000000000 */
[--C-:B------:R-:W-:Y:S01]  /*1730*/  @!P3 IMAD.IADD R30, R30, 0x1, -R2.reuse ;  /* 0x000000011e1eb824 */ /* 0x100fe200078e0a02 */
[----:B------:R-:W-:Y:S01]  /*1740*/  ISETP.GT.U32.AND P3, PT, R2, R28, PT ;  /* 0x0000001c0200720c */ /* 0x000fe20003f64070 */
[----:B------:R-:W-:Y:S01]  /*1750*/  @!P6 IMAD.IADD R26, R26, 0x1, -R2 ;  /* 0x000000011a1ae824 */ /* 0x000fe200078e0a02 */
[----:B------:R-:W-:Y:S01]  /*1760*/  ISETP.GT.U32.AND P6, PT, R2, R32, PT ;  /* 0x000000200200720c */ /* 0x000fe20003fc4070 */
[----:B------:R-:W-:Y:S01]  /*1770*/  IMAD.HI.U32 R6, R3, R34, RZ ;  /* 0x0000002203067227 */ /* 0x000fe200078e00ff */
[----:B------:R-:W-:-:S02]  /*1780*/  IABS R38, R10 ;  /* 0x0000000a00267213 */ /* 0x000fc40000000000 */
[----:B------:R-:W-:Y:S01]  /*1790*/  ISETP.GE.AND P2, PT, R12, RZ, PT ;  /* 0x000000ff0c00720c */ /* 0x000fe20003f46270 */
[----:B------:R-:W-:Y:S01]  /*17a0*/  IMAD.MOV R7, RZ, RZ, -R6 ;  /* 0x000000ffff077224 */ /* 0x000fe200078e0a06 */
[----:B------:R-:W-:Y:S01]  /*17b0*/  LOP3.LUT R11, R4, 0xec, RZ, 0xfc, !PT ;  /* 0x000000ec040b7812 */ /* 0x000fe200078efcff */
[----:B------:R-:W-:Y:S01]  /*17c0*/  @!P0 IMAD.MOV R24, RZ, RZ, -R24 ;  /* 0x000000ffff188224 */ /* 0x000fe200078e0a18 */
[C---:B------:R-:W-:Y:S01]  /*17d0*/  ISETP.GT.U32.AND P0, PT, R2.reuse, R30, PT ;  /* 0x0000001e0200720c */ /* 0x040fe20003f04070 */
[----:B------:R-:W-:Y:S01]  /*17e0*/  IMAD R34, R2, R7, R34 ;  /* 0x0000000702227224 */ /* 0x000fe200078e0222 */
[----:B------:R-:W-:Y:S01]  /*17f0*/  IABS R44, R11 ;  /* 0x0000000b002c7213 */ /* 0x000fe20000000000 */
[----:B------:R-:W-:Y:S01]  /*1800*/  @!P3 IMAD.IADD R28, R28, 0x1, -R2 ;  /* 0x000000011c1cb824 */ /* 0x000fe200078e0a02 */
[----:B------:R-:W-:Y:S01]  /*1810*/  ISETP.GE.AND P4, PT, R14, RZ, PT ;  /* 0x000000ff0e00720c */ /* 0x000fe20003f86270 */
[----:B------:R-:W-:Y:S01]  /*1820*/  IMAD.HI.U32 R6, R3, R36, RZ ;  /* 0x0000002403067227 */ /* 0x000fe200078e00ff */
[----:B------:R-:W-:-:S02]  /*1830*/  ISETP.GT.U32.AND P3, PT, R2, R34, PT ;  /* 0x000000220200720c */ /* 0x000fc40003f64070 */
[----:B------:R-:W-:Y:S01]  /*1840*/  LOP3.LUT R12, R4, 0xe4, RZ, 0xfc, !PT ;  /* 0x000000e4040c7812 */ /* 0x000fe200078efcff */
[----:B------:R-:W-:Y:S01]  /*1850*/  @!P6 IMAD.IADD R32, R32, 0x1, -R2 ;  /* 0x000000012020e824 */ /* 0x000fe200078e0a02 */
[----:B------:R-:W-:Y:S01]  /*1860*/  LOP3.LUT R14, R4, 0xe2, RZ, 0xfc, !PT ;  /* 0x000000e2040e7812 */ /* 0x000fe200078efcff */
[----:B------:R-:W-:Y:S01]  /*1870*/  IMAD.MOV R7, RZ, RZ, -R6 ;  /* 0x000000ffff077224 */ /* 0x000fe200078e0a06 */
[----:B------:R-:W-:Y:S01]  /*1880*/  IABS R50, R12 ;  /* 0x0000000c00327213 */ /* 0x000fe20000000000 */
[----:B------:R-:W-:Y:S01]  /*1890*/  IMAD.HI.U32 R6, R3, R38, RZ ;  /* 0x0000002603067227 */ /* 0x000fe200078e00ff */
[----:B------:R-:W-:Y:S02]  /*18a0*/  ISETP.GT.U32.AND P6, PT, R2, R32, PT ;  /* 0x000000200200720c */ /* 0x000fe40003fc4070 */
[----:B------:R-:W-:Y:S01]  /*18b0*/  IABS R118, R14 ;  /* 0x0000000e00767213 */ /* 0x000fe20000000000 */
[----:B------:R-:W-:Y:S01]  /*18c0*/  @!P0 IMAD.IADD R30, R30, 0x1, -R2 ;  /* 0x000000011e1e8824 */ /* 0x000fe200078e0a02 */
[----:B------:R-:W-:Y:S01]  /*18d0*/  ISETP.GE.AND P0, PT, R9, RZ, PT ;  /* 0x000000ff0900720c */ /* 0x000fe20003f06270 */
[----:B------:R-:W-:Y:S01]  /*18e0*/  IMAD.MOV R9, RZ, RZ, -R6 ;  /* 0x000000ffff097224 */ /* 0x000fe200078e0a06 */
[----:B------:R-:W-:Y:S01]  /*18f0*/  IABS R132, R29 ;  /* 0x0000001d00847213 */ /* 0x000fe20000000000 */
[----:B------:R-:W-:Y:S01]  /*1900*/  @!P3 IMAD.IADD R34, R34, 0x1, -R2 ;  /* 0x000000012222b824 */ /* 0x000fe200078e0a02 */
[----:B------:R-:W-:Y:S01]  /*1910*/  LOP3.LUT R31, R4, 0x16, RZ, 0xfc, !PT ;  /* 0x00000016041f7812 */ /* 0x000fe200078efcff */
[----:B------:R-:W-:Y:S01]  /*1920*/  IMAD R38, R2, R9, R38 ;  /* 0x0000000902267224 */ /* 0x000fe200078e0226 */
[----:B------:R-:W-:Y:S01]  /*1930*/  LOP3.LUT R33, R4, 0x14, RZ, 0xfc, !PT ;  /* 0x0000001404217812 */ /* 0x000fe200078efcff */
[----:B------:R-:W-:Y:S01]  /*1940*/  @!P1 IMAD.MOV R26, RZ, RZ, -R26 ;  /* 0x000000ffff1a9224 */ /* 0x000fe200078e0a1a */
[----:B------:R-:W-:Y:S01]  /*1950*/  ISETP.GE.AND P1, PT, R8, RZ, PT ;  /* 0x000000ff0800720c */ /* 0x000fe20003f26270 */
[----:B------:R-:W-:Y:S01]  /*1960*/  IMAD R36, R2, R7, R36 ;  /* 0x0000000702247224 */ /* 0x000fe200078e0224 */
[----:B------:R-:W-:Y:S01]  /*1970*/  LOP3.LUT R8, R4, 0xf0, RZ, 0xfc, !PT ;  /* 0x000000f004087812 */ /* 0x000fe200078efcff */
[----:B------:R-:W-:Y:S01]  /*1980*/  @!P5 IMAD.MOV R28, RZ, RZ, -R28 ;  /* 0x000000ffff1cd224 */ /* 0x000fe200078e0a1c */
[C---:B------:R-:W-:Y:S01]  /*1990*/  ISETP.GT.U32.AND P5, PT, R2.reuse, R34, PT ;  /* 0x000000220200720c */ /* 0x040fe20003fa4070 */
[----:B------:R-:W-:Y:S01]  /*19a0*/  @!P2 IMAD.MOV R30, RZ, RZ, -R30 ;  /* 0x000000ffff1ea224 */ /* 0x000fe200078e0a1e */
[----:B------:R-:W-:Y:S01]  /*19b0*/  ISETP.GT.U32.AND P2, PT, R2, R38, PT ;  /* 0x000000260200720c */ /* 0x000fe20003f44070 */
[----:B------:R-:W-:Y:S01]  /*19c0*/  @!P6 IMAD.IADD R32, R32, 0x1, -R2 ;  /* 0x000000012020e824 */ /* 0x000fe200078e0a02 */
[----:B------:R-:W-:Y:S01]  /*19d0*/  ISETP.GT.U32.AND P6, PT, R2, R36, PT ;  /* 0x000000240200720c */ /* 0x000fe20003fc4070 */
[----:B------:R-:W-:Y:S01]  /*19e0*/  VIADD R7, R5, 0xee ;  /* 0x000000ee05077836 */ /* 0x000fe20000000000 */
[----:B------:R-:W-:Y:S01]  /*19f0*/  IABS R40, R8 ;  /* 0x0000000800287213 */ /* 0x000fe20000000000 */
[----:B------:R-:W-:Y:S01]  /*1a00*/  @!P4 IMAD.MOV R32, RZ, RZ, -R32 ;  /* 0x000000ffff20c224 */ /* 0x000fe200078e0a20 */
[----:B------:R-:W-:-:S02]  /*1a10*/  ISETP.GE.AND P4, PT, R10, RZ, PT ;  /* 0x000000ff0a00720c */ /* 0x000fc40003f86270 */
[----:B------:R-:W-:Y:S01]  /*1a20*/  ISETP.GE.AND P3, PT, R7, RZ, PT ;  /* 0x000000ff0700720c */ /* 0x000fe20003f66270 */
[----:B------:R-:W-:Y:S01]  /*1a30*/  IMAD.HI.U32 R6, R3, R40, RZ ;  /* 0x0000002803067227 */ /* 0x000fe200078e00ff */
[----:B------:R-:W-:Y:S02]  /*1a40*/  IABS R42, R7 ;  /* 0x00000007002a7213 */ /* 0x000fe40000000000 */
[----:B------:R-:W-:Y:S01]  /*1a50*/  LOP3.LUT R10, R4, 0xea, RZ, 0xfc, !PT ;  /* 0x000000ea040a7812 */ /* 0x000fe200078efcff */
[--C-:B------:R-:W-:Y:S01]  /*1a60*/  @!P5 IMAD.IADD R34, R34, 0x1, -R2.reuse ;  /* 0x000000012222d824 */ /* 0x100fe200078e0a02 */
[----:B------:R-:W-:Y:S01]  /*1a70*/  IABS R134, R31 ;  /* 0x0000001f00867213 */ /* 0x000fe20000000000 */
[----:B------:R-:W-:Y:S01]  /*1a80*/  @!P2 IMAD.IADD R38, R38, 0x1, -R2 ;  /* 0x000000012626a824 */ /* 0x000fe200078e0a02 */
[----:B------:R-:W-:Y:S01]  /*1a90*/  IABS R46, R10 ;  /* 0x0000000a002e7213 */ /* 0x000fe20000000000 */
[----:B------:R-:W-:Y:S01]  /*1aa0*/  IMAD.MOV R7, RZ, RZ, -R6 ;  /* 0x000000ffff077224 */ /* 0x000fe200078e0a06 */
[----:B------:R-:W-:Y:S01]  /*1ab0*/  ISETP.GE.AND P2, PT, R11, RZ, PT ;  /* 0x000000ff0b00720c */ /* 0x000fe20003f46270 */
[----:B------:R-:W-:Y:S01]  /*1ac0*/  @!P6 IMAD.IADD R36, R36, 0x1, -R2 ;  /* 0x000000012424e824 */ /* 0x000fe200078e0a02 */
[----:B------:R-:W-:Y:S01]  /*1ad0*/  LOP3.LUT R11, R4, 0xe6, RZ, 0xfc, !PT ;  /* 0x000000e6040b7812 */ /* 0x000fe200078efcff */
[----:B------:R-:W-:Y:S01]  /*1ae0*/  @!P1 IMAD.MOV R34, RZ, RZ, -R34 ;  /* 0x000000ffff229224 */ /* 0x000fe200078e0a22 */
[C---:B------:R-:W-:Y:S01]  /*1af0*/  ISETP.GT.U32.AND P1, PT, R2.reuse, R38, PT ;  /* 0x000000260200720c */ /* 0x040fe20003f24070 */
[C---:B------:R-:W-:Y:S01]  /*1b00*/  IMAD R40, R2.reuse, R7, R40 ;  /* 0x0000000702287224 */ /* 0x040fe200078e0228 */
[----:B------:R-:W-:Y:S01]  /*1b10*/  ISETP.GT.U32.AND P6, PT, R2, R36, PT ;  /* 0x000000240200720c */ /* 0x000fe20003fc4070 */
[----:B------:R-:W-:Y:S01]  /*1b20*/  IMAD.HI.U32 R7, R3, R44, RZ ;  /* 0x0000002c03077227 */ /* 0x000fe200078e00ff */
[----:B------:R-:W-:-:S02]  /*1b30*/  IABS R120, R11 ;  /* 0x0000000b00787213 */ /* 0x000fc40000000000 */
[----:B------:R-:W-:Y:S01]  /*1b40*/  ISETP.GT.U32.AND P5, PT, R2, R40, PT ;  /* 0x000000280200720c */ /* 0x000fe20003fa4070 */
[----:B------:R-:W-:Y:S01]  /*1b50*/  IMAD.MOV R7, RZ, RZ, -R7 ;  /* 0x000000ffff077224 */ /* 0x000fe200078e0a07 */
[----:B------:R-:W-:Y:S01]  /*1b60*/  IABS R130, R33 ;  /* 0x0000002100827213 */ /* 0x000fe20000000000 */
[C---:B------:R-:W-:Y:S01]  /*1b70*/  IMAD.HI.U32 R6, R3.reuse, R42, RZ ;  /* 0x0000002a03067227 */ /* 0x040fe200078e00ff */
[C---:B------:R-:W-:Y:S02]  /*1b80*/  LOP3.LUT R35, R4.reuse, 0x12, RZ, 0xfc, !PT ;  /* 0x0000001204237812 */ /* 0x040fe400078efcff */
[----:B------:R-:W-:Y:S01]  /*1b90*/  LOP3.LUT R37, R4, 0x10, RZ, 0xfc, !PT ;  /* 0x0000001004257812 */ /* 0x000fe200078efcff */
[----:B------:R-:W-:Y:S01]  /*1ba0*/  IMAD R44, R2, R7, R44 ;  /* 0x00000007022c7224 */ /* 0x000fe200078e022c */
[----:B------:R-:W-:Y:S01]  /*1bb0*/  IABS R128, R35 ;  /* 0x0000002300807213 */ /* 0x000fe20000000000 */
[----:B------:R-:W-:Y:S01]  /*1bc0*/  @!P1 IMAD.IADD R38, R38, 0x1, -R2 ;  /* 0x0000000126269824 */ /* 0x000fe200078e0a02 */
[----:B------:R-:W-:Y:S01]  /*1bd0*/  LOP3.LUT R39, R4, 0xc, RZ, 0xfc, !PT ;  /* 0x0000000c04277812 */ /* 0x000fe200078efcff */
[----:B------:R-:W-:Y:S01]  /*1be0*/  IMAD.MOV R9, RZ, RZ, -R6 ;  /* 0x000000ffff097224 */ /* 0x000fe200078e0a06 */
[----:B------:R-:W-:Y:S01]  /*1bf0*/  ISETP.GT.U32.AND P1, PT, R2, R44, PT ;  /* 0x0000002c0200720c */ /* 0x000fe20003f24070 */
[----:B------:R-:W-:Y:S01]  /*1c00*/  @!P6 IMAD.IADD R36, R36, 0x1, -R2 ;  /* 0x000000012424e824 */ /* 0x000fe200078e0a02 */
[----:B------:R-:W-:Y:S01]  /*1c10*/  ISETP.GE.AND P6, PT, R8, RZ, PT ;  /* 0x000000ff0800720c */ /* 0x000fe20003fc6270 */
[----:B------:R-:W-:Y:S01]  /*1c20*/  IMAD R42, R2, R9, R42 ;  /* 0x00000009022a7224 */ /* 0x000fe200078e022a */
[C---:B------:R-:W-:Y:S01]  /*1c30*/  LOP3.LUT R8, R4.reuse, 0xe8, RZ, 0xfc, !PT ;  /* 0x000000e804087812 */ /* 0x040fe200078efcff */
[----:B------:R-:W-:Y:S01]  /*1c40*/  @!P0 IMAD.MOV R36, RZ, RZ, -R36 ;  /* 0x000000ffff248224 */ /* 0x000fe200078e0a24 */
[----:B------:R-:W-:Y:S01]  /*1c50*/  LOP3.LUT R43, R4, 0x6, RZ, 0xfc, !PT ;  /* 0x00000006042b7812 */ /* 0x000fe200078efcff */
[----:B------:R-:W-:Y:S01]  /*1c60*/  IMAD.HI.U32 R6, R3, R46, RZ ;  /* 0x0000002e03067227 */ /* 0x000fe200078e00ff */
[----:B------:R-:W-:-:S02]  /*1c70*/  IABS R48, R8 ;  /* 0x0000000800307213 */ /* 0x000fc40000000000 */
[----:B------:R-:W-:Y:S01]  /*1c80*/  ISETP.GT.U32.AND P0, PT, R2, R42, PT ;  /* 0x0000002a0200720c */ /* 0x000fe20003f04070 */
[----:B------:R-:W-:Y:S01]  /*1c90*/  @!P5 IMAD.IADD R40, R40, 0x1, -R2 ;  /* 0x000000012828d824 */ /* 0x000fe200078e0a02 */
[----:B------:R-:W-:Y:S01]  /*1ca0*/  LOP3.LUT R41, R4, 0x8, RZ, 0xfc, !PT ;  /* 0x0000000804297812 */ /* 0x000fe200078efcff */
[----:B------:R-:W-:Y:S01]  /*1cb0*/  IMAD.MOV R7, RZ, RZ, -R6 ;  /* 0x000000ffff077224 */ /* 0x000fe200078e0a06 */
[----:B------:R-:W-:Y:S01]  /*1cc0*/  IABS R126, R43 ;  /* 0x0000002b007e7213 */ /* 0x000fe20000000000 */
[----:B------:R-:W-:Y:S01]  /*1cd0*/  @!P1 IMAD.IADD R44, R44, 0x1, -R2 ;  /* 0x000000012c2c9824 */ /* 0x000fe200078e0a02 */
[----:B------:R-:W-:Y:S01]  /*1ce0*/  ISETP.GT.U32.AND P5, PT, R2, R40, PT ;  /* 0x000000280200720c */ /* 0x000fe20003fa4070 */
[----:B------:R-:W-:Y:S01]  /*1cf0*/  IMAD.HI.U32 R6, R3, R48, RZ ;  /* 0x0000003003067227 */ /* 0x000fe200078e00ff */
[----:B------:R-:W-:Y:S02]  /*1d00*/  LOP3.LUT R45, R4, 0x4, RZ, 0xfc, !PT ;  /* 0x00000004042d7812 */ /* 0x000fe400078efcff */
[----:B------:R-:W-:Y:S01]  /*1d10*/  SHF.R.S32.HI R21, RZ, 0x6, R21 ;  /* 0x00000006ff157819 */ /* 0x000fe20000011415 */
[C---:B------:R-:W-:Y:S01]  /*1d20*/  IMAD R46, R2.reuse, R7, R46 ;  /* 0x00000007022e7224 */ /* 0x040fe200078e022e */
[----:B------:R-:W-:Y:S01]  /*1d30*/  IABS R124, R45 ;  /* 0x0000002d007c7213 */ /* 0x000fe20000000000 */
[----:B------:R-:W-:Y:S01]  /*1d40*/  @!P4 IMAD.MOV R38, RZ, RZ, -R38 ;  /* 0x000000ffff26c224 */ /* 0x000fe200078e0a26 */
[----:B------:R-:W-:Y:S01]  /*1d50*/  ISETP.GT.U32.AND P4, PT, R2, R44, PT ;  /* 0x0000002c0200720c */ /* 0x000fe20003f84070 */
[----:B------:R-:W-:-:S02]  /*1d60*/  IMAD.MOV R7, RZ, RZ, -R6 ;  /* 0x000000ffff077224 */ /* 0x000fc400078e0a06 */
[----:B------:R-:W-:-:S04]  /*1d70*/  IMAD.HI.U32 R6, R3, R120, RZ ;  /* 0x0000007803067227 */ /* 0x000fc800078e00ff */
[----:B------:R-:W-:Y:S01]  /*1d80*/  @!P0 IMAD.IADD R42, R42, 0x1, -R2 ;  /* 0x000000012a2a8824 */ /* 0x000fe200078e0a02 */
[----:B------:R-:W-:Y:S01]  /*1d90*/  ISETP.GE.AND P0, PT, R10, RZ, PT ;  /* 0x000000ff0a00720c */ /* 0x000fe20003f06270 */
[----:B------:R-:W-:Y:S01]  /*1da0*/  IMAD R48, R2, R7, R48 ;  /* 0x0000000702307224 */ /* 0x000fe200078e0230 */
[----:B------:R-:W-:Y:S01]  /*1db0*/  LOP3.LUT R10, R4, 0xdc, RZ, 0xfc, !PT ;  /* 0x000000dc040a7812 */ /* 0x000fe200078efcff */
[----:B------:R-:W-:Y:S01]  /*1dc0*/  IMAD.MOV R7, RZ, RZ, -R6 ;  /* 0x000000ffff077224 */ /* 0x000fe200078e0a06 */
[----:B------:R-:W-:Y:S01]  /*1dd0*/  ISETP.GT.U32.AND P1, PT, R2, R42, PT ;  /* 0x0000002a0200720c */ /* 0x000fe20003f24070 */
[----:B------:R-:W-:Y:S01]  /*1de0*/  @!P5 IMAD.IADD R40, R40, 0x1, -R2 ;  /* 0x000000012828d824 */ /* 0x000fe200078e0a02 */
[C---:B------:R-:W-:Y:S01]  /*1df0*/  ISETP.GT.U32.AND P5, PT, R2.reuse, R46, PT ;  /* 0x0000002e0200720c */ /* 0x040fe20003fa4070 */
[----:B------:R-:W-:Y:S01]  /*1e00*/  IMAD R120, R2, R7, R120 ;  /* 0x0000000702787224 */ /* 0x000fe200078e0278 */
[----:B------:R-:W-:Y:S01]  /*1e10*/  IABS R54, R10 ;  /* 0x0000000a00367213 */ /* 0x000fe20000000000 */
[----:B------:R-:W-:-:S02]  /*1e20*/  @!P4 IMAD.IADD R44, R44, 0x1, -R2 ;  /* 0x000000012c2cc824 */ /* 0x000fc400078e0a02 */
[----:B------:R-:W-:Y:S01]  /*1e30*/  @!P6 IMAD.MOV R40, RZ, RZ, -R40 ;  /* 0x000000ffff28e224 */ /* 0x000fe200078e0a28 */
[C---:B------:R-:W-:Y:S01]  /*1e40*/  ISETP.GT.U32.AND P4, PT, R2.reuse, R120, PT ;  /* 0x000000780200720c */ /* 0x040fe20003f84070 */
[----:B------:R-:W-:Y:S01]  /*1e50*/  IMAD.HI.U32 R6, R3, R50, RZ ;  /* 0x0000003203067227 */ /* 0x000fe200078e00ff */
[----:B------:R-:W-:-:S03]  /*1e60*/  ISETP.GT.U32.AND P6, PT, R2, R48, PT ;  /* 0x000000300200720c */ /* 0x000fc60003fc4070 */
[----:B------:R-:W-:Y:S01]  /*1e70*/  @!P1 IMAD.IADD R42, R42, 0x1, -R2 ;  /* 0x000000012a2a9824 */ /* 0x000fe200078e0a02 */
[----:B------:R-:W-:Y:S01]  /*1e80*/  ISETP.GE.AND P1, PT, R8, RZ, PT ;  /* 0x000000ff0800720c */ /* 0x000fe20003f26270 */
[----:B------:R-:W-:Y:S01]  /*1e90*/  IMAD.MOV R9, RZ, RZ, -R6 ;  /* 0x000000ffff097224 */ /* 0x000fe200078e0a06 */
[----:B------:R-:W-:Y:S01]  /*1ea0*/  LOP3.LUT R8, R4, 0xe0, RZ, 0xfc, !PT ;  /* 0x000000e004087812 */ /* 0x000fe200078efcff */
[--C-:B------:R-:W-:Y:S02]  /*1eb0*/  @!P5 IMAD.IADD R46, R46, 0x1, -R2.reuse ;  /* 0x000000012e2ed824 */ /* 0x100fe400078e0a02 */
[----:B------:R-:W-:Y:S01]  /*1ec0*/  VIADD R6, R5, 0xde ;  /* 0x000000de05067836 */ /* 0x000fe20000000000 */
[----:B------:R-:W-:Y:S01]  /*1ed0*/  IABS R52, R8 ;  /* 0x0000000800347213 */ /* 0x000fe20000000000 */
[----:B------:R-:W-:Y:S01]  /*1ee0*/  @!P4 IMAD.IADD R120, R120, 0x1, -R2 ;  /* 0x000000017878c824 */ /* 0x000fe200078e0a02 */
[----:B------:R-:W-:Y:S01]  /*1ef0*/  ISETP.GT.U32.AND P5, PT, R2, R46, PT ;  /* 0x0000002e0200720c */ /* 0x000fe20003fa4070 */
[----:B------:R-:W-:Y:S01]  /*1f00*/  IMAD.HI.U32 R7, R3, R118, RZ ;  /* 0x0000007603077227 */ /* 0x000fe200078e00ff */
[----:B------:R-:W-:-:S02]  /*1f10*/  IABS R116, R6 ;  /* 0x0000000600747213 */ /* 0x000fc40000000000 */
[C---:B------:R-:W-:Y:S01]  /*1f20*/  ISETP.GT.U32.AND P4, PT, R2.reuse, R120, PT ;  /* 0x000000780200720c */ /* 0x040fe20003f84070 */
[----:B------:R-:W-:Y:S02]  /*1f30*/  IMAD R50, R2, R9, R50 ;  /* 0x0000000902327224 */ /* 0x000fe400078e0232 */
[----:B------:R-:W-:Y:S01]  /*1f40*/  @!P6 IMAD.IADD R48, R48, 0x1, -R2 ;  /* 0x000000013030e824 */ /* 0x000fe200078e0a02 */
[----:B------:R-:W-:Y:S01]  /*1f50*/  ISETP.GE.AND P6, PT, R6, RZ, PT ;  /* 0x000000ff0600720c */ /* 0x000fe20003fc6270 */
[----:B------:R-:W-:Y:S02]  /*1f60*/  IMAD.MOV R7, RZ, RZ, -R7 ;  /* 0x000000ffff077224 */ /* 0x000fe400078e0a07 */
[----:B------:R-:W-:-:S04]  /*1f70*/  IMAD.HI.U32 R6, R3, R52, RZ ;  /* 0x0000003403067227 */ /* 0x000fc800078e00ff */
[----:B------:R-:W-:Y:S01]  /*1f80*/  @!P2 IMAD.MOV R44, RZ, RZ, -R44 ;  /* 0x000000ffff2ca224 */ /* 0x000fe200078e0a2c */
[C---:B------:R-:W-:Y:S01]  /*1f90*/  ISETP.GT.U32.AND P2, PT, R2.reuse, R50, PT ;  /* 0x000000320200720c */ /* 0x040fe20003f44070 */
[----:B------:R-:W-:Y:S02]  /*1fa0*/  IMAD R118, R2, R7, R118 ;  /* 0x0000000702767224 */ /* 0x000fe400078e0276 */
[----:B------:R-:W-:Y:S02]  /*1fb0*/  IMAD.MOV R7, RZ, RZ, -R6 ;  /* 0x000000ffff077224 */ /* 0x000fe400078e0a06 */
[----:B------:R-:W-:Y:S01]  /*1fc0*/  @!P5 IMAD.IADD R46, R46, 0x1, -R2 ;  /* 0x000000012e2ed824 */ /* 0x000fe200078e0a02 */
[----:B------:R-:W-:Y:S01]  /*1fd0*/  ISETP.GE.AND P5, PT, R11, RZ, PT ;  /* 0x000000ff0b00720c */ /* 0x000fe20003fa6270 */
[----:B------:R-:W-:Y:S01]  /*1fe0*/  IMAD R52, R2, R7, R52 ;  /* 0x0000000702347224 */ /* 0x000fe200078e0234 */
[----:B------:R-:W-:Y:S01]  /*1ff0*/  LOP3.LUT R11, R4, 0xda, RZ, 0xfc, !PT ;  /* 0x000000da040b7812 */ /* 0x000fe200078efcff */
[----:B------:R-:W-:Y:S01]  /*2000*/  @!P3 IMAD.MOV R42, RZ, RZ, -R42 ;  /* 0x000000ffff2ab224 */ /* 0x000fe200078e0a2a */
[----:B------:R-:W-:Y:S01]  /*2010*/  ISETP.GT.U32.AND P3, PT, R2, R48, PT ;  /* 0x000000300200720c */ /* 0x000fe20003f64070 */
[----:B------:R-:W-:Y:S01]  /*2020*/  @!P4 IMAD.IADD R120, R120, 0x1, -R2 ;  /* 0x000000017878c824 */ /* 0x000fe200078e0a02 */
[C---:B------:R-:W-:Y:S01]  /*2030*/  ISETP.GT.U32.AND P4, PT, R2.reuse, R52, PT ;  /* 0x000000340200720c */ /* 0x040fe20003f84070 */
[----:B------:R-:W-:Y:S01]  /*2040*/  @!P0 IMAD.MOV R46, RZ, RZ, -R46 ;  /* 0x000000ffff2e8224 */ /* 0x000fe200078e0a2e */
[----:B------:R-:W-:Y:S01]  /*2050*/  ISETP.GT.U32.AND P0, PT, R2, R118, PT ;  /* 0x000000760200720c */ /* 0x000fe20003f04070 */
[----:B------:R-:W-:Y:S01]  /*2060*/  @!P2 IMAD.IADD R50, R50, 0x1, -R2 ;  /* 0x000000013232a824 */ /* 0x000fe200078e0a02 */
[----:B------:R-:W-:Y:S01]  /*2070*/  IABS R114, R11 ;  /* 0x0000000b00727213 */ /* 0x000fe20000000000 */
[----:B------:R-:W-:-:S03]  /*2080*/  IMAD.HI.U32 R6, R3, R116, RZ ;  /* 0x0000007403067227 */ /* 0x000fc600078e00ff */
[----:B------:R-:W-:Y:S01]  /*2090*/  ISETP.GT.U32.AND P2, PT, R2, R50, PT ;  /* 0x000000320200720c */ /* 0x000fe20003f44070 */
[----:B------:R-:W-:Y:S02]  /*20a0*/  IMAD.MOV R9, RZ, RZ, -R6 ;  /* 0x000000ffff097224 */ /* 0x000fe400078e0a06 */
[--C-:B------:R-:W-:Y:S01]  /*20b0*/  @!P3 IMAD.IADD R48, R48, 0x1, -R2.reuse ;  /* 0x000000013030b824 */ /* 0x100fe200078e0a02 */
[----:B------:R-:W-:Y:S01]  /*20c0*/  ISETP.GE.AND P3, PT, R12, RZ, PT ;  /* 0x000000ff0c00720c */ /* 0x000fe20003f66270 */
[--C-:B------:R-:W-:Y:S01]  /*20d0*/  @!P4 IMAD.IADD R52, R52, 0x1, -R2.reuse ;  /* 0x000000013434c824 */ /* 0x100fe200078e0a02 */
[----:B------:R-:W-:Y:S01]  /*20e0*/  LOP3.LUT R12, R4, 0xd0, RZ, 0xfc, !PT ;  /* 0x000000d0040c7812 */ /* 0x000fe200078efcff */
[----:B------:R-:W-:Y:S01]  /*20f0*/  @!P0 IMAD.IADD R118, R118, 0x1, -R2 ;  /* 0x0000000176768824 */ /* 0x000fe200078e0a02 */
[----:B------:R-:W-:Y:S01]  /*2100*/  ISETP.GE.AND P0, PT, R14, RZ, PT ;  /* 0x000000ff0e00720c */ /* 0x000fe20003f06270 */
[C---:B------:R-:W-:Y:S01]  /*2110*/  IMAD R116, R2.reuse, R9, R116 ;  /* 0x0000000902747224 */ /* 0x040fe200078e0274 */
[----:B------:R-:W-:Y:S01]  /*2120*/  IABS R60, R12 ;  /* 0x0000000c003c7213 */ /* 0x000fe20000000000 */
[----:B------:R-:W-:Y:S01]  /*2130*/  @!P1 IMAD.MOV R48, RZ, RZ, -R48 ;  /* 0x000000ffff309224 */ /* 0x000fe200078e0a30 */
[C---:B------:R-:W-:Y:S01]  /*2140*/  ISETP.GT.U32.AND P1, PT, R2.reuse, R52, PT ;  /* 0x000000340200720c */ /* 0x040fe20003f24070 */
[----:B------:R-:W-:Y:S01]  /*2150*/  IMAD.HI.U32 R7, R3, R54, RZ ;  /* 0x0000003603077227 */ /* 0x000fe200078e00ff */
[----:B------:R-:W-:-:S02]  /*2160*/  ISETP.GT.U32.AND P4, PT, R2, R118, PT ;  /* 0x000000760200720c */ /* 0x000fc40003f84070 */
[----:B------:R-:W-:Y:S01]  /*2170*/  LOP3.LUT R14, R4, 0xcc, RZ, 0xfc, !PT ;  /* 0x000000cc040e7812 */ /* 0x000fe200078efcff */
[----:B------:R-:W-:Y:S01]  /*2180*/  @!P2 IMAD.IADD R50, R50, 0x1, -R2 ;  /* 0x000000013232a824 */ /* 0x000fe200078e0a02 */
[----:B------:R-:W-:Y:S01]  /*2190*/  ISETP.GT.U32.AND P2, PT, R2, R116, PT ;  /* 0x000000740200720c */ /* 0x000fe20003f44070 */
[----:B------:R-:W-:Y:S01]  /*21a0*/  @!P5 IMAD.MOV R120, RZ, RZ, -R120 ;  /* 0x000000ffff78d224 */ /* 0x000fe200078e0a78 */
[----:B------:R-:W-:Y:S01]  /*21b0*/  ISETP.GE.AND P5, PT, R8, RZ, PT ;  /* 0x000000ff0800720c */ /* 0x000fe20003fa6270 */
[----:B------:R-:W-:Y:S01]  /*21c0*/  IMAD.MOV R7, RZ, RZ, -R7 ;  /* 0x000000ffff077224 */ /* 0x000fe200078e0a07 */
[----:B------:R-:W-:Y:S01]  /*21d0*/  LOP3.LUT R8, R4, 0xd4, RZ, 0xfc, !PT ;  /* 0x000000d404087812 */ /* 0x000fe200078efcff */
[----:B------:R-:W-:Y:S01]  /*21e0*/  IMAD.HI.U32 R6, R3, R114, RZ ;  /* 0x0000007203067227 */ /* 0x000fe200078e00ff */
[----:B------:R-:W-:Y:S02]  /*21f0*/  IABS R62, R14 ;  /* 0x0000000e003e7213 */ /* 0x000fe40000000000 */
[----:B------:R-:W-:Y:S01]  /*2200*/  IABS R58, R8 ;  /* 0x00000008003a7213 */ /* 0x000fe20000000000 */
[----:B------:R-:W-:-:S02]  /*2210*/  IMAD R54, R2, R7, R54 ;  /* 0x0000000702367224 */ /* 0x000fc400078e0236 */
[----:B------:R-:W-:Y:S01]  /*2220*/  IMAD.MOV R7, RZ, RZ, -R6 ;  /* 0x000000ffff077224 */ /* 0x000fe200078e0a06 */
[----:B------:R-:W-:Y:S01]  /*2230*/  LOP3.LUT R6, R4, 0xd8, RZ, 0xfc, !PT ;  /* 0x000000d804067812 */ /* 0x000fe200078efcff */
[----:B------:R-:W-:Y:S01]  /*2240*/  @!P1 IMAD.IADD R52, R52, 0x1, -R2 ;  /* 0x0000000134349824 */ /* 0x000fe200078e0a02 */
[----:B------:R-:W-:Y:S01]  /*2250*/  ISETP.GE.AND P1, PT, R11, RZ, PT ;  /* 0x000000ff0b00720c */ /* 0x000fe20003f26270 */
[----:B------:R-:W-:Y:S01]  /*2260*/  IMAD R114, R2, R7, R114 ;  /* 0x0000000702727224 */ /* 0x000fe200078e0272 */
[----:B------:R-:W-:Y:S01]  /*2270*/  IABS R56, R6 ;  /* 0x0000000600387213 */ /* 0x000fe20000000000 */
[--C-:B------:R-:W-:Y:S01]  /*2280*/  @!P4 IMAD.IADD R118, R118, 0x1, -R2.reuse ;  /* 0x000000017676c824 */ /* 0x100fe200078e0a02 */
[----:B------:R-:W-:Y:S01]  /*2290*/  LOP3.LUT R7, R4, 0xd6, RZ, 0xfc, !PT ;  /* 0x000000d604077812 */ /* 0x000fe200078efcff */
[----:B------:R-:W-:Y:S01]  /*22a0*/  @!P2 IMAD.IADD R116, R116, 0x1, -R2 ;  /* 0x000000017474a824 */ /* 0x000fe200078e0a02 */
[----:B------:R-:W-:Y:S01]  /*22b0*/  ISETP.GE.AND P2, PT, R6, RZ, PT ;  /* 0x000000ff0600720c */ /* 0x000fe20003f46270 */
[----:B------:R-:W-:Y:S01]  /*22c0*/  @!P5 IMAD.MOV R52, RZ, RZ, -R52 ;  /* 0x000000ffff34d224 */ /* 0x000fe200078e0a34 */
[C---:B------:R-:W-:Y:S01]  /*22d0*/  ISETP.GT.U32.AND P5, PT, R2.reuse, R114, PT ;  /* 0x000000720200720c */ /* 0x040fe20003fa4070 */
[----:B------:R-:W-:Y:S01]  /*22e0*/  @!P0 IMAD.MOV R118, RZ, RZ, -R118 ;  /* 0x000000ffff768224 */ /* 0x000fe200078e0a76 */
[----:B------:R-:W-:Y:S01]  /*22f0*/  ISETP.GT.U32.AND P0, PT, R2, R116, PT ;  /* 0x000000740200720c */ /* 0x000fe20003f04070 */
[----:B------:R-:W-:Y:S01]  /*2300*/  IMAD.HI.U32 R6, R3, R56, RZ ;  /* 0x0000003803067227 */ /* 0x000fe200078e00ff */
[----:B------:R-:W-:-:S02]  /*2310*/  IABS R112, R7 ;  /* 0x0000000700707213 */ /* 0x000fc40000000000 */
[----:B------:R-:W-:Y:S01]  /*2320*/  ISETP.GE.AND P4, PT, R10, RZ, PT ;  /* 0x000000ff0a00720c */ /* 0x000fe20003f86270 */
[----:B------:R-:W-:Y:S01]  /*2330*/  @!P3 IMAD.MOV R50, RZ, RZ, -R50 ;  /* 0x000000ffff32b224 */ /* 0x000fe200078e0a32 */
[----:B------:R-:W-:Y:S01]  /*2340*/  ISETP.GT.U32.AND P3, PT, R2, R54, PT ;  /* 0x000000360200720c */ /* 0x000fe20003f64070 */
[----:B------:R-:W-:Y:S01]  /*2350*/  IMAD.MOV R9, RZ, RZ, -R6 ;  /* 0x000000ffff097224 */ /* 0x000fe200078e0a06 */
[----:B------:R-:W-:Y:S01]  /*2360*/  LOP3.LUT R10, R4, 0xd2, RZ, 0xfc, !PT ;  /* 0x000000d2040a7812 */ /* 0x000fe200078efcff */
[----:B------:R-:W-:-:S03]  /*2370*/  IMAD.HI.U32 R6, R3, R58, RZ ;  /* 0x0000003a03067227 */ /* 0x000fc600078e00ff */
[----:B------:R-:W-:Y:S01]  /*2380*/  IABS R110, R10 ;  /* 0x0000000a006e7213 */ /* 0x000fe20000000000 */
[--C-:B------:R-:W-:Y:S02]  /*2390*/  @!P5 IMAD.IADD R114, R114, 0x1, -R2.reuse ;  /* 0x000000017272d824 */ /* 0x100fe400078e0a02 */
[----:B------:R-:W-:Y:S01]  /*23a0*/  @!P0 IMAD.IADD R116, R116, 0x1, -R2 ;  /* 0x0000000174748824 */ /* 0x000fe200078e0a02 */
[----:B------:R-:W-:Y:S01]  /*23b0*/  ISETP.GE.AND P0, PT, R7, RZ, PT ;  /* 0x000000ff0700720c */ /* 0x000fe20003f06270 */
[C---:B------:R-:W-:Y:S01]  /*23c0*/  IMAD R56, R2.reuse, R9, R56 ;  /* 0x0000000902387224 */ /* 0x040fe200078e0238 */
[----:B------:R-:W-:Y:S01]  /*23d0*/  ISETP.GT.U32.AND P5, PT, R2, R114, PT ;  /* 0x000000720200720c */ /* 0x000fe20003fa4070 */
[----:B------:R-:W-:-:S04]  /*23e0*/  IMAD.HI.U32 R7, R3, R112, RZ ;  /* 0x0000007003077227 */ /* 0x000fc800078e00ff */
[----:B------:R-:W-:Y:S01]  /*23f0*/  @!P6 IMAD.MOV R116, RZ, RZ, -R116 ;  /* 0x000000ffff74e224 */ /* 0x000fe200078e0a74 */
[----:B------:R-:W-:Y:S01]  /*2400*/  ISETP.GT.U32.AND P6, PT, R2, R56, PT ;  /* 0x000000380200720c */ /* 0x000fe20003fc4070 */
[----:B------:R-:W-:Y:S02]  /*2410*/  IMAD.MOV R7, RZ, RZ, -R7 ;  /* 0x000000ffff077224 */ /* 0x000fe400078e0a07 */
[----:B------:R-:W-:Y:S02]  /*2420*/  @!P3 IMAD.IADD R54, R54, 0x1, -R2 ;  /* 0x000000013636b824 */ /* 0x000fe400078e0a02 */
[C---:B------:R-:W-:Y:S02]  /*2430*/  IMAD R112, R2.reuse, R7, R112 ;  /* 0x0000000702707224 */ /* 0x040fe400078e0270 */
[----:B------:R-:W-:Y:S01]  /*2440*/  IMAD.MOV R9, RZ, RZ, -R6 ;  /* 0x000000ffff097224 */ /* 0x000fe200078e0a06 */
[----:B------:R-:W-:Y:S01]  /*2450*/  ISETP.GT.U32.AND P3, PT, R2, R54, PT ;  /* 0x000000360200720c */ /* 0x000fe20003f64070 */
[----:B------:R-:W-:Y:S01]  /*2460*/  @!P5 IMAD.IADD R114, R114, 0x1, -R2 ;  /* 0x000000017272d824 */ /* 0x000fe200078e0a02 */
[C---:B------:R-:W-:Y:S01]  /*2470*/  ISETP.GT.U32.AND P5, PT, R2.reuse, R112, PT ;  /* 0x000000700200720c */ /* 0x040fe20003fa4070 */
[----:B------:R-:W-:-:S02]  /*2480*/  IMAD R58, R2, R9, R58 ;  /* 0x00000009023a7224 */ /* 0x000fc400078e023a */
[----:B------:R-:W-:Y:S02]  /*2490*/  @!P6 IMAD.IADD R56, R56, 0x1, -R2 ;  /* 0x000000013838e824 */ /* 0x000fe400078e0a02 */
[----:B------:R-:W-:Y:S01]  /*24a0*/  IMAD.HI.U32 R7, R3, R110, RZ ;  /* 0x0000006e03077227 */ /* 0x000fe200078e00ff */
[----:B------:R-:W-:-:S03]  /*24b0*/  ISETP.GT.U32.AND P6, PT, R2, R58, PT ;  /* 0x0000003a0200720c */ /* 0x000fc60003fc4070 */
[----:B------:R-:W-:Y:S02]  /*24c0*/  @!P1 IMAD.MOV R114, RZ, RZ, -R114 ;  /* 0x000000ffff729224 */ /* 0x000fe400078e0a72 */
[--C-:B------:R-:W-:Y:S01]  /*24d0*/  @!P3 IMAD.IADD R54, R54, 0x1, -R2.reuse ;  /* 0x000000013636b824 */ /* 0x100fe200078e0a02 */
[----:B------:R-:W-:Y:S01]  /*24e0*/  ISETP.GE.AND P3, PT, R8, RZ, PT ;  /* 0x000000ff0800720c */ /* 0x000fe20003f66270 */
[----:B------:R-:W-:Y:S02]  /*24f0*/  VIADD R8, R5, 0xce ;  /* 0x000000ce05087836 */ /* 0x000fe40000000000 */
[--C-:B------:R-:W-:Y:S01]  /*2500*/  @!P5 IMAD.IADD R112, R112, 0x1, -R2.reuse ;  /* 0x000000017070d824 */ /* 0x100fe200078e0a02 */
[----:B------:R-:W-:Y:S01]  /*2510*/  ISETP.GT.U32.AND P5, PT, R2, R56, PT ;  /* 0x000000380200720c */ /* 0x000fe20003fa4070 */
[----:B------:R-:W-:Y:S01]  /*2520*/  IMAD.MOV R7, RZ, RZ, -R7 ;  /* 0x000000ffff077224 */ /* 0x000fe200078e0a07 */
[----:B------:R-:W-:Y:S01]  /*2530*/  IABS R108, R8 ;  /* 0x00000008006c7213 */ /* 0x000fe20000000000 */
[----:B------:R-:W-:Y:S01]  /*2540*/  @!P6 IMAD.IADD R58, R58, 0x1, -R2 ;  /* 0x000000013a3ae824 */ /* 0x000fe200078e0a02 */
[----:B------:R-:W-:Y:S01]  /*2550*/  ISETP.GT.U32.AND P1, PT, R2, R112, PT ;  /* 0x000000700200720c */ /* 0x000fe20003f24070 */
[----:B------:R-:W-:-:S03]  /*2560*/  IMAD.HI.U32 R6, R3, R60, RZ ;  /* 0x0000003c03067227 */ /* 0x000fc600078e00ff */
[C---:B------:R-:W-:Y:S01]  /*2570*/  ISETP.GT.U32.AND P6, PT, R2.reuse, R58, PT ;  /* 0x0000003a0200720c */ /* 0x040fe20003fc4070 */
[----:B------:R-:W-:Y:S02]  /*2580*/  IMAD R110, R2, R7, R110 ;  /* 0x00000007026e7224 */ /* 0x000fe400078e026e */
[----:B------:R-:W-:-:S04]  /*2590*/  IMAD.HI.U32 R7, R3, R108, RZ ;  /* 0x0000006c03077227 */ /* 0x000fc800078e00ff */
[----:B------:R-:W-:Y:S02]  /*25a0*/  IMAD.MOV R9, RZ, RZ, -R6 ;  /* 0x000000ffff097224 */ /* 0x000fe400078e0a06 */
[----:B------:R-:W-:Y:S02]  /*25b0*/  IMAD.MOV R7, RZ, RZ, -R7 ;  /* 0x000000ffff077224 */ /* 0x000fe400078e0a07 */
[C---:B------:R-:W-:Y:S02]  /*25c0*/  IMAD R60, R2.reuse, R9, R60 ;  /* 0x00000009023c7224 */ /* 0x040fe400078e023c */
[----:B------:R-:W-:Y:S02]  /*25d0*/  IMAD R108, R2, R7, R108 ;  /* 0x00000007026c7224 */ /* 0x000fe400078e026c */
[--C-:B------:R-:W-:Y:S01]  /*25e0*/  @!P1 IMAD.IADD R112, R112, 0x1, -R2.reuse ;  /* 0x0000000170709824 */ /* 0x100fe200078e0a02 */
[----:B------:R-:W-:Y:S01]  /*25f0*/  ISETP.GT.U32.AND P1, PT, R2, R60, PT ;  /* 0x0000003c0200720c */ /* 0x000fe20003f24070 */
[----:B------:R-:W-:Y:S01]  /*2600*/  @!P6 IMAD.IADD R58, R58, 0x1, -R2 ;  /* 0x000000013a3ae824 */ /* 0x000fe200078e0a02 */
[----:B------:R-:W-:Y:S01]  /*2610*/  ISETP.GT.U32.AND P6, PT, R2, R108, PT ;  /* 0x0000006c0200720c */ /* 0x000fe20003fc4070 */
[----:B------:R-:W-:-:S04]  /*2620*/  IMAD.HI.U32 R7, R3, R106, RZ ;  /* 0x0000006a03077227 */ /* 0x000fc800078e00ff */
[----:B------:R-:W-:Y:S01]  /*2630*/  @!P4 IMAD.MOV R54, RZ, RZ, -R54 ;  /* 0x000000ffff36c224 */ /* 0x000fe200078e0a36 */
[----:B------:R-:W-:Y:S01]  /*2640*/  ISETP.GE.AND P4, PT, R8, RZ, PT ;  /* 0x000000ff0800720c */ /* 0x000fe20003f86270 */
[----:B------:R-:W-:-:S04]  /*2650*/  IMAD.HI.U32 R8, R3, R64, RZ ;  /* 0x0000004003087227 */ /* 0x000fc800078e00ff */
[--C-:B------:R-:W-:Y:S02]  /*2660*/  @!P1 IMAD.IADD R60, R60, 0x1, -R2.reuse ;  /* 0x000000013c3c9824 */ /* 0x100fe400078e0a02 */
[--C-:B------:R-:W-:Y:S02]  /*2670*/  @!P6 IMAD.IADD R108, R108, 0x1, -R2.reuse ;  /* 0x000000016c6ce824 */ /* 0x100fe400078e0a02 */
[----:B------:R-:W-:Y:S01]  /*2680*/  IMAD.MOV R7, RZ, RZ, -R7 ;  /* 0x000000ffff077224 */ /* 0x000fe200078e0a07 */
[----:B------:R-:W-:Y:S01]  /*2690*/  ISETP.GT.U32.AND P6, PT, R2, R60, PT ;  /* 0x0000003c0200720c */ /* 0x000fe20003fc4070 */
[----:B------:R-:W-:Y:S01]  /*26a0*/  @!P5 IMAD.IADD R56, R56, 0x1, -R2 ;  /* 0x000000013838d824 */ /* 0x000fe200078e0a02 */
[----:B------:R-:W-:Y:S01]  /*26b0*/  ISETP.GT.U32.AND P5, PT, R2, R110, PT ;  /* 0x0000006e0200720c */ /* 0x000fe20003fa4070 */
[----:B------:R-:W-:Y:S01]  /*26c0*/  IMAD.MOV R11, RZ, RZ, -R8 ;  /* 0x000000ffff0b7224 */ /* 0x000fe200078e0a08 */
[----:B------:R-:W-:Y:S01]  /*26d0*/  LOP3.LUT R8, R4, 0xc6, RZ, 0xfc, !PT ;  /* 0x000000c604087812 */ /* 0x000fe200078efcff */
[----:B------:R-:W-:-:S02]  /*26e0*/  IMAD R106, R2, R7, R106 ;  /* 0x00000007026a7224 */ /* 0x000fc400078e026a */
[C---:B------:R-:W-:Y:S01]  /*26f0*/  IMAD R64, R2.reuse, R11, R64 ;  /* 0x0000000b02407224 */ /* 0x040fe200078e0240 */
[----:B------:R-:W-:Y:S01]  /*2700*/  IABS R104, R8 ;  /* 0x0000000800687213 */ /* 0x000fe20000000000 */
[----:B------:R-:W-:Y:S01]  /*2710*/  @!P3 IMAD.MOV R58, RZ, RZ, -R58 ;  /* 0x000000ffff3ab224 */ /* 0x000fe200078e0a3a */
[C---:B------:R-:W-:Y:S01]  /*2720*/  ISETP.GT.U32.AND P3, PT, R2.reuse, R106, PT ;  /* 0x0000006a0200720c */ /* 0x040fe20003f64070 */
[----:B------:R-:W-:Y:S01]  /*2730*/  @!P2 IMAD.MOV R56, RZ, RZ, -R56 ;  /* 0x000000ffff38a224 */ /* 0x000fe200078e0a38 */
[----:B------:R-:W-:Y:S01]  /*2740*/  ISETP.GT.U32.AND P2, PT, R2, R108, PT ;  /* 0x0000006c0200720c */ /* 0x000fe20003f44070 */
[--C-:B------:R-:W-:Y:S01]  /*2750*/  @!P6 IMAD.IADD R60, R60, 0x1, -R2.reuse ;  /* 0x000000013c3ce824 */ /* 0x100fe200078e0a02 */
[----:B------:R-:W-:Y:S01]  /*2760*/  ISETP.GT.U32.AND P6, PT, R2, R64, PT ;  /* 0x000000400200720c */ /* 0x000fe20003fc4070 */
[----:B------:R-:W-:Y:S01]  /*2770*/  @!P5 IMAD.IADD R110, R110, 0x1, -R2 ;  /* 0x000000016e6ed824 */ /* 0x000fe200078e0a02 */
[----:B------:R-:W-:Y:S01]  /*2780*/  ISETP.GE.AND P5, PT, R10, RZ, PT ;  /* 0x000000ff0a00720c */ /* 0x000fe20003fa6270 */
[----:B------:R-:W-:Y:S01]  /*2790*/  IMAD.HI.U32 R6, R3, R62, RZ ;  /* 0x0000003e03067227 */ /* 0x000fe200078e00ff */
[----:B------:R-:W-:-:S02]  /*27a0*/  LOP3.LUT R10, R4, 0xc4, RZ, 0xfc, !PT ;  /* 0x000000c4040a7812 */ /* 0x000fc400078efcff */
[----:B------:R-:W-:Y:S01]  /*27b0*/  ISETP.GT.U32.AND P1, PT, R2, R110, PT ;  /* 0x0000006e0200720c */ /* 0x000fe20003f24070 */
[----:B------:R-:W-:Y:S01]  /*27c0*/  IMAD.MOV R9, RZ, RZ, -R6 ;  /* 0x000000ffff097224 */ /* 0x000fe200078e0a06 */
[----:B------:R-:W-:Y:S01]  /*27d0*/  IABS R66, R10 ;  /* 0x0000000a00427213 */ /* 0x000fe20000000000 */
[--C-:B------:R-:W-:Y:S01]  /*27e0*/  @!P3 IMAD.IADD R106, R106, 0x1, -R2.reuse ;  /* 0x000000016a6ab824 */ /* 0x100fe200078e0a02 */
[----:B------:R-:W-:Y:S01]  /*27f0*/  LOP3.LUT R11, R4, 0xc0, RZ, 0xfc, !PT ;  /* 0x000000c0040b7812 */ /* 0x000fe200078efcff */
[C---:B------:R-:W-:Y:S01]  /*2800*/  IMAD.HI.U32 R6, R3.reuse, R104, RZ ;  /* 0x0000006803067227 */ /* 0x040fe200078e00ff */
[----:B------:R-:W-:Y:S02]  /*2810*/  ISETP.GE.AND P3, PT, R16, RZ, PT ;  /* 0x000000ff1000720c */ /* 0x000fe40003f66270 */
[----:B------:R-:W-:Y:S01]  /*2820*/  IABS R68, R11 ;  /* 0x0000000b00447213 */ /* 0x000fe20000000000 */
[----:B------:R-:W-:Y:S01]  /*2830*/  @!P6 IMAD.IADD R64, R64, 0x1, -R2 ;  /* 0x000000014040e824 */ /* 0x000fe200078e0a02 */
[----:B------:R-:W-:Y:S01]  /*2840*/  ISETP.GT.U32.AND P6, PT, R2, R106, PT ;  /* 0x0000006a0200720c */ /* 0x000fe20003fc4070 */
[----:B------:R-:W-:Y:S01]  /*2850*/  IMAD.HI.U32 R7, R3, R66, RZ ;  /* 0x0000004203077227 */ /* 0x000fe200078e00ff */
[----:B------:R-:W-:-:S03]  /*2860*/  IABS R16, R27 ;  /* 0x0000001b00107213 */ /* 0x000fc60000000000 */
[----:B------:R-:W-:Y:S02]  /*2870*/  IMAD.MOV R7, RZ, RZ, -R7 ;  /* 0x000000ffff077224 */ /* 0x000fe400078e0a07 */
[C---:B------:R-:W-:Y:S02]  /*2880*/  IMAD R62, R2.reuse, R9, R62 ;  /* 0x00000009023e7224 */ /* 0x040fe400078e023e */
[----:B------:R-:W-:Y:S02]  /*2890*/  IMAD R66, R2, R7, R66 ;  /* 0x0000000702427224 */ /* 0x000fe400078e0242 */
[----:B------:R-:W-:Y:S02]  /*28a0*/  IMAD.MOV R9, RZ, RZ, -R6 ;  /* 0x000000ffff097224 */ /* 0x000fe400078e0a06 */
[----:B------:R-:W-:Y:S01]  /*28b0*/  @!P6 IMAD.IADD R106, R106, 0x1, -R2 ;  /* 0x000000016a6ae824 */ /* 0x000fe200078e0a02 */
[C---:B------:R-:W-:Y:S01]  /*28c0*/  ISETP.GT.U32.AND P6, PT, R2.reuse, R66, PT ;  /* 0x000000420200720c */ /* 0x040fe20003fc4070 */
[----:B------:R-:W-:Y:S01]  /*28d0*/  @!P0 IMAD.MOV R112, RZ, RZ, -R112 ;  /* 0x000000ffff708224 */ /* 0x000fe200078e0a70 */
[----:B------:R-:W-:Y:S01]  /*28e0*/  ISETP.GT.U32.AND P0, PT, R2, R62, PT ;  /* 0x0000003e0200720c */ /* 0x000fe20003f04070 */
[----:B------:R-:W-:Y:S01]  /*28f0*/  @!P2 IMAD.IADD R108, R108, 0x1, -R2 ;  /* 0x000000016c6ca824 */ /* 0x000fe200078e0a02 */
[----:B------:R-:W-:Y:S01]  /*2900*/  ISETP.GE.AND P2, PT, R14, RZ, PT ;  /* 0x000000ff0e00720c */ /* 0x000fe20003f46270 */
[----:B------:R-:W-:Y:S01]  /*2910*/  IMAD R104, R2, R9, R104 ;  /* 0x0000000902687224 */ /* 0x000fe200078e0268 */
[C---:B------:R-:W-:Y:S01]  /*2920*/  LOP3.LUT R9, R4.reuse, 0xc2, RZ, 0xfc, !PT ;  /* 0x000000c204097812 */ /* 0x040fe200078efcff */
[----:B------:R-:W-:Y:S01]  /*2930*/  @!P4 IMAD.MOV R108, RZ, RZ, -R108 ;  /* 0x000000ffff6cc224 */ /* 0x000fe200078e0a6c */
[----:B------:R-:W-:Y:S01]  /*2940*/  LOP3.LUT R14, R4, 0xb0, RZ, 0xfc, !PT ;  /* 0x000000b0040e7812 */ /* 0x000fe200078efcff */
[----:B------:R-:W-:Y:S01]  /*2950*/  @!P1 IMAD.IADD R110, R110, 0x1, -R2 ;  /* 0x000000016e6e9824 */ /* 0x000fe200078e0a02 */
[----:B------:R-:W-:-:S02]  /*2960*/  IABS R102, R9 ;  /* 0x0000000900667213 */ /* 0x000fc40000000000 */
[----:B------:R-:W-:Y:S01]  /*2970*/  ISETP.GT.U32.AND P4, PT, R2, R104, PT ;  /* 0x000000680200720c */ /* 0x000fe20003f84070 */
[--C-:B------:R-:W-:Y:S01]  /*2980*/  @!P6 IMAD.IADD R66, R66, 0x1, -R2.reuse ;  /* 0x000000014242e824 */ /* 0x100fe200078e0a02 */
[----:B------:R-:W-:Y:S01]  /*2990*/  ISETP.GE.AND P1, PT, R12, RZ, PT ;  /* 0x000000ff0c00720c */ /* 0x000fe20003f26270 */
[----:B------:R-:W-:Y:S01]  /*29a0*/  IMAD.HI.U32 R6, R3, R102, RZ ;  /* 0x0000006603067227 */ /* 0x000fe200078e00ff */
[----:B------:R-:W-:Y:S02]  /*29b0*/  LOP3.LUT R12, R4, 0xb2, RZ, 0xfc, !PT ;  /* 0x000000b2040c7812 */ /* 0x000fe400078efcff */
[----:B------:R-:W-:Y:S01]  /*29c0*/  ISETP.GT.U32.AND P6, PT, R2, R66, PT ;  /* 0x000000420200720c */ /* 0x000fe20003fc4070 */
[----:B------:R-:W-:Y:S01]  /*29d0*/  @!P0 IMAD.IADD R62, R62, 0x1, -R2 ;  /* 0x000000013e3e8824 */ /* 0x000fe200078e0a02 */
[----:B------:R-:W-:Y:S01]  /*29e0*/  ISETP.GE.AND P0, PT, R15, RZ, PT ;  /* 0x000000ff0f00720c */ /* 0x000fe20003f06270 */
[----:B------:R-:W-:Y:S01]  /*29f0*/  IMAD.MOV R7, RZ, RZ, -R6 ;  /* 0x000000ffff077224 */ /* 0x000fe200078e0a06 */
[----:B------:R-:W-:Y:S01]  /*2a00*/  IABS R94, R12 ;  /* 0x0000000c005e7213 */ /* 0x000fe20000000000 */
[----:B------:R-:W-:Y:S01]  /*2a10*/  IMAD.HI.U32 R6, R3, R68, RZ ;  /* 0x0000004403067227 */ /* 0x000fe200078e00ff */
[----:B------:R-:W-:-:S03]  /*2a20*/  IABS R76, R14 ;  /* 0x0000000e004c7213 */ /* 0x000fc60000000000 */
[----:B------:R-:W-:Y:S01]  /*2a30*/  @!P5 IMAD.MOV R110, RZ, RZ, -R110 ;  /* 0x000000ffff6ed224 */ /* 0x000fe200078e0a6e */
[----:B------:R-:W-:Y:S01]  /*2a40*/  ISETP.GT.U32.AND P5, PT, R2, R62, PT ;  /* 0x0000003e0200720c */ /* 0x000fe20003fa4070 */
[----:B------:R-:W-:Y:S02]  /*2a50*/  @!P4 IMAD.IADD R104, R104, 0x1, -R2 ;  /* 0x000000016868c824 */ /* 0x000fe400078e0a02 */
[C---:B------:R-:W-:Y:S02]  /*2a60*/  IMAD R102, R2.reuse, R7, R102 ;  /* 0x0000000702667224 */ /* 0x040fe400078e0266 */
[----:B------:R-:W-:Y:S01]  /*2a70*/  IMAD.MOV R7, RZ, RZ, -R6 ;  /* 0x000000ffff077224 */ /* 0x000fe200078e0a06 */
[----:B------:R-:W-:Y:S01]  /*2a80*/  ISETP.GT.U32.AND P4, PT, R2, R104, PT ;  /* 0x000000680200720c */ /* 0x000fe20003f84070 */
[----:B------:R-:W-:Y:S02]  /*2a90*/  @!P6 IMAD.IADD R66, R66, 0x1, -R2 ;  /* 0x000000014242e824 */ /* 0x000fe400078e0a02 */
[----:B------:R-:W-:-:S02]  /*2aa0*/  IMAD R68, R2, R7, R68 ;  /* 0x0000000702447224 */ /* 0x000fc400078e0244 */
[----:B------:R-:W-:Y:S01]  /*2ab0*/  @!P1 IMAD.MOV R60, RZ, RZ, -R60 ;  /* 0x000000ffff3c9224 */ /* 0x000fe200078e0a3c */
[----:B------:R-:W-:Y:S01]  /*2ac0*/  ISETP.GT.U32.AND P1, PT, R2, R64, PT ;  /* 0x000000400200720c */ /* 0x000fe20003f24070 */
[----:B------:R-:W-:Y:S01]  /*2ad0*/  @!P5 IMAD.IADD R62, R62, 0x1, -R2 ;  /* 0x000000013e3ed824 */ /* 0x000fe200078e0a02 */
[----:B------:R-:W-:Y:S01]  /*2ae0*/  ISETP.GT.U32.AND P6, PT, R2, R68, PT ;  /* 0x000000440200720c */ /* 0x000fe20003fc4070 */
[----:B------:R-:W-:Y:S01]  /*2af0*/  VIADD R6, R5, 0xbe ;  /* 0x000000be05067836 */ /* 0x000fe20000000000 */
[----:B------:R-:W-:Y:S01]  /*2b00*/  ISETP.GE.AND P5, PT, R8, RZ, PT ;  /* 0x000000ff0800720c */ /* 0x000fe20003fa6270 */
[----:B------:R-:W-:Y:S01]  /*2b10*/  @!P0 IMAD.MOV R106, RZ, RZ, -R106 ;  /* 0x000000ffff6a8224 */ /* 0x000fe200078e0a6a */
[----:B------:R-:W-:Y:S01]  /*2b20*/  ISETP.GT.U32.AND P0, PT, R2, R102, PT ;  /* 0x000000660200720c */ /* 0x000fe20003f04070 */
[----:B------:R-:W-:Y:S01]  /*2b30*/  @!P4 IMAD.IADD R104, R104, 0x1, -R2 ;  /* 0x000000016868c824 */ /* 0x000fe200078e0a02 */
[----:B------:R-:W-:Y:S01]  /*2b40*/  ISETP.GE.AND P4, PT, R6, RZ, PT ;  /* 0x000000ff0600720c */ /* 0x000fe20003f86270 */
[----:B------:R-:W-:Y:S01]  /*2b50*/  @!P2 IMAD.MOV R62, RZ, RZ, -R62 ;  /* 0x000000ffff3ea224 */ /* 0x000fe200078e0a3e */
[----:B------:R-:W-:-:S02]  /*2b60*/  IABS R100, R6 ;  /* 0x0000000600647213 */ /* 0x000fc40000000000 */
[----:B------:R-:W-:Y:S01]  /*2b70*/  LOP3.LUT R6, R4, 0xbc, RZ, 0xfc, !PT ;  /* 0x000000bc04067812 */ /* 0x000fe200078efcff */
[--C-:B------:R-:W-:Y:S01]  /*2b80*/  @!P1 IMAD.IADD R64, R64, 0x1, -R2.reuse ;  /* 0x0000000140409824 */ /* 0x100fe200078e0a02 */
[----:B------:R-:W-:Y:S01]  /*2b90*/  LOP3.LUT R8, R4, 0xba, RZ, 0xfc, !PT ;  /* 0x000000ba04087812 */ /* 0x000fe200078efcff */
[----:B------:R-:W-:Y:S01]  /*2ba0*/  @!P6 IMAD.IADD R68, R68, 0x1, -R2 ;  /* 0x000000014444e824 */ /* 0x000fe200078e0a02 */
[----:B------:R-:W-:Y:S01]  /*2bb0*/  IABS R70, R6 ;  /* 0x0000000600467213 */ /* 0x000fe20000000000 */
[----:B------:R-:W-:Y:S01]  /*2bc0*/  @!P5 IMAD.MOV R104, RZ, RZ, -R104 ;  /* 0x000000ffff68d224 */ /* 0x000fe200078e0a68 */
[----:B------:R-:W-:Y:S01]  /*2bd0*/  ISETP.GE.AND P1, PT, R10, RZ, PT ;  /* 0x000000ff0a00720c */ /* 0x000fe20003f26270 */
[----:B------:R-:W-:Y:S01]  /*2be0*/  @!P3 IMAD.MOV R64, RZ, RZ, -R64 ;  /* 0x000000ffff40b224 */ /* 0x000fe200078e0a40 */
[----:B------:R-:W-:Y:S01]  /*2bf0*/  ISETP.GT.U32.AND P5, PT, R2, R68, PT ;  /* 0x000000440200720c */ /* 0x000fe20003fa4070 */
[----:B------:R-:W-:Y:S01]  /*2c00*/  IMAD.HI.U32 R7, R3, R70, RZ ;  /* 0x0000004603077227 */ /* 0x000fe200078e00ff */
[----:B------:R-:W-:-:S02]  /*2c10*/  ISETP.GE.AND P3, PT, R11, RZ, PT ;  /* 0x000000ff0b00720c */ /* 0x000fc40003f66270 */
[----:B------:R-:W-:Y:S01]  /*2c20*/  LOP3.LUT R10, R4, 0xb8, RZ, 0xfc, !PT ;  /* 0x000000b8040a7812 */ /* 0x000fe200078efcff */
[----:B------:R-:W-:Y:S01]  /*2c30*/  @!P0 IMAD.IADD R102, R102, 0x1, -R2 ;  /* 0x0000000166668824 */ /* 0x000fe200078e0a02 */
[----:B------:R-:W-:Y:S01]  /*2c40*/  ISETP.GE.AND P0, PT, R6, RZ, PT ;  /* 0x000000ff0600720c */ /* 0x000fe20003f06270 */
[----:B------:R-:W-:Y:S01]  /*2c50*/  IMAD.MOV R11, RZ, RZ, -R7 ;  /* 0x000000ffff0b7224 */ /* 0x000fe200078e0a07 */
[----:B------:R-:W-:Y:S01]  /*2c60*/  IABS R98, R8 ;  /* 0x0000000800627213 */ /* 0x000fe20000000000 */
[----:B------:R-:W-:Y:S01]  /*2c70*/  IMAD.HI.U32 R6, R3, R100, RZ ;  /* 0x0000006403067227 */ /* 0x000fe200078e00ff */
[C---:B------:R-:W-:Y:S02]  /*2c80*/  ISETP.GT.U32.AND P6, PT, R2.reuse, R102, PT ;  /* 0x000000660200720c */ /* 0x040fe40003fc4070 */
[----:B------:R-:W-:Y:S01]  /*2c90*/  ISETP.GE.AND P2, PT, R9, RZ, PT ;  /* 0x000000ff0900720c */ /* 0x000fe20003f46270 */
[----:B------:R-:W-:Y:S01]  /*2ca0*/  IMAD R70, R2, R11, R70 ;  /* 0x0000000b02467224 */ /* 0x000fe200078e0246 */
[----:B------:R-:W-:Y:S01]  /*2cb0*/  IABS R72, R10 ;  /* 0x0000000a00487213 */ /* 0x000fe20000000000 */
[----:B------:R-:W-:Y:S01]  /*2cc0*/  @!P5 IMAD.IADD R68, R68, 0x1, -R2 ;  /* 0x000000014444d824 */ /* 0x000fe200078e0a02 */
[----:B------:R-:W-:Y:S01]  /*2cd0*/  LOP3.LUT R11, R4, 0xb4, RZ, 0xfc, !PT ;  /* 0x000000b4040b7812 */ /* 0x000fe200078efcff */
[----:B------:R-:W-:Y:S01]  /*2ce0*/  IMAD.MOV R9, RZ, RZ, -R6 ;  /* 0x000000ffff097224 */ /* 0x000fe200078e0a06 */
[----:B------:R-:W-:Y:S01]  /*2cf0*/  ISETP.GT.U32.AND P5, PT, R2, R70, PT ;  /* 0x000000460200720c */ /* 0x000fe20003fa4070 */
[----:B------:R-:W-:Y:S01]  /*2d00*/  IMAD.HI.U32 R6, R3, R98, RZ ;  /* 0x0000006203067227 */ /* 0x000fe200078e00ff */
[----:B------:R-:W-:-:S03]  /*2d10*/  IABS R74, R11 ;  /* 0x0000000b004a7213 */ /* 0x000fc60000000000 */
[----:B------:R-:W-:Y:S01]  /*2d20*/  @!P6 IMAD.IADD R102, R102, 0x1, -R2 ;  /* 0x000000016666e824 */ /* 0x000fe200078e0a02 */
[----:B------:R-:W-:Y:S01]  /*2d30*/  ISETP.GE.AND P6, PT, R8, RZ, PT ;  /* 0x000000ff0800720c */ /* 0x000fe20003fc6270 */
[----:B------:R-:W-:Y:S01]  /*2d40*/  IMAD R100, R2, R9, R100 ;  /* 0x0000000902647224 */ /* 0x000fe200078e0264 */
[----:B------:R-:W-:Y:S01]  /*2d50*/  LOP3.LUT R8, R4, 0xb6, RZ, 0xfc, !PT ;  /* 0x000000b604087812 */ /* 0x000fe200078efcff */
[----:B------:R-:W-:-:S03]  /*2d60*/  IMAD.HI.U32 R7, R3, R72, RZ ;  /* 0x0000004803077227 */ /* 0x000fc600078e00ff */
[----:B------:R-:W-:Y:S01]  /*2d70*/  IABS R96, R8 ;  /* 0x0000000800607213 */ /* 0x000fe20000000000 */
[----:B------:R-:W-:Y:S02]  /*2d80*/  @!P5 IMAD.IADD R70, R70, 0x1, -R2 ;  /* 0x000000014646d824 */ /* 0x000fe400078e0a02 */
[----:B------:R-:W-:Y:S02]  /*2d90*/  IMAD.MOV R9, RZ, RZ, -R6 ;  /* 0x000000ffff097224 */ /* 0x000fe400078e0a06 */
[----:B------:R-:W-:Y:S01]  /*2da0*/  IMAD.MOV R7, RZ, RZ, -R7 ;  /* 0x000000ffff077224 */ /* 0x000fe200078e0a07 */
[C---:B------:R-:W-:Y:S01]  /*2db0*/  ISETP.GT.U32.AND P5, PT, R2.reuse, R70, PT ;  /* 0x000000460200720c */ /* 0x040fe20003fa4070 */
[----:B------:R-:W-:Y:S02]  /*2dc0*/  IMAD R98, R2, R9, R98 ;  /* 0x0000000902627224 */ /* 0x000fe400078e0262 */
[----:B------:R-:W-:-:S04]  /*2dd0*/  IMAD.HI.U32 R6, R3, R96, RZ ;  /* 0x0000006003067227 */ /* 0x000fc800078e00ff */
[----:B------:R-:W-:Y:S01]  /*2de0*/  @!P1 IMAD.MOV R66, RZ, RZ, -R66 ;  /* 0x000000ffff429224 */ /* 0x000fe200078e0a42 */
[C---:B------:R-:W-:Y:S01]  /*2df0*/  ISETP.GT.U32.AND P1, PT, R2.reuse, R100, PT ;  /* 0x000000640200720c */ /* 0x040fe20003f24070 */
[C---:B------:R-:W-:Y:S02]  /*2e00*/  IMAD R72, R2.reuse, R7, R72 ;  /* 0x0000000702487224 */ /* 0x040fe400078e0248 */
[----:B------:R-:W-:Y:S01]  /*2e10*/  @!P2 IMAD.MOV R102, RZ, RZ, -R102 ;  /* 0x000000ffff66a224 */ /* 0x000fe200078e0a66 */
[C---:B------:R-:W-:Y:S01]  /*2e20*/  ISETP.GT.U32.AND P2, PT, R2.reuse, R98, PT ;  /* 0x000000620200720c */ /* 0x040fe20003f44070 */
[----:B------:R-:W-:Y:S02]  /*2e30*/  IMAD.MOV R9, RZ, RZ, -R6 ;  /* 0x000000ffff097224 */ /* 0x000fe400078e0a06 */
[----:B------:R-:W-:Y:S01]  /*2e40*/  @!P3 IMAD.MOV R68, RZ, RZ, -R68 ;  /* 0x000000ffff44b224 */ /* 0x000fe200078e0a44 */
[C---:B------:R-:W-:Y:S01]  /*2e50*/  ISETP.GT.U32.AND P3, PT, R2.reuse, R72, PT ;  /* 0x000000480200720c */ /* 0x040fe20003f64070 */
[----:B------:R-:W-:-:S02]  /*2e60*/  IMAD R96, R2, R9, R96 ;  /* 0x0000000902607224 */ /* 0x000fc400078e0260 */
[----:B------:R-:W-:Y:S02]  /*2e70*/  @!P5 IMAD.IADD R70, R70, 0x1, -R2 ;  /* 0x000000014646d824 */ /* 0x000fe400078e0a02 */
[----:B------:R-:W-:Y:S01]  /*2e80*/  IMAD.HI.U32 R7, R3, R74, RZ ;  /* 0x0000004a03077227 */ /* 0x000fe200078e00ff */
[----:B------:R-:W-:-:S03]  /*2e90*/  ISETP.GT.U32.AND P5, PT, R2, R96, PT ;  /* 0x000000600200720c */ /* 0x000fc60003fa4070 */
[--C-:B------:R-:W-:Y:S02]  /*2ea0*/  @!P1 IMAD.IADD R100, R100, 0x1, -R2.reuse ;  /* 0x0000000164649824 */ /* 0x100fe400078e0a02 */
[--C-:B------:R-:W-:Y:S02]  /*2eb0*/  @!P2 IMAD.IADD R98, R98, 0x1, -R2.reuse ;  /* 0x000000016262a824 */ /* 0x100fe400078e0a02 */
[----:B------:R-:W-:Y:S01]  /*2ec0*/  IMAD.HI.U32 R6, R3, R94, RZ ;  /* 0x0000005e03067227 */ /* 0x000fe200078e00ff */
[C---:B------:R-:W-:Y:S02]  /*2ed0*/  ISETP.GT.U32.AND P1, PT, R2.reuse, R100, PT ;  /* 0x000000640200720c */ /* 0x040fe40003f24070 */
[----:B------:R-:W-:Y:S01]  /*2ee0*/  ISETP.GT.U32.AND P2, PT, R2, R98, PT ;  /* 0x000000620200720c */ /* 0x000fe20003f44070 */
[----:B------:R-:W-:Y:S02]  /*2ef0*/  IMAD.MOV R7, RZ, RZ, -R7 ;  /* 0x000000ffff077224 */ /* 0x000fe400078e0a07 */
[----:B------:R-:W-:-:S02]  /*2f00*/  @!P3 IMAD.IADD R72, R72, 0x1, -R2 ;  /* 0x000000014848b824 */ /* 0x000fc400078e0a02 */
[----:B------:R-:W-:Y:S02]  /*2f10*/  IMAD.MOV R9, RZ, RZ, -R6 ;  /* 0x000000ffff097224 */ /* 0x000fe400078e0a06 */
[----:B------:R-:W-:Y:S02]  /*2f20*/  IMAD R74, R2, R7, R74 ;  /* 0x00000007024a7224 */ /* 0x000fe400078e024a */
[----:B------:R-:W-:Y:S02]  /*2f30*/  VIADD R7, R5, 0xae ;  /* 0x000000ae05077836 */ /* 0x000fe40000000000 */
[----:B------:R-:W-:Y:S01]  /*2f40*/  @!P5 IMAD.IADD R96, R96, 0x1, -R2 ;  /* 0x000000016060d824 */ /* 0x000fe200078e0a02 */
[C---:B------:R-:W-:Y:S01]  /*2f50*/  ISETP.GT.U32.AND P5, PT, R2.reuse, R72, PT ;  /* 0x000000480200720c */ /* 0x040fe20003fa4070 */
[----:B------:R-:W-:Y:S01]  /*2f60*/  IMAD.HI.U32 R6, R3, R76, RZ ;  /* 0x0000004c03067227 */ /* 0x000fe200078e00ff */
[----:B------:R-:W-:Y:S02]  /*2f70*/  ISETP.GE.AND P3, PT, R7, RZ, PT ;  /* 0x000000ff0700720c */ /* 0x000fe40003f66270 */
[----:B------:R-:W-:Y:S01]  /*2f80*/  IABS R92, R7 ;  /* 0x00000007005c7213 */ /* 0x000fe20000000000 */
[----:B------:R-:W-:Y:S01]  /*2f90*/  IMAD R94, R2, R9, R94 ;  /* 0x00000009025e7224 */ /* 0x000fe200078e025e */
[----:B------:R-:W-:Y:S01]  /*2fa0*/  LOP3.LUT R9, R4, 0xaa, RZ, 0xfc, !PT ;  /* 0x000000aa04097812 */ /* 0x000fe200078efcff */
[----:B------:R-:W-:-:S02]  /*2fb0*/  IMAD.MOV R7, RZ, RZ, -R6 ;  /* 0x000000ffff077224 */ /* 0x000fc400078e0a06 */
[----:B------:R-:W-:Y:S01]  /*2fc0*/  @!P0 IMAD.MOV R70, RZ, RZ, -R70 ;  /* 0x000000ffff468224 */ /* 0x000fe200078e0a46 */
[----:B------:R-:W-:Y:S01]  /*2fd0*/  ISETP.GT.U32.AND P0, PT, R2, R94, PT ;  /* 0x0000005e0200720c */ /* 0x000fe20003f04070 */
[--C-:B------:R-:W-:Y:S01]  /*2fe0*/  @!P1 IMAD.IADD R100, R100, 0x1, -R2.reuse ;  /* 0x0000000164649824 */ /* 0x100fe200078e0a02 */
[----:B------:R-:W-:Y:S01]  /*2ff0*/  ISETP.GE.AND P1, PT, R10, RZ, PT ;  /* 0x000000ff0a00720c */ /* 0x000fe20003f26270 */
[----:B------:R-:W-:Y:S01]  /*3000*/  @!P2 IMAD.IADD R98, R98, 0x1, -R2 ;  /* 0x000000016262a824 */ /* 0x000fe200078e0a02 */
[C---:B------:R-:W-:Y:S01]  /*3010*/  ISETP.GT.U32.AND P2, PT, R2.reuse, R74, PT ;  /* 0x0000004a0200720c */ /* 0x040fe20003f44070 */
[C---:B------:R-:W-:Y:S01]  /*3020*/  IMAD R76, R2.reuse, R7, R76 ;  /* 0x00000007024c7224 */ /* 0x040fe200078e024c */
[----:B------:R-:W-:Y:S01]  /*3030*/  IABS R90, R9 ;  /* 0x00000009005a7213 */ /* 0x000fe20000000000 */
[----:B------:R-:W-:Y:S01]  /*3040*/  @!P4 IMAD.MOV R100, RZ, RZ, -R100 ;  /* 0x000000ffff64c224 */ /* 0x000fe200078e0a64 */
[----:B------:R-:W-:Y:S01]  /*3050*/  ISETP.GT.U32.AND P4, PT, R2, R96, PT ;  /* 0x000000600200720c */ /* 0x000fe20003f84070 */
[----:B------:R-:W-:Y:S01]  /*3060*/  @!P6 IMAD.MOV R98, RZ, RZ, -R98 ;  /* 0x000000ffff62e224 */ /* 0x000fe200078e0a62 */
[----:B------:R-:W-:Y:S01]  /*3070*/  ISETP.GE.AND P6, PT, R8, RZ, PT ;  /* 0x000000ff0800720c */ /* 0x000fe20003fc6270 */
[----:B------:R-:W-:Y:S01]  /*3080*/  @!P5 IMAD.IADD R72, R72, 0x1, -R2 ;  /* 0x000000014848d824 */ /* 0x000fe200078e0a02 */
[----:B------:R-:W-:Y:S01]  /*3090*/  ISETP.GT.U32.AND P5, PT, R2, R76, PT ;  /* 0x0000004c0200720c */ /* 0x000fe20003fa4070 */
[----:B------:R-:W-:Y:S01]  /*30a0*/  IMAD.HI.U32 R6, R3, R92, RZ ;  /* 0x0000005c03067227 */ /* 0x000fe200078e00ff */
[----:B------:R-:W-:-:S02]  /*30b0*/  LOP3.LUT R8, R4, 0xac, RZ, 0xfc, !PT ;  /* 0x000000ac04087812 */ /* 0x000fc400078efcff */
[----:B------:R-:W-:Y:S01]  /*30c0*/  LOP3.LUT R10, R4, 0xa8, RZ, 0xfc, !PT ;  /* 0x000000a8040a7812 */ /* 0x000fe200078efcff */
[----:B------:R-:W-:Y:S01]  /*30d0*/  @!P0 IMAD.IADD R94, R94, 0x1, -R2 ;  /* 0x000000015e5e8824 */ /* 0x000fe200078e0a02 */
[----:B------:R-:W-:Y:S01]  /*30e0*/  IABS R78, R8 ;  /* 0x00000008004e7213 */ /* 0x000fe20000000000 */
[----:B------:R-:W-:Y:S01]  /*30f0*/  IMAD.MOV R7, RZ, RZ, -R6 ;  /* 0x000000ffff077224 */ /* 0x000fe200078e0a06 */
[----:B------:R-:W-:Y:S01]  /*3100*/  IABS R80, R10 ;  /* 0x0000000a00507213 */ /* 0x000fe20000000000 */
[----:B------:R-:W-:Y:S01]  /*3110*/  @!P1 IMAD.MOV R72, RZ, RZ, -R72 ;  /* 0x000000ffff489224 */ /* 0x000fe200078e0a48 */
[----:B------:R-:W-:Y:S01]  /*3120*/  ISETP.GT.U32.AND P1, PT, R2, R94, PT ;  /* 0x0000005e0200720c */ /* 0x000fe20003f24070 */
[----:B------:R-:W-:-:S04]  /*3130*/  IMAD.HI.U32 R6, R3, R78, RZ ;  /* 0x0000004e03067227 */ /* 0x000fc800078e00ff */
[--C-:B------:R-:W-:Y:S01]  /*3140*/  @!P4 IMAD.IADD R96, R96, 0x1, -R2.reuse ;  /* 0x000000016060c824 */ /* 0x100fe200078e0a02 */
[----:B------:R-:W-:Y:S01]  /*3150*/  ISETP.GE.AND P4, PT, R11, RZ, PT ;  /* 0x000000ff0b00720c */ /* 0x000fe20003f86270 */
[----:B------:R-:W-:Y:S01]  /*3160*/  @!P2 IMAD.IADD R74, R74, 0x1, -R2 ;  /* 0x000000014a4aa824 */ /* 0x000fe200078e0a02 */
[----:B------:R-:W-:Y:S01]  /*3170*/  ISETP.GE.AND P2, PT, R12, RZ, PT ;  /* 0x000000ff0c00720c */ /* 0x000fe20003f46270 */
[----:B------:R-:W-:Y:S01]  /*3180*/  IMAD R92, R2, R7, R92 ;  /* 0x00000007025c7224 */ /* 0x000fe200078e025c */
[----:B------:R-:W-:Y:S01]  /*3190*/  LOP3.LUT R11, R4, 0xa4, RZ, 0xfc, !PT ;  /* 0x000000a4040b7812 */ /* 0x000fe200078efcff */
[----:B------:R-:W-:Y:S01]  /*31a0*/  @!P5 IMAD.IADD R76, R76, 0x1, -R2 ;  /* 0x000000014c4cd824 */ /* 0x000fe200078e0a02 */
[----:B------:R-:W-:Y:S01]  /*31b0*/  ISETP.GT.U32.AND P0, PT, R2, R74, PT ;  /* 0x0000004a0200720c */ /* 0x000fe20003f04070 */
[----:B------:R-:W-:Y:S01]  /*31c0*/  IMAD.MOV R7, RZ, RZ, -R6 ;  /* 0x000000ffff077224 */ /* 0x000fe200078e0a06 */
[----:B------:R-:W-:Y:S01]  /*31d0*/  LOP3.LUT R12, R4, 0xa2, RZ, 0xfc, !PT ;  /* 0x000000a2040c7812 */ /* 0x000fe200078efcff */
[----:B------:R-:W-:Y:S01]  /*31e0*/  IMAD.HI.U32 R6, R3, R90, RZ ;  /* 0x0000005a03067227 */ /* 0x000fe200078e00ff */
[----:B------:R-:W-:-:S02]  /*31f0*/  ISETP.GT.U32.AND P5, PT, R2, R76, PT ;  /* 0x0000004c0200720c */ /* 0x000fc40003fa4070 */
[----:B------:R-:W-:Y:S01]  /*3200*/  IABS R82, R11 ;  /* 0x0000000b00527213 */ /* 0x000fe20000000000 */
[----:B------:R-:W-:Y:S01]  /*3210*/  @!P6 IMAD.MOV R96, RZ, RZ, -R96 ;  /* 0x000000ffff60e224 */ /* 0x000fe200078e0a60 */
[C---:B------:R-:W-:Y:S01]  /*3220*/  ISETP.GT.U32.AND P6, PT, R2.reuse, R92, PT ;  /* 0x0000005c0200720c */ /* 0x040fe20003fc4070 */
[----:B------:R-:W-:Y:S01]  /*3230*/  IMAD R78, R2, R7, R78 ;  /* 0x00000007024e7224 */ /* 0x000fe200078e024e */
[----:B------:R-:W-:Y:S01]  /*3240*/  IABS R86, R12 ;  /* 0x0000000c00567213 */ /* 0x000fe20000000000 */
[----:B------:R-:W-:Y:S02]  /*3250*/  IMAD.MOV R7, RZ, RZ, -R6 ;  /* 0x000000ffff077224 */ /* 0x000fe400078e0a06 */
[----:B------:R-:W-:Y:S01]  /*3260*/  @!P1 IMAD.IADD R94, R94, 0x1, -R2 ;  /* 0x000000015e5e9824 */ /* 0x000fe200078e0a02 */
[----:B------:R-:W-:Y:S01]  /*3270*/  ISETP.GE.AND P1, PT, R8, RZ, PT ;  /* 0x000000ff0800720c */ /* 0x000fe20003f26270 */
[----:B------:R-:W-:Y:S01]  /*3280*/  IMAD R90, R2, R7, R90 ;  /* 0x00000007025a7224 */ /* 0x000fe200078e025a */
[----:B------:R-:W-:Y:S01]  /*3290*/  LOP3.LUT R8, R4, 0xa6, RZ, 0xfc, !PT ;  /* 0x000000a604087812 */ /* 0x000fe200078efcff */
[----:B------:R-:W-:-:S02]  /*32a0*/  @!P2 IMAD.MOV R94, RZ, RZ, -R94 ;  /* 0x000000ffff5ea224 */ /* 0x000fc400078e0a5e */
[--C-:B------:R-:W-:Y:S01]  /*32b0*/  @!P0 IMAD.IADD R74, R74, 0x1, -R2.reuse ;  /* 0x000000014a4a8824 */ /* 0x100fe200078e0a02 */
[----:B------:R-:W-:Y:S01]  /*32c0*/  ISETP.GT.U32.AND P2, PT, R2, R90, PT ;  /* 0x0000005a0200720c */ /* 0x000fe20003f44070 */
[--C-:B------:R-:W-:Y:S01]  /*32d0*/  @!P5 IMAD.IADD R76, R76, 0x1, -R2.reuse ;  /* 0x000000014c4cd824 */ /* 0x100fe200078e0a02 */
[----:B------:R-:W-:Y:S01]  /*32e0*/  ISETP.GT.U32.AND P5, PT, R2, R78, PT ;  /* 0x0000004e0200720c */ /* 0x000fe20003fa4070 */
[----:B------:R-:W-:Y:S01]  /*32f0*/  @!P6 IMAD.IADD R92, R92, 0x1, -R2 ;  /* 0x000000015c5ce824 */ /* 0x000fe200078e0a02 */
[----:B------:R-:W-:Y:S01]  /*3300*/  IABS R88, R8 ;  /* 0x0000000800587213 */ /* 0x000fe20000000000 */
[----:B------:R-:W-:Y:S01]  /*3310*/  @!P4 IMAD.MOV R74, RZ, RZ, -R74 ;  /* 0x000000ffff4ac224 */ /* 0x000fe200078e0a4a */
[----:B------:R-:W-:Y:S01]  /*3320*/  ISETP.GE.AND P6, PT, R9, RZ, PT ;  /* 0x000000ff0900720c */ /* 0x000fe20003fc6270 */
[----:B------:R-:W-:Y:S01]  /*3330*/  IMAD.HI.U32 R6, R3, R80, RZ ;  /* 0x0000005003067227 */ /* 0x000fe200078e00ff */
[----:B------:R-:W-:Y:S02]  /*3340*/  ISETP.GT.U32.AND P4, PT, R2, R92, PT ;  /* 0x0000005c0200720c */ /* 0x000fe40003f84070 */
[----:B------:R-:W-:Y:S01]  /*3350*/  ISETP.GE.AND P0, PT, R14, RZ, PT ;  /* 0x000000ff0e00720c */ /* 0x000fe20003f06270 */
[----:B------:R-:W-:Y:S01]  /*3360*/  IMAD.MOV R7, RZ, RZ, -R6 ;  /* 0x000000ffff077224 */ /* 0x000fe200078e0a06 */
[----:B------:R-:W-:Y:S01]  /*3370*/  LOP3.LUT R14, R4, 0x82, RZ, 0xfc, !PT ;  /* 0x00000082040e7812 */ /* 0x000fe200078efcff */
[----:B------:R-:W-:-:S02]  /*3380*/  @!P2 IMAD.IADD R90, R90, 0x1, -R2 ;  /* 0x000000015a5aa824 */ /* 0x000fc400078e0a02 */
[----:B------:R-:W-:Y:S01]  /*3390*/  @!P5 IMAD.IADD R78, R78, 0x1, -R2 ;  /* 0x000000014e4ed824 */ /* 0x000fe200078e0a02 */
[----:B------:R-:W-:Y:S01]  /*33a0*/  IABS R164, R14 ;  /* 0x0000000e00a47213 */ /* 0x000fe20000000000 */
[C---:B------:R-:W-:Y:S01]  /*33b0*/  IMAD R80, R2.reuse, R7, R80 ;  /* 0x0000000702507224 */ /* 0x040fe200078e0250 */
[C---:B------:R-:W-:Y:S01]  /*33c0*/  ISETP.GT.U32.AND P2, PT, R2.reuse, R90, PT ;  /* 0x0000005a0200720c */ /* 0x040fe20003f44070 */
[----:B------:R-:W-:Y:S01]  /*33d0*/  IMAD.HI.U32 R6, R3, R88, RZ ;  /* 0x0000005803067227 */ /* 0x000fe200078e00ff */
[----:B------:R-:W-:-:S03]  /*33e0*/  ISETP.GT.U32.AND P5, PT, R2, R78, PT ;  /* 0x0000004e0200720c */ /* 0x000fc60003fa4070 */
[----:B------:R-:W-:-:S04]  /*33f0*/  IMAD.HI.U32 R7, R3, R82, RZ ;  /* 0x0000005203077227 */ /* 0x000fc800078e00ff */
[----:B------:R-:W-:Y:S01]  /*3400*/  @!P4 IMAD.IADD R92, R92, 0x1, -R2 ;  /* 0x000000015c5cc824 */ /* 0x000fe200078e0a02 */
[----:B------:R-:W-:Y:S01]  /*3410*/  ISETP.GT.U32.AND P4, PT, R2, R80, PT ;  /* 0x000000500200720c */ /* 0x000fe20003f84070 */
[----:B------:R-:W-:Y:S02]  /*3420*/  IMAD.MOV R9, RZ, RZ, -R6 ;  /* 0x000000ffff097224 */ /* 0x000fe400078e0a06 */
[----:B------:R-:W-:-:S04]  /*3430*/  IMAD.HI.U32 R6, R3, R86, RZ ;  /* 0x0000005603067227 */ /* 0x000fc800078e00ff */
[----:B------:R-:W-:Y:S02]  /*3440*/  IMAD.MOV R7, RZ, RZ, -R7 ;  /* 0x000000ffff077224 */ /* 0x000fe400078e0a07 */
[C---:B------:R-:W-:Y:S02]  /*3450*/  IMAD R88, R2.reuse, R9, R88 ;  /* 0x0000000902587224 */ /* 0x040fe400078e0258 */
[----:B------:R-:W-:Y:S02]  /*3460*/  IMAD.MOV R9, RZ, RZ, -R6 ;  /* 0x000000ffff097224 */ /* 0x000fe400078e0a06 */
[C---:B------:R-:W-:Y:S02]  /*3470*/  IMAD R82, R2.reuse, R7, R82 ;  /* 0x0000000702527224 */ /* 0x040fe400078e0252 */
[----:B------:R-:W-:Y:S02]  /*3480*/  IMAD R86, R2, R9, R86 ;  /* 0x0000000902567224 */ /* 0x000fe400078e0256 */
[--C-:B------:R-:W-:Y:S01]  /*3490*/  @!P2 IMAD.IADD R90, R90, 0x1, -R2.reuse ;  /* 0x000000015a5aa824 */ /* 0x100fe200078e0a02 */
[----:B------:R-:W-:Y:S01]  /*34a0*/  ISETP.GT.U32.AND P2, PT, R2, R82, PT ;  /* 0x000000520200720c */ /* 0x000fe20003f44070 */
[--C-:B------:R-:W-:Y:S01]  /*34b0*/  @!P5 IMAD.IADD R78, R78, 0x1, -R2.reuse ;  /* 0x000000014e4ed824 */ /* 0x100fe200078e0a02 */
[----:B------:R-:W-:Y:S01]  /*34c0*/  ISETP.GE.AND P5, PT, R8, RZ, PT ;  /* 0x000000ff0800720c */ /* 0x000fe20003fa6270 */
[----:B------:R-:W-:Y:S01]  /*34d0*/  @!P4 IMAD.IADD R80, R80, 0x1, -R2 ;  /* 0x000000015050c824 */ /* 0x000fe200078e0a02 */
[----:B------:R-:W-:Y:S01]  /*34e0*/  LOP3.LUT R8, R4, 0xa0, RZ, 0xfc, !PT ;  /* 0x000000a004087812 */ /* 0x000fe200078efcff */
[----:B------:R-:W-:Y:S01]  /*34f0*/  @!P6 IMAD.MOV R90, RZ, RZ, -R90 ;  /* 0x000000ffff5ae224 */ /* 0x000fe200078e0a5a */
[C---:B------:R-:W-:Y:S01]  /*3500*/  ISETP.GT.U32.AND P6, PT, R2.reuse, R86, PT ;  /* 0x000000560200720c */ /* 0x040fe20003fc4070 */
[----:B------:R-:W-:Y:S01]  /*3510*/  @!P3 IMAD.MOV R92, RZ, RZ, -R92 ;  /* 0x000000ffff5cb224 */ /* 0x000fe200078e0a5c */
[C---:B------:R-:W-:Y:S01]  /*3520*/  ISETP.GT.U32.AND P3, PT, R2.reuse, R80, PT ;  /* 0x000000500200720c */ /* 0x040fe20003f64070 */
[----:B------:R-:W-:Y:S01]  /*3530*/  VIADD R7, R5, 0x9e ;  /* 0x0000009e05077836 */ /* 0x000fe20000000000 */
[----:B------:R-:W-:Y:S01]  /*3540*/  IABS R84, R8 ;  /* 0x0000000800547213 */ /* 0x000fe20000000000 */
[----:B------:R-:W-:Y:S01]  /*3550*/  @!P0 IMAD.MOV R76, RZ, RZ, -R76 ;  /* 0x000000ffff4c8224 */ /* 0x000fe200078e0a4c */
[----:B------:R-:W-:Y:S01]  /*3560*/  ISETP.GT.U32.AND P4, PT, R2, R88, PT ;  /* 0x000000580200720c */ /* 0x000fe20003f84070 */
[----:B------:R-:W-:Y:S01]  /*3570*/  @!P2 IMAD.IADD R82, R82, 0x1, -R2 ;  /* 0x000000015252a824 */ /* 0x000fe200078e0a02 */
[----:B------:R-:W-:Y:S01]  /*3580*/  IABS R136, R7 ;  /* 0x0000000700887213 */ /* 0x000fe20000000000 */
[----:B------:R-:W-:Y:S01]  /*3590*/  IMAD.HI.U32 R6, R3, R84, RZ ;  /* 0x0000005403067227 */ /* 0x000fe200078e00ff */
[----:B------:R-:W-:-:S02]  /*35a0*/  ISETP.GE.AND P0, PT, R10, RZ, PT ;  /* 0x000000ff0a00720c */ /* 0x000fc40003f06270 */
[----:B------:R-:W-:Y:S01]  /*35b0*/  LOP3.LUT R10, R4, 0x9a, RZ, 0xfc, !PT ;  /* 0x0000009a040a7812 */ /* 0x000fe200078efcff */
[----:B------:R-:W-:Y:S01]  /*35c0*/  @!P6 IMAD.IADD R86, R86, 0x1, -R2 ;  /* 0x000000015656e824 */ /* 0x000fe200078e0a02 */
[----:B------:R-:W-:Y:S01]  /*35d0*/  ISETP.GT.U32.AND P6, PT, R2, R82, PT ;  /* 0x000000520200720c */ /* 0x000fe20003fc4070 */
[----:B------:R-:W-:Y:S01]  /*35e0*/  IMAD.MOV R9, RZ, RZ, -R6 ;  /* 0x000000ffff097224 */ /* 0x000fe200078e0a06 */
[----:B------:R-:W-:Y:S01]  /*35f0*/  IABS R140, R10 ;  /* 0x0000000a008c7213 */ /* 0x000fe20000000000 */
[----:B------:R-:W-:-:S04]  /*3600*/  IMAD.HI.U32 R6, R3, R136, RZ ;  /* 0x0000008803067227 */ /* 0x000fc800078e00ff */
[--C-:B------:R-:W-:Y:S01]  /*3610*/  @!P3 IMAD.IADD R80, R80, 0x1, -R2.reuse ;  /* 0x000000015050b824 */ /* 0x100fe200078e0a02 */
[----:B------:R-:W-:Y:S01]  /*3620*/  ISETP.GE.AND P3, PT, R7, RZ, PT ;  /* 0x000000ff0700720c */ /* 0x000fe20003f66270 */
[----:B------:R-:W-:Y:S01]  /*3630*/  @!P4 IMAD.IADD R88, R88, 0x1, -R2 ;  /* 0x000000015858c824 */ /* 0x000fe200078e0a02 */
[----:B------:R-:W-:Y:S01]  /*3640*/  ISETP.GE.AND P4, PT, R12, RZ, PT ;  /* 0x000000ff0c00720c */ /* 0x000fe20003f86270 */
[----:B------:R-:W-:Y:S01]  /*3650*/  IMAD.MOV R7, RZ, RZ, -R6 ;  /* 0x000000ffff077224 */ /* 0x000fe200078e0a06 */
[----:B------:R-:W-:Y:S01]  /*3660*/  LOP3.LUT R12, R4, 0x84, RZ, 0xfc, !PT ;  /* 0x00000084040c7812 */ /* 0x000fe200078efcff */
[----:B------:R-:W-:Y:S01]  /*3670*/  @!P6 IMAD.IADD R82, R82, 0x1, -R2 ;  /* 0x000000015252e824 */ /* 0x000fe200078e0a02 */
[C---:B------:R-:W-:Y:S01]  /*3680*/  ISETP.GT.U32.AND P2, PT, R2.reuse, R88, PT ;  /* 0x000000580200720c */ /* 0x040fe20003f44070 */
[C---:B------:R-:W-:Y:S01]  /*3690*/  IMAD R136, R2.reuse, R7, R136 ;  /* 0x0000000702887224 */ /* 0x040fe200078e0288 */
[----:B------:R-:W-:Y:S01]  /*36a0*/  IABS R162, R12 ;  /* 0x0000000c00a27213 */ /* 0x000fe20000000000 */
[----:B------:R-:W-:Y:S01]  /*36b0*/  IMAD R84, R2, R9, R84 ;  /* 0x0000000902547224 */ /* 0x000fe200078e0254 */
[----:B------:R-:W-:Y:S01]  /*36c0*/  LOP3.LUT R9, R4, 0x9c, RZ, 0xfc, !PT ;  /* 0x0000009c04097812 */ /* 0x000fe200078efcff */
[----:B------:R-:W-:Y:S01]  /*36d0*/  @!P1 IMAD.MOV R78, RZ, RZ, -R78 ;  /* 0x000000ffff4e9224 */ /* 0x000fe200078e0a4e */
[----:B------:R-:W-:Y:S01]  /*36e0*/  ISETP.GT.U32.AND P6, PT, R2, R136, PT ;  /* 0x000000880200720c */ /* 0x000fe20003fc4070 */
[----:B------:R-:W-:Y:S01]  /*36f0*/  @!P0 IMAD.MOV R80, RZ, RZ, -R80 ;  /* 0x000000ffff508224 */ /* 0x000fe200078e0a50 */
[----:B------:R-:W-:-:S02]  /*3700*/  IABS R142, R9 ;  /* 0x00000009008e7213 */ /* 0x000fc40000000000 */
[----:B------:R-:W-:Y:S02]  /*3710*/  ISETP.GE.AND P1, PT, R11, RZ, PT ;  /* 0x000000ff0b00720c */ /* 0x000fe40003f26270 */
[----:B------:R-:W-:Y:S01]  /*3720*/  LOP3.LUT R11, R4, 0x98, RZ, 0xfc, !PT ;  /* 0x00000098040b7812 */ /* 0x000fe200078efcff */
[--C-:B------:R-:W-:Y:S01]  /*3730*/  @!P2 IMAD.IADD R88, R88, 0x1, -R2.reuse ;  /* 0x000000015858a824 */ /* 0x100fe200078e0a02 */
[C---:B------:R-:W-:Y:S01]  /*3740*/  ISETP.GT.U32.AND P2, PT, R2.reuse, R84, PT ;  /* 0x000000540200720c */ /* 0x040fe20003f44070 */
[----:B------:R-:W-:Y:S01]  /*3750*/  IMAD.HI.U32 R6, R3, R142, RZ ;  /* 0x0000008e03067227 */ /* 0x000fe200078e00ff */
[----:B------:R-:W-:Y:S02]  /*3760*/  IABS R138, R11 ;  /* 0x0000000b008a7213 */ /* 0x000fe40000000000 */
[----:B------:R-:W-:Y:S01]  /*3770*/  ISETP.GT.U32.AND P0, PT, R2, R86, PT ;  /* 0x000000560200720c */ /* 0x000fe20003f04070 */
[----:B------:R-:W-:Y:S02]  /*3780*/  @!P6 IMAD.IADD R136, R136, 0x1, -R2 ;  /* 0x000000018888e824 */ /* 0x000fe400078e0a02 */
[----:B------:R-:W-:-:S02]  /*3790*/  IMAD.MOV R7, RZ, RZ, -R6 ;  /* 0x000000ffff077224 */ /* 0x000fc400078e0a06 */
[----:B------:R-:W-:Y:S01]  /*37a0*/  @!P5 IMAD.MOV R88, RZ, RZ, -R88 ;  /* 0x000000ffff58d224 */ /* 0x000fe200078e0a58 */
[C---:B------:R-:W-:Y:S01]  /*37b0*/  ISETP.GT.U32.AND P6, PT, R2.reuse, R136, PT ;  /* 0x000000880200720c */ /* 0x040fe20003fc4070 */
[----:B------:R-:W-:Y:S02]  /*37c0*/  IMAD R142, R2, R7, R142 ;  /* 0x00000007028e7224 */ /* 0x000fe400078e028e */
[----:B------:R-:W-:-:S04]  /*37d0*/  IMAD.HI.U32 R7, R3, R138, RZ ;  /* 0x0000008a03077227 */ /* 0x000fc800078e00ff */
[----:B------:R-:W-:Y:S01]  /*37e0*/  @!P2 IMAD.IADD R84, R84, 0x1, -R2 ;  /* 0x000000015454a824 */ /* 0x000fe200078e0a02 */
[----:B------:R-:W-:Y:S01]  /*37f0*/  ISETP.GE.AND P2, PT, R9, RZ, PT ;  /* 0x000000ff0900720c */ /* 0x000fe20003f46270 */
[----:B------:R-:W-:Y:S02]  /*3800*/  IMAD.MOV R7, RZ, RZ, -R7 ;  /* 0x000000ffff077224 */ /* 0x000fe400078e0a07 */
[----:B------:R-:W-:Y:S01]  /*3810*/  @!P1 IMAD.MOV R82, RZ, RZ, -R82 ;  /* 0x000000ffff529224 */ /* 0x000fe200078e0a52 */
[C---:B------:R-:W-:Y:S01]  /*3820*/  ISETP.GT.U32.AND P5, PT, R2.reuse, R84, PT ;  /* 0x000000540200720c */ /* 0x040fe20003fa4070 */
[C---:B------:R-:W-:Y:S01]  /*3830*/  IMAD R138, R2.reuse, R7, R138 ;  /* 0x00000007028a7224 */ /* 0x040fe200078e028a */
[----:B------:R-:W-:Y:S01]  /*3840*/  ISETP.GT.U32.AND P1, PT, R2, R142, PT ;  /* 0x0000008e0200720c */ /* 0x000fe20003f24070 */
[--C-:B------:R-:W-:Y:S01]  /*3850*/  @!P0 IMAD.IADD R86, R86, 0x1, -R2.reuse ;  /* 0x0000000156568824 */ /* 0x100fe200078e0a02 */
[----:B------:R-:W-:Y:S01]  /*3860*/  ISETP.GE.AND P0, PT, R8, RZ, PT ;  /* 0x000000ff0800720c */ /* 0x000fe20003f06270 */
[----:B------:R-:W-:Y:S01]  /*3870*/  @!P6 IMAD.IADD R136, R136, 0x1, -R2 ;  /* 0x000000018888e824 */ /* 0x000fe200078e0a02 */
[----:B------:R-:W-:Y:S01]  /*3880*/  ISETP.GT.U32.AND P6, PT, R2, R138, PT ;  /* 0x0000008a0200720c */ /* 0x000fe20003fc4070 */
[----:B------:R-:W-:Y:S01]  /*3890*/  IMAD.HI.U32 R6, R3, R140, RZ ;  /* 0x0000008c03067227 */ /* 0x000fe200078e00ff */
[----:B------:R-:W-:-:S03]  /*38a0*/  LOP3.LUT R8, R4, 0x96, RZ, 0xfc, !PT ;  /* 0x0000009604087812 */ /* 0x000fc600078efcff */
[----:B------:R-:W-:Y:S01]  /*38b0*/  IMAD.MOV R9, RZ, RZ, -R6 ;  /* 0x000000ffff097224 */ /* 0x000fe200078e0a06 */
[----:B------:R-:W-:Y:S01]  /*38c0*/  IABS R144, R8 ;  /* 0x0000000800907213 */ /* 0x000fe20000000000 */
[----:B------:R-:W-:Y:S01]  /*38d0*/  @!P5 IMAD.IADD R84, R84, 0x1, -R2 ;  /* 0x000000015454d824 */ /* 0x000fe200078e0a02 */
[----:B------:R-:W-:Y:S01]  /*38e0*/  ISETP.GE.AND P5, PT, R10, RZ, PT ;  /* 0x000000ff0a00720c */ /* 0x000fe20003fa6270 */
[----:B------:R-:W-:Y:S01]  /*38f0*/  IMAD R140, R2, R9, R140 ;  /* 0x00000009028c7224 */ /* 0x000fe200078e028c */
[----:B------:R-:W-:Y:S01]  /*3900*/  LOP3.LUT R9, R4, 0x94, RZ, 0xfc, !PT ;  /* 0x0000009404097812 */ /* 0x000fe200078efcff */
[----:B------:R-:W-:Y:S01]  /*3910*/  @!P1 IMAD.IADD R142, R142, 0x1, -R2 ;  /* 0x000000018e8e9824 */ /* 0x000fe200078e0a02 */
[----:B------:R-:W-:Y:S01]  /*3920*/  LOP3.LUT R10, R4, 0x92, RZ, 0xfc, !PT ;  /* 0x00000092040a7812 */ /* 0x000fe200078efcff */
[----:B------:R-:W-:Y:S01]  /*3930*/  @!P4 IMAD.MOV R86, RZ, RZ, -R86 ;  /* 0x000000ffff56c224 */ /* 0x000fe200078e0a56 */
[----:B------:R-:W-:Y:S01]  /*3940*/  ISETP.GT.U32.AND P4, PT, R2, R140, PT ;  /* 0x0000008c0200720c */ /* 0x000fe20003f84070 */
[----:B------:R-:W-:Y:S01]  /*3950*/  @!P0 IMAD.MOV R84, RZ, RZ, -R84 ;  /* 0x000000ffff548224 */ /* 0x000fe200078e0a54 */
[----:B------:R-:W-:Y:S01]  /*3960*/  IABS R146, R9 ;  /* 0x0000000900927213 */ /* 0x000fe20000000000 */
[----:B------:R-:W-:Y:S01]  /*3970*/  @!P6 IMAD.IADD R138, R138, 0x1, -R2 ;  /* 0x000000018a8ae824 */ /* 0x000fe200078e0a02 */
[----:B------:R-:W-:Y:S01]  /*3980*/  ISETP.GT.U32.AND P0, PT, R2, R142, PT ;  /* 0x0000008e0200720c */ /* 0x000fe20003f04070 */
[----:B------:R-:W-:Y:S01]  /*3990*/  IMAD.HI.U32 R6, R3, R144, RZ ;  /* 0x0000009003067227 */ /* 0x000fe200078e00ff */
[----:B------:R-:W-:-:S02]  /*39a0*/  IABS R148, R10 ;  /* 0x0000000a00947213 */ /* 0x000fc40000000000 */
[----:B------:R-:W-:Y:S01]  /*39b0*/  ISETP.GT.U32.AND P6, PT, R2, R138, PT ;  /* 0x0000008a0200720c */ /* 0x000fe20003fc4070 */
[----:B------:R-:W-:Y:S01]  /*39c0*/  IMAD.MOV R7, RZ, RZ, -R6 ;  /* 0x000000ffff077224 */ /* 0x000fe200078e0a06 */
[----:B------:R-:W-:Y:S01]  /*39d0*/  ISETP.GE.AND P1, PT, R11, RZ, PT ;  /* 0x000000ff0b00720c */ /* 0x000fe20003f26270 */
[----:B------:R-:W-:Y:S01]  /*39e0*/  IMAD.HI.U32 R6, R3, R146, RZ ;  /* 0x0000009203067227 */ /* 0x000fe200078e00ff */
[----:B------:R-:W-:-:S03]  /*39f0*/  LOP3.LUT R11, R4, 0x8c, RZ, 0xfc, !PT ;  /* 0x0000008c040b7812 */ /* 0x000fc600078efcff */
[----:B------:R-:W-:Y:S01]  /*3a00*/  IMAD R144, R2, R7, R144 ;  /* 0x0000000702907224 */ /* 0x000fe200078e0290 */
[----:B------:R-:W-:Y:S01]  /*3a10*/  IABS R154, R11 ;  /* 0x0000000b009a7213 */ /* 0x000fe20000000000 */
[----:B------:R-:W-:Y:S02]  /*3a20*/  IMAD.MOV R7, RZ, RZ, -R6 ;  /* 0x000000ffff077224 */ /* 0x000fe400078e0a06 */
[--C-:B------:R-:W-:Y:S02]  /*3a30*/  @!P4 IMAD.IADD R140, R140, 0x1, -R2.reuse ;  /* 0x000000018c8cc824 */ /* 0x100fe400078e0a02 */
[----:B------:R-:W-:Y:S01]  /*3a40*/  @!P0 IMAD.IADD R142, R142, 0x1, -R2 ;  /* 0x000000018e8e8824 */ /* 0x000fe200078e0a02 */
[C---:B------:R-:W-:Y:S01]  /*3a50*/  ISETP.GT.U32.AND P0, PT, R2.reuse, R144, PT ;  /* 0x000000900200720c */ /* 0x040fe20003f04070 */
[C---:B------:R-:W-:Y:S01]  /*3a60*/  IMAD R146, R2.reuse, R7, R146 ;  /* 0x0000000702927224 */ /* 0x040fe200078e0292 */
[----:B------:R-:W-:Y:S01]  /*3a70*/  ISETP.GT.U32.AND P4, PT, R2, R140, PT ;  /* 0x0000008c0200720c */ /* 0x000fe20003f84070 */
[----:B------:R-:W-:-:S02]  /*3a80*/  @!P6 IMAD.IADD R138, R138, 0x1, -R2 ;  /* 0x000000018a8ae824 */ /* 0x000fc400078e0a02 */
[----:B------:R-:W-:Y:S01]  /*3a90*/  @!P3 IMAD.MOV R136, RZ, RZ, -R136 ;  /* 0x000000ffff88b224 */ /* 0x000fe200078e0a88 */
[----:B------:R-:W-:Y:S01]  /*3aa0*/  ISETP.GT.U32.AND P6, PT, R2, R146, PT ;  /* 0x000000920200720c */ /* 0x000fe20003fc4070 */
[----:B------:R-:W-:Y:S01]  /*3ab0*/  IMAD.HI.U32 R6, R3, R148, RZ ;  /* 0x0000009403067227 */ /* 0x000fe200078e00ff */
[----:B------:R-:W-:Y:S02]  /*3ac0*/  ISETP.GE.AND P3, PT, R8, RZ, PT ;  /* 0x000000ff0800720c */ /* 0x000fe40003f66270 */
[----:B------:R-:W-:Y:S01]  /*3ad0*/  LOP3.LUT R8, R4, 0x90, RZ, 0xfc, !PT ;  /* 0x0000009004087812 */ /* 0x000fe200078efcff */
[----:B------:R-:W-:Y:S02]  /*3ae0*/  VIADD R7, R5, 0x8e ;  /* 0x0000008e05077836 */ /* 0x000fe40000000000 */
[--C-:B------:R-:W-:Y:S01]  /*3af0*/  @!P0 IMAD.IADD R144, R144, 0x1, -R2.reuse ;  /* 0x0000000190908824 */ /* 0x100fe200078e0a02 */
[----:B------:R-:W-:Y:S01]  /*3b00*/  IABS R150, R8 ;  /* 0x0000000800967213 */ /* 0x000fe20000000000 */
[----:B------:R-:W-:Y:S01]  /*3b10*/  @!P4 IMAD.IADD R140, R140, 0x1, -R2 ;  /* 0x000000018c8cc824 */ /* 0x000fe200078e0a02 */
[----:B------:R-:W-:Y:S01]  /*3b20*/  ISETP.GE.AND P4, PT, R9, RZ, PT ;  /* 0x000000ff0900720c */ /* 0x000fe20003f86270 */
[----:B------:R-:W-:Y:S01]  /*3b30*/  IMAD.MOV R9, RZ, RZ, -R6 ;  /* 0x000000ffff097224 */ /* 0x000fe200078e0a06 */
[----:B------:R-:W-:Y:S01]  /*3b40*/  ISETP.GE.AND P0, PT, R7, RZ, PT ;  /* 0x000000ff0700720c */ /* 0x000fe20003f06270 */
[----:B------:R-:W-:Y:S01]  /*3b50*/  @!P6 IMAD.IADD R146, R146, 0x1, -R2 ;  /* 0x000000019292e824 */ /* 0x000fe200078e0a02 */
[----:B------:R-:W-:Y:S01]  /*3b60*/  ISETP.GT.U32.AND P6, PT, R2, R144, PT ;  /* 0x000000900200720c */ /* 0x000fe20003fc4070 */
[----:B------:R-:W-:Y:S01]  /*3b70*/  IMAD.HI.U32 R6, R3, R150, RZ ;  /* 0x0000009603067227 */ /* 0x000fe200078e00ff */
[----:B------:R-:W-:-:S03]  /*3b80*/  IABS R152, R7 ;  /* 0x0000000700987213 */ /* 0x000fc60000000000 */
[----:B------:R-:W-:Y:S02]  /*3b90*/  IMAD.MOV R7, RZ, RZ, -R6 ;  /* 0x000000ffff077224 */ /* 0x000fe400078e0a06 */
[----:B------:R-:W-:Y:S01]  /*3ba0*/  @!P2 IMAD.MOV R142, RZ, RZ, -R142 ;  /* 0x000000ffff8ea224 */ /* 0x000fe200078e0a8e */
[C---:B------:R-:W-:Y:S01]  /*3bb0*/  ISETP.GT.U32.AND P2, PT, R2.reuse, R146, PT ;  /* 0x000000920200720c */ /* 0x040fe20003f44070 */
[C---:B------:R-:W-:Y:S02]  /*3bc0*/  IMAD R150, R2.reuse, R7, R150 ;  /* 0x0000000702967224 */ /* 0x040fe400078e0296 */
[----:B------:R-:W-:Y:S02]  /*3bd0*/  IMAD R148, R2, R9, R148 ;  /* 0x0000000902947224 */ /* 0x000fe400078e0294 */
[----:B------:R-:W-:Y:S01]  /*3be0*/  @!P6 IMAD.IADD R144, R144, 0x1, -R2 ;  /* 0x000000019090e824 */ /* 0x000fe200078e0a02 */
[C---:B------:R-:W-:Y:S01]  /*3bf0*/  ISETP.GT.U32.AND P6, PT, R2.reuse, R150, PT ;  /* 0x000000960200720c */ /* 0x040fe20003fc4070 */
[----:B------:R-:W-:Y:S01]  /*3c00*/  @!P5 IMAD.MOV R140, RZ, RZ, -R140 ;  /* 0x000000ffff8cd224 */ /* 0x000fe200078e0a8c */
[----:B------:R-:W-:Y:S01]  /*3c10*/  ISETP.GT.U32.AND P5, PT, R2, R148, PT ;  /* 0x000000940200720c */ /* 0x000fe20003fa4070 */
[----:B------:R-:W-:Y:S01]  /*3c20*/  @!P1 IMAD.MOV R138, RZ, RZ, -R138 ;  /* 0x000000ffff8a9224 */ /* 0x000fe200078e0a8a */
[----:B------:R-:W-:Y:S01]  /*3c30*/  ISETP.GE.AND P1, PT, R10, RZ, PT ;  /* 0x000000ff0a00720c */ /* 0x000fe20003f26270 */
[----:B------:R-:W-:Y:S01]  /*3c40*/  IMAD.HI.U32 R6, R3, R152, RZ ;  /* 0x0000009803067227 */ /* 0x000fe200078e00ff */
[----:B------:R-:W-:-:S03]  /*3c50*/  LOP3.LUT R10, R4, 0x8a, RZ, 0xfc, !PT ;  /* 0x0000008a040a7812 */ /* 0x000fc600078efcff */
[--C-:B------:R-:W-:Y:S01]  /*3c60*/  @!P2 IMAD.IADD R146, R146, 0x1, -R2.reuse ;  /* 0x000000019292a824 */ /* 0x100fe200078e0a02 */
[----:B------:R-:W-:Y:S01]  /*3c70*/  ISETP.GE.AND P2, PT, R8, RZ, PT ;  /* 0x000000ff0800720c */ /* 0x000fe20003f46270 */
[C---:B------:R-:W-:Y:S01]  /*3c80*/  IMAD.HI.U32 R7, R3.reuse, R154, RZ ;  /* 0x0000009a03077227 */ /* 0x040fe200078e00ff */
[----:B------:R-:W-:Y:S02]  /*3c90*/  IABS R156, R10 ;  /* 0x0000000a009c7213 */ /* 0x000fe40000000000 */
[----:B------:R-:W-:Y:S01]  /*3ca0*/  LOP3.LUT R8, R4, 0x88, RZ, 0xfc, !PT ;  /* 0x0000008804087812 */ /* 0x000fe200078efcff */
[----:B------:R-:W-:Y:S02]  /*3cb0*/  @!P6 IMAD.IADD R150, R150, 0x1, -R2 ;  /* 0x000000019696e824 */ /* 0x000fe400078e0a02 */
[----:B------:R-:W-:Y:S01]  /*3cc0*/  IMAD.MOV R9, RZ, RZ, -R6 ;  /* 0x000000ffff097224 */ /* 0x000fe200078e0a06 */
[----:B------:R-:W-:Y:S01]  /*3cd0*/  IABS R158, R8 ;  /* 0x00000008009e7213 */ /* 0x000fe20000000000 */
[----:B------:R-:W-:Y:S01]  /*3ce0*/  IMAD.MOV R7, RZ, RZ, -R7 ;  /* 0x000000ffff077224 */ /* 0x000fe200078e0a07 */
[----:B------:R-:W-:Y:S01]  /*3cf0*/  ISETP.GT.U32.AND P6, PT, R2, R150, PT ;  /* 0x000000960200720c */ /* 0x000fe20003fc4070 */
[----:B------:R-:W-:-:S04]  /*3d00*/  IMAD.HI.U32 R6, R3, R156, RZ ;  /* 0x0000009c03067227 */ /* 0x000fc800078e00ff */
[----:B------:R-:W-:Y:S01]  /*3d10*/  @!P5 IMAD.IADD R148, R148, 0x1, -R2 ;  /* 0x000000019494d824 */ /* 0x000fe200078e0a02 */
[----:B------:R-:W-:Y:S01]  /*3d20*/  ISETP.GE.AND P5, PT, R11, RZ, PT ;  /* 0x000000ff0b00720c */ /* 0x000fe20003fa6270 */
[----:B------:R-:W-:Y:S01]  /*3d30*/  IMAD R154, R2, R7, R154 ;  /* 0x00000007029a7224 */ /* 0x000fe200078e029a */
[----:B------:R-:W-:Y:S01]  /*3d40*/  LOP3.LUT R11, R4, 0x86, RZ, 0xfc, !PT ;  /* 0x00000086040b7812 */ /* 0x000fe200078efcff */
[----:B------:R-:W-:Y:S02]  /*3d50*/  IMAD.MOV R7, RZ, RZ, -R6 ;  /* 0x000000ffff077224 */ /* 0x000fe400078e0a06 */
[----:B------:R-:W-:Y:S01]  /*3d60*/  IMAD.HI.U32 R6, R3, R158, RZ ;  /* 0x0000009e03067227 */ /* 0x000fe200078e00ff */
[----:B------:R-:W-:-:S03]  /*3d70*/  IABS R160, R11 ;  /* 0x0000000b00a07213 */ /* 0x000fc60000000000 */
[----:B------:R-:W-:Y:S01]  /*3d80*/  @!P3 IMAD.MOV R144, RZ, RZ, -R144 ;  /* 0x000000ffff90b224 */ /* 0x000fe200078e0a90 */
[C---:B------:R-:W-:Y:S01]  /*3d90*/  ISETP.GT.U32.AND P3, PT, R2.reuse, R148, PT ;  /* 0x000000940200720c */ /* 0x040fe20003f64070 */
[----:B------:R-:W-:Y:S02]  /*3da0*/  IMAD R156, R2, R7, R156 ;  /* 0x00000007029c7224 */ /* 0x000fe400078e029c */
[----:B------:R-:W-:Y:S02]  /*3db0*/  IMAD.MOV R7, RZ, RZ, -R6 ;  /* 0x000000ffff077224 */ /* 0x000fe400078e0a06 */
[----:B------:R-:W-:Y:S01]  /*3dc0*/  @!P6 IMAD.IADD R150, R150, 0x1, -R2 ;  /* 0x000000019696e824 */ /* 0x000fe200078e0a02 */
[C---:B------:R-:W-:Y:S01]  /*3dd0*/  ISETP.GT.U32.AND P6, PT, R2.reuse, R156, PT ;  /* 0x0000009c0200720c */ /* 0x040fe20003fc4070 */
[C---:B------:R-:W-:Y:S02]  /*3de0*/  IMAD R158, R2.reuse, R7, R158 ;  /* 0x00000007029e7224 */ /* 0x040fe400078e029e */
[----:B------:R-:W-:-:S02]  /*3df0*/  IMAD R152, R2, R9, R152 ;  /* 0x0000000902987224 */ /* 0x000fc400078e0298 */
[----:B------:R-:W-:Y:S01]  /*3e00*/  @!P2 IMAD.MOV R150, RZ, RZ, -R150 ;  /* 0x000000ffff96a224 */ /* 0x000fe200078e0a96 */
[C---:B------:R-:W-:Y:S01]  /*3e10*/  ISETP.GT.U32.AND P2, PT, R2.reuse, R158, PT ;  /* 0x0000009e0200720c */ /* 0x040fe20003f44070 */
[----:B------:R-:W-:Y:S01]  /*3e20*/  @!P4 IMAD.MOV R146, RZ, RZ, -R146 ;  /* 0x000000ffff92c224 */ /* 0x000fe200078e0a92 */
[----:B------:R-:W-:Y:S01]  /*3e30*/  ISETP.GT.U32.AND P4, PT, R2, R152, PT ;  /* 0x000000980200720c */ /* 0x000fe20003f84070 */
[----:B------:R-:W-:Y:S01]  /*3e40*/  @!P3 IMAD.IADD R148, R148, 0x1, -R2 ;  /* 0x000000019494b824 */ /* 0x000fe200078e0a02 */
[----:B------:R-:W-:Y:S01]  /*3e50*/  ISETP.GT.U32.AND P3, PT, R2, R154, PT ;  /* 0x0000009a0200720c */ /* 0x000fe20003f64070 */
[----:B------:R-:W-:-:S04]  /*3e60*/  IMAD.HI.U32 R6, R3, R160, RZ ;  /* 0x000000a003067227 */ /* 0x000fc800078e00ff */
[----:B------:R-:W-:Y:S02]  /*3e70*/  IMAD.MOV R7, RZ, RZ, -R6 ;  /* 0x000000ffff077224 */ /* 0x000fe400078e0a06 */
[----:B------:R-:W-:Y:S02]  /*3e80*/  @!P1 IMAD.MOV R148, RZ, RZ, -R148 ;  /* 0x000000ffff949224 */ /* 0x000fe400078e0a94 */
[--C-:B------:R-:W-:Y:S02]  /*3e90*/  @!P2 IMAD.IADD R158, R158, 0x1, -R2.reuse ;  /* 0x000000019e9ea824 */ /* 0x100fe400078e0a02 */
[--C-:B------:R-:W-:Y:S01]  /*3ea0*/  @!P4 IMAD.IADD R152, R152, 0x1, -R2.reuse ;  /* 0x000000019898c824 */ /* 0x100fe200078e0a02 */
[----:B------:R-:W-:Y:S01]  /*3eb0*/  ISETP.GE.AND P4, PT, R10, RZ, PT ;  /* 0x000000ff0a00720c */ /* 0x000fe20003f86270 */
[----:B------:R-:W-:Y:S01]  /*3ec0*/  @!P3 IMAD.IADD R154, R154, 0x1, -R2 ;  /* 0x000000019a9ab824 */ /* 0x000fe200078e0a02 */
[C---:B------:R-:W-:Y:S01]  /*3ed0*/  ISETP.GT.U32.AND P2, PT, R2.reuse, R158, PT ;  /* 0x0000009e0200720c */ /* 0x040fe20003f44070 */
[C---:B------:R-:W-:Y:S01]  /*3ee0*/  IMAD R160, R2.reuse, R7, R160 ;  /* 0x0000000702a07224 */ /* 0x040fe200078e02a0 */
[C---:B------:R-:W-:Y:S01]  /*3ef0*/  ISETP.GT.U32.AND P3, PT, R2.reuse, R152, PT ;  /* 0x000000980200720c */ /* 0x040fe20003f64070 */
[----:B------:R-:W-:Y:S01]  /*3f00*/  IMAD.HI.U32 R7, R3, R164, RZ ;  /* 0x000000a403077227 */ /* 0x000fe200078e00ff */
[----:B------:R-:W-:-:S02]  /*3f10*/  ISETP.GT.U32.AND P1, PT, R2, R154, PT ;  /* 0x0000009a0200720c */ /* 0x000fc40003f24070 */
[----:B------:R-:W-:Y:S01]  /*3f20*/  LOP3.LUT R10, R4, 0x7c, RZ, 0xfc, !PT ;  /* 0x0000007c040a7812 */ /* 0x000fe200078efcff */
[----:B------:R-:W-:Y:S02]  /*3f30*/  IMAD.MOV R7, RZ, RZ, -R7 ;  /* 0x000000ffff077224 */ /* 0x000fe400078e0a07 */
[----:B------:R-:W-:Y:S01]  /*3f40*/  IMAD.HI.U32 R6, R3, R162, RZ ;  /* 0x000000a203067227 */ /* 0x000fe200078e00ff */
[----:B------:R-:W-:-:S03]  /*3f50*/  IABS R170, R10 ;  /* 0x0000000a00aa7213 */ /* 0x000fc60000000000 */
[----:B------:R-:W-:Y:S02]  /*3f60*/  IMAD R164, R2, R7, R164 ;  /* 0x0000000702a47224 */ /* 0x000fe400078e02a4 */
[----:B------:R-:W-:Y:S02]  /*3f70*/  IMAD.MOV R9, RZ, RZ, -R6 ;  /* 0x000000ffff097224 */ /* 0x000fe400078e0a06 */
[--C-:B------:R-:W-:Y:S01]  /*3f80*/  @!P2 IMAD.IADD R158, R158, 0x1, -R2.reuse ;  /* 0x000000019e9ea824 */ /* 0x100fe200078e0a02 */
[----:B------:R-:W-:Y:S01]  /*3f90*/  ISETP.GT.U32.AND P2, PT, R2, R164, PT ;  /* 0x000000a40200720c */ /* 0x000fe20003f44070 */
[--C-:B------:R-:W-:Y:S01]  /*3fa0*/  @!P3 IMAD.IADD R152, R152, 0x1, -R2.reuse ;  /* 0x000000019898b824 */ /* 0x100fe200078e0a02 */
[----:B------:R-:W-:Y:S01]  /*3fb0*/  ISETP.GE.AND P3, PT, R8, RZ, PT ;  /* 0x000000ff0800720c */ /* 0x000fe20003f66270 */
[----:B------:R-:W-:Y:S01]  /*3fc0*/  @!P1 IMAD.IADD R154, R154, 0x1, -R2 ;  /* 0x000000019a9a9824 */ /* 0x000fe200078e0a02 */
[C---:B------:R-:W-:Y:S01]  /*3fd0*/  ISETP.GT.U32.AND P1, PT, R2.reuse, R160, PT ;  /* 0x000000a00200720c */ /* 0x040fe20003f24070 */
[----:B------:R-:W-:Y:S01]  /*3fe0*/  IMAD R162, R2, R9, R162 ;  /* 0x0000000902a27224 */ /* 0x000fe200078e02a2 */
[----:B------:R-:W-:Y:S01]  /*3ff0*/  LOP3.LUT R8, R4, 0x80, RZ, 0xfc, !PT ;  /* 0x0000008004087812 */ /* 0x000fe200078efcff */
[----:B------:R-:W-:-:S02]  /*4000*/  VIADD R6, R5, 0x7e ;  /* 0x0000007e05067836 */ /* 0x000fc40000000000 */
[----:B------:R-:W-:Y:S01]  /*4010*/  @!P5 IMAD.MOV R154, RZ, RZ, -R154 ;  /* 0x000000ffff9ad224 */ /* 0x000fe200078e0a9a */
[----:B------:R-:W-:Y:S01]  /*4020*/  ISETP.GT.U32.AND P5, PT, R2, R162, PT ;  /* 0x000000a20200720c */ /* 0x000fe20003fa4070 */
[----:B------:R-:W-:Y:S01]  /*4030*/  @!P6 IMAD.IADD R156, R156, 0x1, -R2 ;  /* 0x000000019c9ce824 */ /* 0x000fe200078e0a02 */
[----:B------:R-:W-:Y:S01]  /*4040*/  IABS R166, R8 ;  /* 0x0000000800a67213 */ /* 0x000fe20000000000 */
[----:B------:R-:W-:Y:S01]  /*4050*/  @!P0 IMAD.MOV R152, RZ, RZ, -R152 ;  /* 0x000000ffff988224 */ /* 0x000fe200078e0a98 */
[----:B------:R-:W-:Y:S01]  /*4060*/  IABS R168, R6 ;  /* 0x0000000600a87213 */ /* 0x000fe20000000000 */
[--C-:B------:R-:W-:Y:S01]  /*4070*/  @!P2 IMAD.IADD R164, R164, 0x1, -R2.reuse ;  /* 0x00000001a4a4a824 */ /* 0x100fe200078e0a02 */
[----:B------:R-:W-:Y:S01]  /*4080*/  ISETP.GT.U32.AND P6, PT, R2, R156, PT ;  /* 0x0000009c0200720c */ /* 0x000fe20003fc4070 */
[----:B------:R-:W-:Y:S01]  /*4090*/  @!P1 IMAD.IADD R160, R160, 0x1, -R2 ;  /* 0x00000001a0a09824 */ /* 0x000fe200078e0a02 */
[----:B------:R-:W-:Y:S01]  /*40a0*/  ISETP.GE.AND P0, PT, R6, RZ, PT ;  /* 0x000000ff0600720c */ /* 0x000fe20003f06270 */
[----:B------:R-:W-:Y:S01]  /*40b0*/  IMAD.HI.U32 R6, R3, R166, RZ ;  /* 0x000000a603067227 */ /* 0x000fe200078e00ff */
[----:B------:R-:W-:-:S02]  /*40c0*/  ISETP.GT.U32.AND P2, PT, R2, R164, PT ;  /* 0x000000a40200720c */ /* 0x000fc40003f44070 */
[----:B------:R-:W-:Y:S01]  /*40d0*/  ISETP.GT.U32.AND P1, PT, R2, R160, PT ;  /* 0x000000a00200720c */ /* 0x000fe20003f24070 */
[----:B------:R-:W-:-:S04]  /*40e0*/  IMAD.HI.U32 R7, R3, R168, RZ ;  /* 0x000000a803077227 */ /* 0x000fc800078e00ff */
[----:B------:R-:W-:Y:S02]  /*40f0*/  IMAD.MOV R9, RZ, RZ, -R6 ;  /* 0x000000ffff097224 */ /* 0x000fe400078e0a06 */
[----:B------:R-:W-:Y:S02]  /*4100*/  IMAD.MOV R7, RZ, RZ, -R7 ;  /* 0x000000ffff077224 */ /* 0x000fe400078e0a07 */
[----:B------:R-:W-:-:S04]  /*4110*/  IMAD.HI.U32 R6, R3, R170, RZ ;  /* 0x000000aa03067227 */ /* 0x000fc800078e00ff */
[----:B------:R-:W-:Y:S02]  /*4120*/  @!P5 IMAD.IADD R162, R162, 0x1, -R2 ;  /* 0x00000001a2a2d824 */ /* 0x000fe400078e0a02 */
[C---:B------:R-:W-:Y:S02]  /*4130*/  IMAD R168, R2.reuse, R7, R168 ;  /* 0x0000000702a87224 */ /* 0x040fe400078e02a8 */
[----:B------:R-:W-:Y:S01]  /*4140*/  IMAD.MOV R7, RZ, RZ, -R6 ;  /* 0x000000ffff077224 */ /* 0x000fe200078e0a06 */
[----:B------:R-:W-:Y:S01]  /*4150*/  ISETP.GT.U32.AND P5, PT, R2, R162, PT ;  /* 0x000000a20200720c */ /* 0x000fe20003fa4070 */
[----:B------:R-:W-:Y:S01]  /*4160*/  @!P6 IMAD.IADD R156, R156, 0x1, -R2 ;  /* 0x000000019c9ce824 */ /* 0x000fe200078e0a02 */
[----:B------:R-:W-:Y:S01]  /*4170*/  ISETP.GE.AND P6, PT, R11, RZ, PT ;  /* 0x000000ff0b00720c */ /* 0x000fe20003fc6270 */
[----:B------:R-:W-:Y:S01]  /*4180*/  IMAD R170, R2, R7, R170 ;  /* 0x0000000702aa7224 */ /* 0x000fe200078e02aa */
[----:B------:R-:W-:Y:S01]  /*4190*/  LOP3.LUT R11, R4, 0x74, RZ, 0xfc, !PT ;  /* 0x00000074040b7812 */ /* 0x000fe200078efcff */
[----:B------:R-:W-:Y:S01]  /*41a0*/  IMAD R166, R2, R9, R166 ;  /* 0x0000000902a67224 */ /* 0x000fe200078e02a6 */
[----:B------:R-:W-:Y:S01]  /*41b0*/  LOP3.LUT R9, R4, 0x7a, RZ, 0xfc, !PT ;  /* 0x0000007a04097812 */ /* 0x000fe200078efcff */
[----:B------:R-:W-:Y:S01]  /*41c0*/  @!P2 IMAD.IADD R164, R164, 0x1, -R2 ;  /* 0x00000001a4a4a824 */ /* 0x000fe200078e0a02 */
[C---:B------:R-:W-:Y:S01]  /*41d0*/  ISETP.GT.U32.AND P2, PT, R2.reuse, R170, PT ;  /* 0x000000aa0200720c */ /* 0x040fe20003f44070 */
[----:B------:R-:W-:Y:S01]  /*41e0*/  @!P3 IMAD.MOV R158, RZ, RZ, -R158 ;  /* 0x000000ffff9eb224 */ /* 0x000fe200078e0a9e */
[----:B------:R-:W-:Y:S01]  /*41f0*/  ISETP.GT.U32.AND P3, PT, R2, R166, PT ;  /* 0x000000a60200720c */ /* 0x000fe20003f64070 */
[----:B------:R-:W-:Y:S01]  /*4200*/  @!P1 IMAD.IADD R160, R160, 0x1, -R2 ;  /* 0x00000001a0a09824 */ /* 0x000fe200078e0a02 */
[----:B------:R-:W-:Y:S01]  /*4210*/  IABS R172, R9 ;  /* 0x0000000900ac7213 */ /* 0x000fe20000000000 */
[----:B------:R-:W-:Y:S01]  /*4220*/  @!P4 IMAD.MOV R156, RZ, RZ, -R156 ;  /* 0x000000ffff9cc224 */ /* 0x000fe200078e0a9c */
[----:B------:R-:W-:Y:S01]  /*4230*/  ISETP.GE.AND P4, PT, R12, RZ, PT ;  /* 0x000000ff0c00720c */ /* 0x000fe20003f86270 */
[----:B------:R-:W-:Y:S01]  /*4240*/  @!P5 IMAD.IADD R162, R162, 0x1, -R2 ;  /* 0x00000001a2a2d824 */ /* 0x000fe200078e0a02 */
[----:B------:R-:W-:Y:S01]  /*4250*/  ISETP.GT.U32.AND P5, PT, R2, R168, PT ;  /* 0x000000a80200720c */ /* 0x000fe20003fa4070 */
[----:B------:R-:W-:Y:S01]  /*4260*/  @!P6 IMAD.MOV R160, RZ, RZ, -R160 ;  /* 0x000000ffffa0e224 */ /* 0x000fe200078e0aa0 */
[----:B------:R-:W-:Y:S01]  /*4270*/  ISETP.GE.AND P6, PT, R8, RZ, PT ;  /* 0x000000ff0800720c */ /* 0x000fe20003fc6270 */
[----:B------:R-:W-:Y:S01]  /*4280*/  IMAD.HI.U32 R6, R3, R172, RZ ;  /* 0x000000ac03067227 */ /* 0x000fe200078e00ff */
[----:B------:R-:W-:-:S02]  /*4290*/  LOP3.LUT R8, R4, 0x78, RZ, 0xfc, !PT ;  /* 0x0000007804087812 */ /* 0x000fc400078efcff */
[----:B------:R-:W-:Y:S01]  /*42a0*/  IABS R178, R11 ;  /* 0x0000000b00b27213 */ /* 0x000fe20000000000 */
[--C-:B------:R-:W-:Y:S01]  /*42b0*/  @!P2 IMAD.IADD R170, R170, 0x1, -R2.reuse ;  /* 0x00000001aaaaa824 */ /* 0x100fe200078e0a02 */
[----:B------:R-:W-:Y:S01]  /*42c0*/  IABS R174, R8 ;  /* 0x0000000800ae7213 */ /* 0x000fe20000000000 */
[----:B------:R-:W-:Y:S01]  /*42d0*/  @!P3 IMAD.IADD R166, R166, 0x1, -R2 ;  /* 0x00000001a6a6b824 */ /* 0x000fe200078e0a02 */
[----:B------:R-:W-:Y:S01]  /*42e0*/  ISETP.GE.AND P3, PT, R10, RZ, PT ;  /* 0x000000ff0a00720c */ /* 0x000fe20003f66270 */
[----:B------:R-:W-:Y:S01]  /*42f0*/  IMAD.MOV R7, RZ, RZ, -R6 ;  /* 0x000000ffff077224 */ /* 0x000fe200078e0a06 */
[----:B------:R-:W-:Y:S01]  /*4300*/  ISETP.GT.U32.AND P2, PT, R2, R170, PT ;  /* 0x000000aa0200720c */ /* 0x000fe20003f44070 */
[----:B------:R-:W-:Y:S01]  /*4310*/  IMAD.HI.U32 R6, R3, R174, RZ ;  /* 0x000000ae03067227 */ /* 0x000fe200078e00ff */
[----:B------:R-:W-:Y:S02]  /*4320*/  LOP3.LUT R10, R4, 0x76, RZ, 0xfc, !PT ;  /* 0x00000076040a7812 */ /* 0x000fe400078efcff */
[----:B------:R-:W-:Y:S01]  /*4330*/  ISETP.GE.AND P1, PT, R14, RZ, PT ;  /* 0x000000ff0e00720c */ /* 0x000fe20003f26270 */
[----:B------:R-:W-:Y:S01]  /*4340*/  @!P4 IMAD.MOV R162, RZ, RZ, -R162 ;  /* 0x000000ffffa2c224 */ /* 0x000fe200078e0aa2 */
[----:B------:R-:W-:Y:S01]  /*4350*/  ISETP.GT.U32.AND P4, PT, R2, R166, PT ;  /* 0x000000a60200720c */ /* 0x000fe20003f84070 */
[----:B------:R-:W-:Y:S01]  /*4360*/  @!P5 IMAD.IADD R168, R168, 0x1, -R2 ;  /* 0x00000001a8a8d824 */ /* 0x000fe200078e0a02 */
[----:B------:R-:W-:Y:S01]  /*4370*/  IABS R176, R10 ;  /* 0x0000000a00b07213 */ /* 0x000fe20000000000 */
[----:B------:R-:W-:Y:S01]  /*4380*/  IMAD R172, R2, R7, R172 ;  /* 0x0000000702ac7224 */ /* 0x000fe200078e02ac */
[----:B------:R-:W-:Y:S01]  /*4390*/  LOP3.LUT R12, R4, 0x72, RZ, 0xfc, !PT ;  /* 0x00000072040c7812 */ /* 0x000fe200078efcff */
[----:B------:R-:W-:Y:S01]  /*43a0*/  IMAD.MOV R7, RZ, RZ, -R6 ;  /* 0x000000ffff077224 */ /* 0x000fe200078e0a06 */
[----:B------:R-:W-:Y:S01]  /*43b0*/  ISETP.GT.U32.AND P5, PT, R2, R168, PT ;  /* 0x000000a80200720c */ /* 0x000fe20003fa4070 */
[----:B------:R-:W-:Y:S01]  /*43c0*/  @!P2 IMAD.IADD R170, R170, 0x1, -R2 ;  /* 0x00000001aaaaa824 */ /* 0x000fe200078e0a02 */
[----:B------:R-:W-:Y:S01]  /*43d0*/  IABS R180, R12 ;  /* 0x0000000c00b47213 */ /* 0x000fe20000000000 */
[----:B------:R-:W-:-:S02]  /*43e0*/  IMAD R174, R2, R7, R174 ;  /* 0x0000000702ae7224 */ /* 0x000fc400078e02ae */
[----:B------:R-:W-:-:S03]  /*43f0*/  IMAD.HI.U32 R6, R3, R176, RZ ;  /* 0x000000b003067227 */ /* 0x000fc600078e00ff */
[----:B------:R-:W-:Y:S01]  /*4400*/  ISETP.GT.U32.AND P2, PT, R2, R174, PT ;  /* 0x000000ae0200720c */ /* 0x000fe20003f44070 */
[----:B------:R-:W-:Y:S01]  /*4410*/  @!P4 IMAD.IADD R166, R166, 0x1, -R2 ;  /* 0x00000001a6a6c824 */ /* 0x000fe200078e0a02 */
[----:B------:R-:W-:Y:S01]  /*4420*/  ISETP.GT.U32.AND P4, PT, R2, R172, PT ;  /* 0x000000ac0200720c */ /* 0x000fe20003f84070 */
[----:B------:R-:W-:-:S04]  /*4430*/  IMAD.HI.U32 R7, R3, R178, RZ ;  /* 0x000000b203077227 */ /* 0x000fc800078e00ff */
[----:B------:R-:W-:Y:S01]  /*4440*/  @!P5 IMAD.IADD R168, R168, 0x1, -R2 ;  /* 0x00000001a8a8d824 */ /* 0x000fe200078e0a02 */
[----:B------:R-:W-:Y:S01]  /*4450*/  ISETP.GE.AND P5, PT, R9, RZ, PT ;  /* 0x000000ff0900720c */ /* 0x000fe20003fa6270 */
[----:B------:R-:W-:Y:S02]  /*4460*/  IMAD.MOV R9, RZ, RZ, -R6 ;  /* 0x000000ffff097224 */ /* 0x000fe400078e0a06 */
[----:B------:R-:W-:Y:S02]  /*4470*/  IMAD.MOV R7, RZ, RZ, -R7 ;  /* 0x000000ffff077224 */ /* 0x000fe400078e0a07 */
[----:B------:R-:W-:Y:S02]  /*4480*/  IMAD R176, R2, R9, R176 ;  /* 0x0000000902b07224 */ /* 0x000fe400078e02b0 */
[--C-:B------:R-:W-:Y:S02]  /*4490*/  @!P2 IMAD.IADD R174, R174, 0x1, -R2.reuse ;  /* 0x00000001aeaea824 */ /* 0x100fe400078e0a02 */
[----:B------:R-:W-:Y:S01]  /*44a0*/  @!P4 IMAD.IADD R172, R172, 0x1, -R2 ;  /* 0x00000001acacc824 */ /* 0x000fe200078e0a02 */
[C---:B------:R-:W-:Y:S01]  /*44b0*/  ISETP.GT.U32.AND P2, PT, R2.reuse, R176, PT ;  /* 0x000000b00200720c */ /* 0x040fe20003f44070 */
[----:B------:R-:W-:Y:S01]  /*44c0*/  IMAD R178, R2, R7, R178 ;  /* 0x0000000702b27224 */ /* 0x000fe200078e02b2 */
[----:B------:R-:W-:Y:S01]  /*44d0*/  ISETP.GE.AND P4, PT, R8, RZ, PT ;  /* 0x000000ff0800720c */ /* 0x000fe20003f86270 */
[----:B------:R-:W-:Y:S01]  /*44e0*/  @!P6 IMAD.MOV R166, RZ, RZ, -R166 ;  /* 0x000000ffffa6e224 */ /* 0x000fe200078e0aa6 */
[----:B------:R-:W-:Y:S01]  /*44f0*/  ISETP.GT.U32.AND P6, PT, R2, R174, PT ;  /* 0x000000ae0200720c */ /* 0x000fe20003fc4070 */
[----:B------:R-:W-:Y:S01]  /*4500*/  IMAD.HI.U32 R6, R3, R180, RZ ;  /* 0x000000b403067227 */ /* 0x000fe200078e00ff */
[----:B------:R-:W-:-:S03]  /*4510*/  LOP3.LUT R8, R4, 0x70, RZ, 0xfc, !PT ;  /* 0x0000007004087812 */ /* 0x000fc600078efcff */
[----:B------:R-:W-:Y:S01]  /*4520*/  @!P1 IMAD.MOV R164, RZ, RZ, -R164 ;  /* 0x000000ffffa49224 */ /* 0x000fe200078e0aa4 */
[C---:B------:R-:W-:Y:S01]  /*4530*/  ISETP.GT.U32.AND P1, PT, R2.reuse, R172, PT ;  /* 0x000000ac0200720c */ /* 0x040fe20003f24070 */
[----:B------:R-:W-:Y:S01]  /*4540*/  @!P0 IMAD.MOV R168, RZ, RZ, -R168 ;  /* 0x000000ffffa88224 */ /* 0x000fe200078e0aa8 */
[C---:B------:R-:W-:Y:S01]  /*4550*/  ISETP.GT.U32.AND P0, PT, R2.reuse, R178, PT ;  /* 0x000000b20200720c */ /* 0x040fe20003f04070 */
[----:B------:R-:W-:Y:S01]  /*4560*/  IMAD.MOV R9, RZ, RZ, -R6 ;  /* 0x000000ffff097224 */ /* 0x000fe200078e0a06 */
[----:B------:R-:W-:Y:S01]  /*4570*/  IABS R184, R8 ;  /* 0x0000000800b87213 */ /* 0x000fe20000000000 */
[----:B------:R-:W-:Y:S02]  /*4580*/  VIADD R7, R5, 0x6e ;  /* 0x0000006e05077836 */ /* 0x000fe40000000000 */
[----:B------:R-:W-:Y:S01]  /*4590*/  IMAD R180, R2, R9, R180 ;  /* 0x0000000902b47224 */ /* 0x000fe200078e02b4 */
[----:B------:R-:W-:Y:S01]  /*45a0*/  LOP3.LUT R9, R4, 0x6c, RZ, 0xfc, !PT ;  /* 0x0000006c04097812 */ /* 0x000fe200078efcff */
[--C-:B------:R-:W-:Y:S01]  /*45b0*/  @!P6 IMAD.IADD R174, R174, 0x1, -R2.reuse ;  /* 0x00000001aeaee824 */ /* 0x100fe200078e0a02 */
[----:B------:R-:W-:Y:S01]  /*45c0*/  IABS R182, R7 ;  /* 0x0000000700b67213 */ /* 0x000fe20000000000 */
[--C-:B------:R-:W-:Y:S01]  /*45d0*/  @!P2 IMAD.IADD R176, R176, 0x1, -R2.reuse ;  /* 0x00000001b0b0a824 */ /* 0x100fe200078e0a02 */
[----:B------:R-:W-:Y:S01]  /*45e0*/  ISETP.GT.U32.AND P6, PT, R2, R180, PT ;  /* 0x000000b40200720c */ /* 0x000fe20003fc4070 */
[--C-:B------:R-:W-:Y:S01]  /*45f0*/  @!P1 IMAD.IADD R172, R172, 0x1, -R2.reuse ;  /* 0x00000001acac9824 */ /* 0x100fe200078e0a02 */
[----:B------:R-:W-:Y:S01]  /*4600*/  ISETP.GE.AND P1, PT, R7, RZ, PT ;  /* 0x000000ff0700720c */ /* 0x000fe20003f26270 */
[----:B------:R-:W-:Y:S01]  /*4610*/  @!P0 IMAD.IADD R178, R178, 0x1, -R2 ;  /* 0x00000001b2b28824 */ /* 0x000fe200078e0a02 */
        /* <DEDUP_REMOVED lines=10> */
[----:B------:R-:W-:Y:S02]  /*46c0*/  IMAD R184, R2, R7, R184 ;  /* 0x0000000702b87224 */ /* 0x000fe400078e02b8 */
[----:B------:R-:W-:Y:S02]  /*46d0*/  IMAD.MOV R7, RZ, RZ, -R6 ;  /* 0x000000ffff077224 */ /* 0x000fe400078e0a06 */
[----:B------:R-:W-:Y:S02]  /*46e0*/  @!P6 IMAD.IADD R180, R180, 0x1, -R2 ;  /* 0x00000001b4b4e824 */ /* 0x000fe400078e0a02 */
[----:B------:R-:W-:Y:S01]  /*46f0*/  @!P3 IMAD.MOV R170, RZ, RZ, -R170 ;  /* 0x000000ffffaab224 */ /* 0x000fe200078e0aaa */
[----:B------:R-:W-:Y:S01]  /*4700*/  ISETP.GE.AND P3, PT, R10, RZ, PT ;  /* 0x000000ff0a00720c */ /* 0x000fe20003f66270 */
[C---:B------:R-:W-:Y:S01]  /*4710*/  IMAD R182, R2.reuse, R7, R182 ;  /* 0x0000000702b67224 */ /* 0x040fe200078e02b6 */
[----:B------:R-:W-:Y:S01]  /*4720*/  ISETP.GT.U32.AND P6, PT, R2, R180, PT ;  /* 0x000000b40200720c */ /* 0x000fe20003fc4070 */
[--C-:B------:R-:W-:Y:S01]  /*4730*/  @!P2 IMAD.IADD R176, R176, 0x1, -R2.reuse ;  /* 0x00000001b0b0a824 */ /* 0x100fe200078e0a02 */
[----:B------:R-:W-:Y:S01]  /*4740*/  ISETP.GT.U32.AND P2, PT, R2, R184, PT ;  /* 0x000000b80200720c */ /* 0x000fe20003f44070 */
[----:B------:R-:W-:Y:S01]  /*4750*/  @!P5 IMAD.IADD R178, R178, 0x1, -R2 ;  /* 0x00000001b2b2d824 */ /* 0x000fe200078e0a02 */
[----:B------:R-:W-:Y:S01]  /*4760*/  ISETP.GT.U32.AND P5, PT, R2, R182, PT ;  /* 0x000000b60200720c */ /* 0x000fe20003fa4070 */
[----:B------:R-:W-:Y:S01]  /*4770*/  @!P4 IMAD.MOV R174, RZ, RZ, -R174 ;  /* 0x000000ffffaec224 */ /* 0x000fe200078e0aae */
[----:B------:R-:W-:Y:S01]  /*4780*/  ISETP.GE.AND P4, PT, R12, RZ, PT ;  /* 0x000000ff0c00720c */ /* 0x000fe20003f86270 */
[----:B------:R-:W-:Y:S01]  /*4790*/  IMAD.HI.U32 R6, R3, R186, RZ ;  /* 0x000000ba03067227 */ /* 0x000fe200078e00ff */
[----:B------:R-:W-:-:S02]  /*47a0*/  LOP3.LUT R10, R4, 0x64, RZ, 0xfc, !PT ;  /* 0x00000064040a7812 */ /* 0x000fc400078efcff */
[----:B------:R-:W-:Y:S01]  /*47b0*/  LOP3.LUT R12, R4, 0x46, RZ, 0xfc, !PT ;  /* 0x00000046040c7812 */ /* 0x000fe200078efcff */
[----:B------:R-:W-:Y:S01]  /*47c0*/  IMAD.MOV R7, RZ, RZ, -R6 ;  /* 0x000000ffff077224 */ /* 0x000fe200078e0a06 */
[----:B------:R-:W-:Y:S01]  /*47d0*/  IABS R194, R10 ;  /* 0x0000000a00c27213 */ /* 0x000fe20000000000 */
[----:B------:R-:W-:Y:S01]  /*47e0*/  @!P3 IMAD.MOV R176, RZ, RZ, -R176 ;  /* 0x000000ffffb0b224 */ /* 0x000fe200078e0ab0 */
[----:B------:R-:W-:Y:S01]  /*47f0*/  ISETP.GE.AND P3, PT, R8, RZ, PT ;  /* 0x000000ff0800720c */ /* 0x000fe20003f66270 */
[--C-:B------:R-:W-:Y:S01]  /*4800*/  @!P6 IMAD.IADD R180, R180, 0x1, -R2.reuse ;  /* 0x00000001b4b4e824 */ /* 0x100fe200078e0a02 */
[----:B------:R-:W-:Y:S01]  /*4810*/  LOP3.LUT R8, R4, 0x6a, RZ, 0xfc, !PT ;  /* 0x0000006a04087812 */ /* 0x000fe200078efcff */
[----:B------:R-:W-:Y:S01]  /*4820*/  @!P2 IMAD.IADD R184, R184, 0x1, -R2 ;  /* 0x00000001b8b8a824 */ /* 0x000fe200078e0a02 */
[----:B------:R-:W-:Y:S01]  /*4830*/  ISETP.GE.AND P6, PT, R9, RZ, PT ;  /* 0x000000ff0900720c */ /* 0x000fe20003fc6270 */
        /* <DEDUP_REMOVED lines=8> */
[----:B------:R-:W-:Y:S01]  /*48c0*/  LOP3.LUT R7, R4, 0x68, RZ, 0xfc, !PT ;  /* 0x0000006804077812 */ /* 0x000fe200078efcff */
[----:B------:R-:W-:Y:S01]  /*48d0*/  IMAD.MOV R9, RZ, RZ, -R6 ;  /* 0x000000ffff097224 */ /* 0x000fe200078e0a06 */
[----:B------:R-:W-:Y:S01]  /*48e0*/  IABS R224, R12 ;  /* 0x0000000c00e07213 */ /* 0x000fe20000000000 */
[----:B------:R-:W-:Y:S01]  /*48f0*/  @!P0 IMAD.MOV R178, RZ, RZ, -R178 ;  /* 0x000000ffffb28224 */ /* 0x000fe200078e0ab2 */
[----:B------:R-:W-:Y:S01]  /*4900*/  ISETP.GE.AND P0, PT, R8, RZ, PT ;  /* 0x000000ff0800720c */ /* 0x000fe20003f06270 */
[----:B------:R-:W-:Y:S01]  /*4910*/  IMAD R188, R2, R9, R188 ;  /* 0x0000000902bc7224 */ /* 0x000fe200078e02bc */
[----:B------:R-:W-:Y:S01]  /*4920*/  LOP3.LUT R8, R4, 0x66, RZ, 0xfc, !PT ;  /* 0x0000006604087812 */ /* 0x000fe200078efcff */
[--C-:B------:R-:W-:Y:S01]  /*4930*/  @!P2 IMAD.IADD R184, R184, 0x1, -R2.reuse ;  /* 0x00000001b8b8a824 */ /* 0x100fe200078e0a02 */
[----:B------:R-:W-:Y:S01]  /*4940*/  IABS R190, R7 ;  /* 0x0000000700be7213 */ /* 0x000fe20000000000 */
[--C-:B------:R-:W-:Y:S01]  /*4950*/  @!P4 IMAD.IADD R186, R186, 0x1, -R2.reuse ;  /* 0x00000001babac824 */ /* 0x100fe200078e0a02 */
[----:B------:R-:W-:Y:S01]  /*4960*/  IABS R192, R8 ;  /* 0x0000000800c07213 */ /* 0x000fe20000000000 */
[----:B------:R-:W-:Y:S01]  /*4970*/  @!P5 IMAD.IADD R182, R182, 0x1, -R2 ;  /* 0x00000001b6b6d824 */ /* 0x000fe200078e0a02 */
[C---:B------:R-:W-:Y:S01]  /*4980*/  ISETP.GT.U32.AND P5, PT, R2.reuse, R188, PT ;  /* 0x000000bc0200720c */ /* 0x040fe20003fa4070 */
[----:B------:R-:W-:Y:S01]  /*4990*/  @!P3 IMAD.MOV R184, RZ, RZ, -R184 ;  /* 0x000000ffffb8b224 */ /* 0x000fe200078e0ab8 */
[----:B------:R-:W-:Y:S01]  /*49a0*/  ISETP.GT.U32.AND P3, PT, R2, R186, PT ;  /* 0x000000ba0200720c */ /* 0x000fe20003f64070 */
[----:B------:R-:W-:Y:S01]  /*49b0*/  IMAD.HI.U32 R6, R3, R190, RZ ;  /* 0x000000be03067227 */ /* 0x000fe200078e00ff */
[----:B------:R-:W-:-:S02]  /*49c0*/  ISETP.GE.AND P2, PT, R7, RZ, PT ;  /* 0x000000ff0700720c */ /* 0x000fc40003f46270 */
[----:B------:R-:W-:Y:S01]  /*49d0*/  ISETP.GE.AND P4, PT, R8, RZ, PT ;  /* 0x000000ff0800720c */ /* 0x000fe20003f86270 */
[----:B------:R-:W-:-:S04]  /*49e0*/  IMAD.HI.U32 R7, R3, R192, RZ ;  /* 0x000000c003077227 */ /* 0x000fc800078e00ff */
[----:B------:R-:W-:Y:S02]  /*49f0*/  IMAD.MOV R9, RZ, RZ, -R6 ;  /* 0x000000ffff097224 */ /* 0x000fe400078e0a06 */
[----:B------:R-:W-:Y:S02]  /*4a00*/  IMAD.MOV R7, RZ, RZ, -R7 ;  /* 0x000000ffff077224 */ /* 0x000fe400078e0a07 */
[----:B------:R-:W-:Y:S02]  /*4a10*/  IMAD R190, R2, R9, R190 ;  /* 0x0000000902be7224 */ /* 0x000fe400078e02be */
[--C-:B------:R-:W-:Y:S02]  /*4a20*/  @!P5 IMAD.IADD R188, R188, 0x1, -R2.reuse ;  /* 0x00000001bcbcd824 */ /* 0x100fe400078e0a02 */
[----:B------:R-:W-:Y:S01]  /*4a30*/  @!P3 IMAD.IADD R186, R186, 0x1, -R2 ;  /* 0x00000001babab824 */ /* 0x000fe200078e0a02 */
[C---:B------:R-:W-:Y:S01]  /*4a40*/  ISETP.GT.U32.AND P3, PT, R2.reuse, R190, PT ;  /* 0x000000be0200720c */ /* 0x040fe20003f64070 */
[C---:B------:R-:W-:Y:S01]  /*4a50*/  IMAD R192, R2.reuse, R7, R192 ;  /* 0x0000000702c07224 */ /* 0x040fe200078e02c0 */
[----:B------:R-:W-:Y:S01]  /*4a60*/  ISETP.GT.U32.AND P5, PT, R2, R188, PT ;  /* 0x000000bc0200720c */ /* 0x000fe20003fa4070 */
[----:B------:R-:W-:-:S02]  /*4a70*/  @!P6 IMAD.MOV R186, RZ, RZ, -R186 ;  /* 0x000000ffffbae224 */ /* 0x000fc400078e0aba */
[----:B------:R-:W-:Y:S01]  /*4a80*/  IMAD.HI.U32 R8, R3, R194, RZ ;  /* 0x000000c203087227 */ /* 0x000fe200078e00ff */
[----:B------:R-:W-:-:S03]  /*4a90*/  ISETP.GT.U32.AND P6, PT, R2, R192, PT ;  /* 0x000000c00200720c */ /* 0x000fc60003fc4070 */
[----:B------:R-:W-:Y:S01]  /*4aa0*/  IMAD.MOV R9, RZ, RZ, -R8 ;  /* 0x000000ffff097224 */ /* 0x000fe200078e0a08 */
[----:B------:R-:W-:Y:S01]  /*4ab0*/  LOP3.LUT R8, R4, 0x62, RZ, 0xfc, !PT ;  /* 0x0000006204087812 */ /* 0x000fe200078efcff */
[----:B------:R-:W-:Y:S01]  /*4ac0*/  @!P1 IMAD.MOV R182, RZ, RZ, -R182 ;  /* 0x000000ffffb69224 */ /* 0x000fe200078e0ab6 */
[----:B------:R-:W-:Y:S01]  /*4ad0*/  ISETP.GE.AND P1, PT, R10, RZ, PT ;  /* 0x000000ff0a00720c */ /* 0x000fe20003f26270 */
[----:B------:R-:W-:Y:S01]  /*4ae0*/  IMAD R194, R2, R9, R194 ;  /* 0x0000000902c27224 */ /* 0x000fe200078e02c2 */
[----:B------:R-:W-:Y:S01]  /*4af0*/  IABS R196, R8 ;  /* 0x0000000800c47213 */ /* 0x000fe20000000000 */
[----:B------:R-:W-:Y:S01]  /*4b00*/  VIADD R6, R5, 0x5e ;  /* 0x0000005e05067836 */ /* 0x000fe20000000000 */
[----:B------:R-:W-:Y:S01]  /*4b10*/  LOP3.LUT R10, R4, 0x60, RZ, 0xfc, !PT ;  /* 0x00000060040a7812 */ /* 0x000fe200078efcff */
[--C-:B------:R-:W-:Y:S01]  /*4b20*/  @!P3 IMAD.IADD R190, R190, 0x1, -R2.reuse ;  /* 0x00000001bebeb824 */ /* 0x100fe200078e0a02 */
[----:B------:R-:W-:Y:S01]  /*4b30*/  ISETP.GT.U32.AND P3, PT, R2, R194, PT ;  /* 0x000000c20200720c */ /* 0x000fe20003f64070 */
[--C-:B------:R-:W-:Y:S01]  /*4b40*/  @!P5 IMAD.IADD R188, R188, 0x1, -R2.reuse ;  /* 0x00000001bcbcd824 */ /* 0x100fe200078e0a02 */
[----:B------:R-:W-:Y:S01]  /*4b50*/  ISETP.GE.AND P5, PT, R6, RZ, PT ;  /* 0x000000ff0600720c */ /* 0x000fe20003fa6270 */
[----:B------:R-:W-:Y:S01]  /*4b60*/  @!P6 IMAD.IADD R192, R192, 0x1, -R2 ;  /* 0x00000001c0c0e824 */ /* 0x000fe200078e0a02 */
[----:B------:R-:W-:Y:S01]  /*4b70*/  IABS R200, R6 ;  /* 0x0000000600c87213 */ /* 0x000fe20000000000 */
[----:B------:R-:W-:Y:S01]  /*4b80*/  IMAD.HI.U32 R6, R3, R196, RZ ;  /* 0x000000c403067227 */ /* 0x000fe200078e00ff */
[----:B------:R-:W-:-:S02]  /*4b90*/  IABS R198, R10 ;  /* 0x0000000a00c67213 */ /* 0x000fc40000000000 */
[----:B------:R-:W-:Y:S01]  /*4ba0*/  ISETP.GT.U32.AND P6, PT, R2, R190, PT ;  /* 0x000000be0200720c */ /* 0x000fe20003fc4070 */
[----:B------:R-:W-:Y:S02]  /*4bb0*/  IMAD.MOV R7, RZ, RZ, -R6 ;  /* 0x000000ffff077224 */ /* 0x000fe400078e0a06 */
[----:B------:R-:W-:-:S04]  /*4bc0*/  IMAD.HI.U32 R6, R3, R198, RZ ;  /* 0x000000c603067227 */ /* 0x000fc800078e00ff */
[----:B------:R-:W-:Y:S02]  /*4bd0*/  IMAD.MOV R9, RZ, RZ, -R6 ;  /* 0x000000ffff097224 */ /* 0x000fe400078e0a06 */
[----:B------:R-:W-:Y:S01]  /*4be0*/  @!P3 IMAD.IADD R194, R194, 0x1, -R2 ;  /* 0x00000001c2c2b824 */ /* 0x000fe200078e0a02 */
[C---:B------:R-:W-:Y:S01]  /*4bf0*/  ISETP.GT.U32.AND P3, PT, R2.reuse, R192, PT ;  /* 0x000000c00200720c */ /* 0x040fe20003f64070 */
[----:B------:R-:W-:Y:S02]  /*4c00*/  IMAD R196, R2, R7, R196 ;  /* 0x0000000702c47224 */ /* 0x000fe400078e02c4 */
[----:B------:R-:W-:Y:S02]  /*4c10*/  @!P6 IMAD.IADD R190, R190, 0x1, -R2 ;  /* 0x00000001bebee824 */ /* 0x000fe400078e0a02 */
[C---:B------:R-:W-:Y:S01]  /*4c20*/  IMAD R198, R2.reuse, R9, R198 ;  /* 0x0000000902c67224 */ /* 0x040fe200078e02c6 */
[C---:B------:R-:W-:Y:S01]  /*4c30*/  ISETP.GT.U32.AND P6, PT, R2.reuse, R196, PT ;  /* 0x000000c40200720c */ /* 0x040fe20003fc4070 */
[----:B------:R-:W-:Y:S01]  /*4c40*/  @!P0 IMAD.MOV R188, RZ, RZ, -R188 ;  /* 0x000000ffffbc8224 */ /* 0x000fe200078e0abc */
[C---:B------:R-:W-:Y:S01]  /*4c50*/  ISETP.GT.U32.AND P0, PT, R2.reuse, R194, PT ;  /* 0x000000c20200720c */ /* 0x040fe20003f04070 */
[----:B------:R-:W-:Y:S01]  /*4c60*/  @!P2 IMAD.MOV R190, RZ, RZ, -R190 ;  /* 0x000000ffffbea224 */ /* 0x000fe200078e0abe */
[----:B------:R-:W-:Y:S01]  /*4c70*/  ISETP.GT.U32.AND P2, PT, R2, R198, PT ;  /* 0x000000c60200720c */ /* 0x000fe20003f44070 */
[----:B------:R-:W-:Y:S01]  /*4c80*/  IMAD.HI.U32 R7, R3, R200, RZ ;  /* 0x000000c803077227 */ /* 0x000fe200078e00ff */
[----:B------:R-:W-:-:S03]  /*4c90*/  LOP3.LUT R9, R4, 0x5a, RZ, 0xfc, !PT ;  /* 0x0000005a04097812 */ /* 0x000fc600078efcff */
[----:B------:R-:W-:Y:S01]  /*4ca0*/  IMAD.MOV R7, RZ, RZ, -R7 ;  /* 0x000000ffff077224 */ /* 0x000fe200078e0a07 */
[----:B------:R-:W-:Y:S01]  /*4cb0*/  IABS R204, R9 ;  /* 0x0000000900cc7213 */ /* 0x000fe20000000000 */
[----:B------:R-:W-:-:S04]  /*4cc0*/  IMAD.HI.U32 R6, R3, R202, RZ ;  /* 0x000000ca03067227 */ /* 0x000fc800078e00ff */
[----:B------:R-:W-:Y:S02]  /*4cd0*/  IMAD R200, R2, R7, R200 ;  /* 0x0000000702c87224 */ /* 0x000fe400078e02c8 */
[----:B------:R-:W-:Y:S02]  /*4ce0*/  IMAD.MOV R7, RZ, RZ, -R6 ;  /* 0x000000ffff077224 */ /* 0x000fe400078e0a06 */
[--C-:B------:R-:W-:Y:S01]  /*4cf0*/  @!P0 IMAD.IADD R194, R194, 0x1, -R2.reuse ;  /* 0x00000001c2c28824 */ /* 0x100fe200078e0a02 */
        /* <DEDUP_REMOVED lines=11> */
[----:B------:R-:W-:Y:S01]  /*4db0*/  @!P1 IMAD.MOV R194, RZ, RZ, -R194 ;  /* 0x000000ffffc29224 */ /* 0x000fe200078e0ac2 */
        /* <DEDUP_REMOVED lines=10> */
[----:B------:R-:W-:Y:S01]  /*4e60*/  ISETP.GE.AND P2, PT, R11, RZ, PT ;  /* 0x000000ff0b00720c */ /* 0x000fe20003f46270 */
[--C-:B------:R-:W-:Y:S01]  /*4e70*/  @!P4 IMAD.IADD R198, R198, 0x1, -R2.reuse ;  /* 0x00000001c6c6c824 */ /* 0x100fe200078e0a02 */
[----:B------:R-:W-:Y:S01]  /*4e80*/  ISETP.GT.U32.AND P4, PT, R2, R204, PT ;  /* 0x000000cc0200720c */ /* 0x000fe20003f84070 */
[----:B------:R-:W-:Y:S01]  /*4e90*/  @!P1 IMAD.IADD R202, R202, 0x1, -R2 ;  /* 0x00000001caca9824 */ /* 0x000fe200078e0a02 */
        /* <DEDUP_REMOVED lines=8> */
[----:B------:R-:W-:Y:S01]  /*4f20*/  IABS R210, R8 ;  /* 0x0000000800d27213 */ /* 0x000fe20000000000 */
[----:B------:R-:W-:Y:S01]  /*4f30*/  IMAD.HI.U32 R6, R3, R208, RZ ;  /* 0x000000d003067227 */ /* 0x000fe200078e00ff */
[----:B------:R-:W-:-:S02]  /*4f40*/  LOP3.LUT R11, R4, 0x48, RZ, 0xfc, !PT ;  /* 0x00000048040b7812 */ /* 0x000fc400078efcff */
[----:B------:R-:W-:Y:S01]  /*4f50*/  ISETP.GT.U32.AND P3, PT, R2, R200, PT ;  /* 0x000000c80200720c */ /* 0x000fe20003f64070 */
[----:B------:R-:W-:Y:S01]  /*4f60*/  @!P4 IMAD.IADD R204, R204, 0x1, -R2 ;  /* 0x00000001ccccc824 */ /* 0x000fe200078e0a02 */
[----:B------:R-:W-:Y:S01]  /*4f70*/  IABS R222, R11 ;  /* 0x0000000b00de7213 */ /* 0x000fe20000000000 */
[----:B------:R-:W-:Y:S02]  /*4f80*/  IMAD.MOV R7, RZ, RZ, -R6 ;  /* 0x000000ffff077224 */ /* 0x000fe400078e0a06 */
[--C-:B------:R-:W-:Y:S01]  /*4f90*/  @!P0 IMAD.IADD R202, R202, 0x1, -R2.reuse ;  /* 0x00000001caca8824 */ /* 0x100fe200078e0a02 */
[----:B------:R-:W-:Y:S01]  /*4fa0*/  ISETP.GT.U32.AND P4, PT, R2, R204, PT ;  /* 0x000000cc0200720c */ /* 0x000fe20003f84070 */
[----:B------:R-:W-:Y:S01]  /*4fb0*/  @!P6 IMAD.IADD R206, R206, 0x1, -R2 ;  /* 0x00000001cecee824 */ /* 0x000fe200078e0a02 */
[----:B------:R-:W-:Y:S01]  /*4fc0*/  ISETP.GE.AND P0, PT, R8, RZ, PT ;  /* 0x000000ff0800720c */ /* 0x000fe20003f06270 */
[----:B------:R-:W-:Y:S01]  /*4fd0*/  @!P2 IMAD.MOV R202, RZ, RZ, -R202 ;  /* 0x000000ffffcaa224 */ /* 0x000fe200078e0aca */
[----:B------:R-:W-:Y:S01]  /*4fe0*/  LOP3.LUT R8, R4, 0x50, RZ, 0xfc, !PT ;  /* 0x0000005004087812 */ /* 0x000fe200078efcff */
[C---:B------:R-:W-:Y:S01]  /*4ff0*/  IMAD R208, R2.reuse, R7, R208 ;  /* 0x0000000702d07224 */ /* 0x040fe200078e02d0 */
[----:B------:R-:W-:Y:S01]  /*5000*/  ISETP.GT.U32.AND P2, PT, R2, R206, PT ;  /* 0x000000ce0200720c */ /* 0x000fe20003f44070 */
[----:B------:R-:W-:Y:S01]  /*5010*/  IMAD.HI.U32 R6, R3, R210, RZ ;  /* 0x000000d203067227 */ /* 0x000fe200078e00ff */
[----:B------:R-:W-:-:S02]  /*5020*/  LOP3.LUT R7, R4, 0x52, RZ, 0xfc, !PT ;  /* 0x0000005204077812 */ /* 0x000fc400078efcff */
[----:B------:R-:W-:Y:S01]  /*5030*/  IABS R214, R8 ;  /* 0x0000000800d67213 */ /* 0x000fe20000000000 */
[--C-:B------:R-:W-:Y:S01]  /*5040*/  @!P3 IMAD.IADD R200, R200, 0x1, -R2.reuse ;  /* 0x00000001c8c8b824 */ /* 0x100fe200078e0a02 */
[----:B------:R-:W-:Y:S01]  /*5050*/  ISETP.GE.AND P6, PT, R7, RZ, PT ;  /* 0x000000ff0700720c */ /* 0x000fe20003fc6270 */
[----:B------:R-:W-:Y:S01]  /*5060*/  @!P4 IMAD.IADD R204, R204, 0x1, -R2 ;  /* 0x00000001ccccc824 */ /* 0x000fe200078e0a02 */
[----:B------:R-:W-:Y:S01]  /*5070*/  IABS R212, R7 ;  /* 0x0000000700d47213 */ /* 0x000fe20000000000 */
[----:B------:R-:W-:Y:S01]  /*5080*/  IMAD.MOV R7, RZ, RZ, -R6 ;  /* 0x000000ffff077224 */ /* 0x000fe200078e0a06 */
[C---:B------:R-:W-:Y:S01]  /*5090*/  ISETP.GT.U32.AND P4, PT, R2.reuse, R208, PT ;  /* 0x000000d00200720c */ /* 0x040fe20003f84070 */
[----:B------:R-:W-:Y:S01]  /*50a0*/  @!P5 IMAD.MOV R200, RZ, RZ, -R200 ;  /* 0x000000ffffc8d224 */ /* 0x000fe200078e0ac8 */
[----:B------:R-:W-:Y:S01]  /*50b0*/  ISETP.GE.AND P3, PT, R9, RZ, PT ;  /* 0x000000ff0900720c */ /* 0x000fe20003f66270 */
[----:B------:R-:W-:Y:S01]  /*50c0*/  IMAD R210, R2, R7, R210 ;  /* 0x0000000702d27224 */ /* 0x000fe200078e02d2 */
[----:B------:R-:W-:Y:S01]  /*50d0*/  ISETP.GE.AND P5, PT, R10, RZ, PT ;  /* 0x000000ff0a00720c */ /* 0x000fe20003fa6270 */
[----:B------:R-:W-:Y:S01]  /*50e0*/  @!P2 IMAD.IADD R206, R206, 0x1, -R2 ;  /* 0x00000001cecea824 */ /* 0x000fe200078e0a02 */
[----:B------:R-:W-:Y:S01]  /*50f0*/  LOP3.LUT R10, R4, 0x4a, RZ, 0xfc, !PT ;  /* 0x0000004a040a7812 */ /* 0x000fe200078efcff */
[----:B------:R-:W-:-:S03]  /*5100*/  IMAD.HI.U32 R6, R3, R212, RZ ;  /* 0x000000d403067227 */ /* 0x000fc600078e00ff */
[----:B------:R-:W-:Y:S01]  /*5110*/  IABS R220, R10 ;  /* 0x0000000a00dc7213 */ /* 0x000fe20000000000 */
[----:B------:R-:W-:Y:S01]  /*5120*/  @!P1 IMAD.MOV R206, RZ, RZ, -R206 ;  /* 0x000000ffffce9224 */ /* 0x000fe200078e0ace */
[----:B------:R-:W-:Y:S01]  /*5130*/  ISETP.GT.U32.AND P1, PT, R2, R210, PT ;  /* 0x000000d20200720c */ /* 0x000fe20003f24070 */
[----:B------:R-:W-:Y:S02]  /*5140*/  @!P4 IMAD.IADD R208, R208, 0x1, -R2 ;  /* 0x00000001d0d0c824 */ /* 0x000fe400078e0a02 */
[----:B------:R-:W-:Y:S01]  /*5150*/  @!P3 IMAD.MOV R204, RZ, RZ, -R204 ;  /* 0x000000ffffccb224 */ /* 0x000fe200078e0acc */
[----:B------:R-:W-:Y:S01]  /*5160*/  ISETP.GE.AND P3, PT, R8, RZ, PT ;  /* 0x000000ff0800720c */ /* 0x000fe20003f66270 */
[----:B------:R-:W-:Y:S01]  /*5170*/  VIADD R8, R5, 0x4e ;  /* 0x0000004e05087836 */ /* 0x000fe20000000000 */
[----:B------:R-:W-:Y:S01]  /*5180*/  ISETP.GT.U32.AND P4, PT, R2, R208, PT ;  /* 0x000000d00200720c */ /* 0x000fe20003f84070 */
[----:B------:R-:W-:-:S03]  /*5190*/  IMAD.HI.U32 R7, R3, R214, RZ ;  /* 0x000000d603077227 */ /* 0x000fc600078e00ff */
[----:B------:R-:W-:Y:S01]  /*51a0*/  IABS R216, R8 ;  /* 0x0000000800d87213 */ /* 0x000fe20000000000 */
[----:B------:R-:W-:Y:S01]  /*51b0*/  IMAD.MOV R9, RZ, RZ, -R6 ;  /* 0x000000ffff097224 */ /* 0x000fe200078e0a06 */
[----:B------:R-:W-:Y:S01]  /*51c0*/  ISETP.GE.AND P2, PT, R8, RZ, PT ;  /* 0x000000ff0800720c */ /* 0x000fe20003f46270 */
[----:B------:R-:W-:Y:S01]  /*51d0*/  @!P1 IMAD.IADD R210, R210, 0x1, -R2 ;  /* 0x00000001d2d29824 */ /* 0x000fe200078e0a02 */
[----:B------:R-:W-:Y:S01]  /*51e0*/  LOP3.LUT R8, R4, 0x4c, RZ, 0xfc, !PT ;  /* 0x0000004c04087812 */ /* 0x000fe200078efcff */
[----:B------:R-:W-:Y:S02]  /*51f0*/  IMAD.MOV R7, RZ, RZ, -R7 ;  /* 0x000000ffff077224 */ /* 0x000fe400078e0a07 */
[C---:B------:R-:W-:Y:S01]  /*5200*/  IMAD R212, R2.reuse, R9, R212 ;  /* 0x0000000902d47224 */ /* 0x040fe200078e02d4 */
[----:B------:R-:W-:Y:S01]  /*5210*/  ISETP.GT.U32.AND P1, PT, R2, R210, PT ;  /* 0x000000d20200720c */ /* 0x000fe20003f24070 */
[----:B------:R-:W-:Y:S01]  /*5220*/  IMAD.HI.U32 R6, R3, R216, RZ ;  /* 0x000000d803067227 */ /* 0x000fe200078e00ff */
[----:B------:R-:W-:-:S03]  /*5230*/  IABS R218, R8 ;  /* 0x0000000800da7213 */ /* 0x000fc60000000000 */
[----:B------:R-:W-:Y:S02]  /*5240*/  IMAD R214, R2, R7, R214 ;  /* 0x0000000702d67224 */ /* 0x000fe400078e02d6 */
[----:B------:R-:W-:Y:S01]  /*5250*/  @!P4 IMAD.IADD R208, R208, 0x1, -R2 ;  /* 0x00000001d0d0c824 */ /* 0x000fe200078e0a02 */
[C---:B------:R-:W-:Y:S01]  /*5260*/  ISETP.GT.U32.AND P4, PT, R2.reuse, R212, PT ;  /* 0x000000d40200720c */ /* 0x040fe20003f84070 */
[----:B------:R-:W-:Y:S02]  /*5270*/  IMAD.MOV R7, RZ, RZ, -R6 ;  /* 0x000000ffff077224 */ /* 0x000fe400078e0a06 */
[----:B------:R-:W-:Y:S01]  /*5280*/  @!P5 IMAD.MOV R208, RZ, RZ, -R208 ;  /* 0x000000ffffd0d224 */ /* 0x000fe200078e0ad0 */
[C---:B------:R-:W-:Y:S01]  /*5290*/  ISETP.GT.U32.AND P5, PT, R2.reuse, R214, PT ;  /* 0x000000d60200720c */ /* 0x040fe20003fa4070 */
[----:B------:R-:W-:Y:S02]  /*52a0*/  IMAD R216, R2, R7, R216 ;  /* 0x0000000702d87224 */ /* 0x000fe400078e02d8 */
[----:B------:R-:W-:-:S02]  /*52b0*/  @!P1 IMAD.IADD R210, R210, 0x1, -R2 ;  /* 0x00000001d2d29824 */ /* 0x000fc400078e0a02 */
[----:B------:R-:W-:Y:S01]  /*52c0*/  IMAD.HI.U32 R6, R3, R218, RZ ;  /* 0x000000da03067227 */ /* 0x000fe200078e00ff */
[----:B------:R-:W-:-:S03]  /*52d0*/  ISETP.GT.U32.AND P1, PT, R2, R216, PT ;  /* 0x000000d80200720c */ /* 0x000fc60003f24070 */
[----:B------:R-:W-:Y:S02]  /*52e0*/  @!P4 IMAD.IADD R212, R212, 0x1, -R2 ;  /* 0x00000001d4d4c824 */ /* 0x000fe400078e0a02 */
[----:B------:R-:W-:Y:S02]  /*52f0*/  IMAD.MOV R7, RZ, RZ, -R6 ;  /* 0x000000ffff077224 */ /* 0x000fe400078e0a06 */
[----:B------:R-:W-:Y:S01]  /*5300*/  IMAD.HI.U32 R6, R3, R220, RZ ;  /* 0x000000dc03067227 */ /* 0x000fe200078e00ff */
[----:B------:R-:W-:-:S03]  /*5310*/  ISETP.GT.U32.AND P4, PT, R2, R212, PT ;  /* 0x000000d40200720c */ /* 0x000fc60003f84070 */
[----:B------:R-:W-:Y:S02]  /*5320*/  IMAD R218, R2, R7, R218 ;  /* 0x0000000702da7224 */ /* 0x000fe400078e02da */
[----:B------:R-:W-:Y:S01]  /*5330*/  @!P1 IMAD.IADD R216, R216, 0x1, -R2 ;  /* 0x00000001d8d89824 */ /* 0x000fe200078e0a02 */
[----:B------:R-:W-:Y:S01]  /*5340*/  ISETP.GE.AND P1, PT, R8, RZ, PT ;  /* 0x000000ff0800720c */ /* 0x000fe20003f26270 */
[----:B------:R-:W-:Y:S01]  /*5350*/  @!P0 IMAD.MOV R210, RZ, RZ, -R210 ;  /* 0x000000ffffd28224 */ /* 0x000fe200078e0ad2 */
[----:B------:R-:W-:Y:S01]  /*5360*/  LOP3.LUT R8, R4, 0x44, RZ, 0xfc, !PT ;  /* 0x0000004404087812 */ /* 0x000fe200078efcff */
[----:B------:R-:W-:Y:S01]  /*5370*/  @!P5 IMAD.IADD R214, R214, 0x1, -R2 ;  /* 0x00000001d6d6d824 */ /* 0x000fe200078e0a02 */
[----:B------:R-:W-:Y:S01]  /*5380*/  ISETP.GT.U32.AND P0, PT, R2, R216, PT ;  /* 0x000000d80200720c */ /* 0x000fe20003f04070 */
[----:B------:R-:W-:Y:S01]  /*5390*/  IMAD.MOV R7, RZ, RZ, -R6 ;  /* 0x000000ffff077224 */ /* 0x000fe200078e0a06 */
[----:B------:R-:W-:Y:S01]  /*53a0*/  IABS R226, R8 ;  /* 0x0000000800e27213 */ /* 0x000fe20000000000 */
[----:B------:R-:W-:Y:S01]  /*53b0*/  @!P4 IMAD.IADD R212, R212, 0x1, -R2 ;  /* 0x00000001d4d4c824 */ /* 0x000fe200078e0a02 */
[C---:B------:R-:W-:Y:S01]  /*53c0*/  ISETP.GT.U32.AND P5, PT, R2.reuse, R214, PT ;  /* 0x000000d60200720c */ /* 0x040fe20003fa4070 */
[C---:B------:R-:W-:Y:S01]  /*53d0*/  IMAD R220, R2.reuse, R7, R220 ;  /* 0x0000000702dc7224 */ /* 0x040fe200078e02dc */
[----:B------:R-:W-:Y:S01]  /*53e0*/  ISETP.GT.U32.AND P4, PT, R2, R218, PT ;  /* 0x000000da0200720c */ /* 0x000fe20003f84070 */
[----:B------:R-:W-:-:S04]  /*53f0*/  IMAD.HI.U32 R7, R3, R224, RZ ;  /* 0x000000e003077227 */ /* 0x000fc800078e00ff */
[----:B------:R-:W-:Y:S02]  /*5400*/  IMAD.MOV R7, RZ, RZ, -R7 ;  /* 0x000000ffff077224 */ /* 0x000fe400078e0a07 */
[----:B------:R-:W-:-:S04]  /*5410*/  IMAD.HI.U32 R6, R3, R222, RZ ;  /* 0x000000de03067227 */ /* 0x000fc800078e00ff */
[----:B------:R-:W-:Y:S02]  /*5420*/  IMAD R224, R2, R7, R224 ;  /* 0x0000000702e07224 */ /* 0x000fe400078e02e0 */
[----:B------:R-:W-:Y:S02]  /*5430*/  @!P0 IMAD.IADD R216, R216, 0x1, -R2 ;  /* 0x00000001d8d88824 */ /* 0x000fe400078e0a02 */
[----:B------:R-:W-:Y:S02]  /*5440*/  IMAD.MOV R9, RZ, RZ, -R6 ;  /* 0x000000ffff097224 */ /* 0x000fe400078e0a06 */
[----:B------:R-:W-:Y:S01]  /*5450*/  @!P2 IMAD.MOV R216, RZ, RZ, -R216 ;  /* 0x000000ffffd8a224 */ /* 0x000fe200078e0ad8 */
[----:B------:R-:W-:Y:S01]  /*5460*/  ISETP.GT.U32.AND P2, PT, R2, R224, PT ;  /* 0x000000e00200720c */ /* 0x000fe20003f44070 */
        /* <DEDUP_REMOVED lines=8> */
[----:B------:R-:W-:Y:S01]  /*54f0*/  IMAD.HI.U32 R6, R3, R226, RZ ;  /* 0x000000e203067227 */ /* 0x000fe200078e00ff */
[----:B------:R-:W-:-:S02]  /*5500*/  ISETP.GT.U32.AND P0, PT, R2, R222, PT ;  /* 0x000000de0200720c */ /* 0x000fc40003f04070 */
[----:B------:R-:W-:Y:S01]  /*5510*/  IABS R228, R9 ;  /* 0x0000000900e47213 */ /* 0x000fe20000000000 */
[--C-:B------:R-:W-:Y:S01]  /*5520*/  @!P2 IMAD.IADD R224, R224, 0x1, -R2.reuse ;  /* 0x00000001e0e0a824 */ /* 0x100fe200078e0a02 */
[----:B------:R-:W-:Y:S01]  /*5530*/  LOP3.LUT R10, R4, 0x3a, RZ, 0xfc, !PT ;  /* 0x0000003a040a7812 */ /* 0x000fe200078efcff */
[----:B------:R-:W-:Y:S02]  /*5540*/  @!P5 IMAD.IADD R220, R220, 0x1, -R2 ;  /* 0x00000001dcdcd824 */ /* 0x000fe400078e0a02 */
[----:B------:R-:W-:Y:S01]  /*5550*/  IMAD.MOV R7, RZ, RZ, -R6 ;  /* 0x000000ffff077224 */ /* 0x000fe200078e0a06 */
[C---:B------:R-:W-:Y:S01]  /*5560*/  ISETP.GT.U32.AND P2, PT, R2.reuse, R224, PT ;  /* 0x000000e00200720c */ /* 0x040fe20003f44070 */
[----:B------:R-:W-:Y:S01]  /*5570*/  IMAD.HI.U32 R6, R3, R228, RZ ;  /* 0x000000e403067227 */ /* 0x000fe200078e00ff */
[----:B------:R-:W-:Y:S02]  /*5580*/  ISETP.GT.U32.AND P5, PT, R2, R220, PT ;  /* 0x000000dc0200720c */ /* 0x000fe40003fa4070 */
[----:B------:R-:W-:Y:S01]  /*5590*/  IABS R236, R10 ;  /* 0x0000000a00ec7213 */ /* 0x000fe20000000000 */
[--C-:B------:R-:W-:Y:S01]  /*55a0*/  @!P6 IMAD.IADD R218, R218, 0x1, -R2.reuse ;  /* 0x00000001dadae824 */ /* 0x100fe200078e0a02 */
[----:B------:R-:W-:Y:S01]  /*55b0*/  ISETP.GE.AND P6, PT, R12, RZ, PT ;  /* 0x000000ff0c00720c */ /* 0x000fe20003fc6270 */
[----:B------:R-:W-:Y:S01]  /*55c0*/  @!P0 IMAD.IADD R222, R222, 0x1, -R2 ;  /* 0x00000001dede8824 */ /* 0x000fe200078e0a02 */
[----:B------:R-:W-:Y:S01]  /*55d0*/  LOP3.LUT R12, R4, 0x26, RZ, 0xfc, !PT ;  /* 0x00000026040c7812 */ /* 0x000fe200078efcff */
[----:B------:R-:W-:-:S02]  /*55e0*/  IMAD R226, R2, R7, R226 ;  /* 0x0000000702e27224 */ /* 0x000fc400078e02e2 */
[----:B------:R-:W-:Y:S01]  /*55f0*/  @!P1 IMAD.MOV R218, RZ, RZ, -R218 ;  /* 0x000000ffffda9224 */ /* 0x000fe200078e0ada */
[C---:B------:R-:W-:Y:S01]  /*5600*/  ISETP.GT.U32.AND P0, PT, R2.reuse, R222, PT ;  /* 0x000000de0200720c */ /* 0x040fe20003f04070 */
[----:B------:R-:W-:Y:S01]  /*5610*/  IMAD.MOV R7, RZ, RZ, -R6 ;  /* 0x000000ffff077224 */ /* 0x000fe200078e0a06 */
[C---:B------:R-:W-:Y:S01]  /*5620*/  ISETP.GT.U32.AND P1, PT, R2.reuse, R226, PT ;  /* 0x000000e20200720c */ /* 0x040fe20003f24070 */
[----:B------:R-:W-:Y:S01]  /*5630*/  @!P3 IMAD.MOV R214, RZ, RZ, -R214 ;  /* 0x000000ffffd6b224 */ /* 0x000fe200078e0ad6 */
[----:B------:R-:W-:Y:S01]  /*5640*/  ISETP.GE.AND P3, PT, R11, RZ, PT ;  /* 0x000000ff0b00720c */ /* 0x000fe20003f66270 */
[----:B------:R-:W-:Y:S01]  /*5650*/  IMAD R228, R2, R7, R228 ;  /* 0x0000000702e47224 */ /* 0x000fe200078e02e4 */
[----:B------:R-:W-:Y:S01]  /*5660*/  LOP3.LUT R11, R4, 0x34, RZ, 0xfc, !PT ;  /* 0x00000034040b7812 */ /* 0x000fe200078efcff */
[--C-:B------:R-:W-:Y:S02]  /*5670*/  @!P2 IMAD.IADD R224, R224, 0x1, -R2.reuse ;  /* 0x00000001e0e0a824 */ /* 0x100fe400078e0a02 */
[--C-:B------:R-:W-:Y:S01]  /*5680*/  @!P5 IMAD.IADD R220, R220, 0x1, -R2.reuse ;  /* 0x00000001dcdcd824 */ /* 0x100fe200078e0a02 */
[----:B------:R-:W-:Y:S01]  /*5690*/  ISETP.GT.U32.AND P2, PT, R2, R228, PT ;  /* 0x000000e40200720c */ /* 0x000fe20003f44070 */
[----:B------:R-:W-:Y:S01]  /*56a0*/  VIADD R7, R5, 0x3e ;  /* 0x0000003e05077836 */ /* 0x000fe20000000000 */
[----:B------:R-:W-:Y:S01]  /*56b0*/  ISETP.GE.AND P5, PT, R8, RZ, PT ;  /* 0x000000ff0800720c */ /* 0x000fe20003fa6270 */
[--C-:B------:R-:W-:Y:S01]  /*56c0*/  @!P0 IMAD.IADD R222, R222, 0x1, -R2.reuse ;  /* 0x00000001dede8824 */ /* 0x100fe200078e0a02 */
[----:B------:R-:W-:Y:S01]  /*56d0*/  LOP3.LUT R8, R4, 0x40, RZ, 0xfc, !PT ;  /* 0x0000004004087812 */ /* 0x000fe200078efcff */
[----:B------:R-:W-:Y:S01]  /*56e0*/  @!P1 IMAD.IADD R226, R226, 0x1, -R2 ;  /* 0x00000001e2e29824 */ /* 0x000fe200078e0a02 */
[----:B------:R-:W-:Y:S01]  /*56f0*/  IABS R232, R7 ;  /* 0x0000000700e87213 */ /* 0x000fe20000000000 */
[----:B------:R-:W-:Y:S01]  /*5700*/  @!P3 IMAD.MOV R222, RZ, RZ, -R222 ;  /* 0x000000ffffdeb224 */ /* 0x000fe200078e0ade */
[----:B------:R-:W-:Y:S01]  /*5710*/  IABS R230, R8 ;  /* 0x0000000800e67213 */ /* 0x000fe20000000000 */
[----:B------:R-:W-:Y:S01]  /*5720*/  @!P4 IMAD.MOV R220, RZ, RZ, -R220 ;  /* 0x000000ffffdcc224 */ /* 0x000fe200078e0adc */
[----:B------:R-:W-:Y:S01]  /*5730*/  ISETP.GT.U32.AND P3, PT, R2, R226, PT ;  /* 0x000000e20200720c */ /* 0x000fe20003f64070 */
[----:B------:R-:W-:Y:S01]  /*5740*/  @!P6 IMAD.MOV R224, RZ, RZ, -R224 ;  /* 0x000000ffffe0e224 */ /* 0x000fe200078e0ae0 */
[----:B------:R-:W-:Y:S01]  /*5750*/  ISETP.GE.AND P0, PT, R8, RZ, PT ;  /* 0x000000ff0800720c */ /* 0x000fe20003f06270 */
[----:B------:R-:W-:Y:S01]  /*5760*/  IMAD.HI.U32 R6, R3, R230, RZ ;  /* 0x000000e603067227 */ /* 0x000fe200078e00ff */
[----:B------:R-:W-:-:S02]  /*5770*/  ISETP.GE.AND P4, PT, R9, RZ, PT ;  /* 0x000000ff0900720c */ /* 0x000fc40003f86270 */
[----:B------:R-:W-:Y:S01]  /*5780*/  LOP3.LUT R8, R4, 0x3c, RZ, 0xfc, !PT ;  /* 0x0000003c04087812 */ /* 0x000fe200078efcff */
[----:B------:R-:W-:Y:S01]  /*5790*/  @!P2 IMAD.IADD R228, R228, 0x1, -R2 ;  /* 0x00000001e4e4a824 */ /* 0x000fe200078e0a02 */
[----:B------:R-:W-:Y:S01]  /*57a0*/  ISETP.GE.AND P1, PT, R7, RZ, PT ;  /* 0x000000ff0700720c */ /* 0x000fe20003f26270 */
[----:B------:R-:W-:Y:S01]  /*57b0*/  IMAD.MOV R9, RZ, RZ, -R6 ;  /* 0x000000ffff097224 */ /* 0x000fe200078e0a06 */
[----:B------:R-:W-:Y:S01]  /*57c0*/  IABS R234, R8 ;  /* 0x0000000800ea7213 */ /* 0x000fe20000000000 */
[C---:B------:R-:W-:Y:S01]  /*57d0*/  IMAD.HI.U32 R6, R3.reuse, R232, RZ ;  /* 0x000000e803067227 */ /* 0x040fe200078e00ff */
[----:B------:R-:W-:Y:S02]  /*57e0*/  ISETP.GT.U32.AND P2, PT, R2, R228, PT ;  /* 0x000000e40200720c */ /* 0x000fe40003f44070 */
[----:B------:R-:W-:Y:S01]  /*57f0*/  ISETP.GE.AND P6, PT, R8, RZ, PT ;  /* 0x000000ff0800720c */ /* 0x000fe20003fc6270 */
[----:B------:R-:W-:Y:S01]  /*5800*/  IMAD R230, R2, R9, R230 ;  /* 0x0000000902e67224 */ /* 0x000fe200078e02e6 */
[----:B------:R-:W-:Y:S01]  /*5810*/  LOP3.LUT R8, R4, 0x38, RZ, 0xfc, !PT ;  /* 0x0000003804087812 */ /* 0x000fe200078efcff */
[----:B------:R-:W-:Y:S01]  /*5820*/  IMAD.MOV R7, RZ, RZ, -R6 ;  /* 0x000000ffff077224 */ /* 0x000fe200078e0a06 */
[----:B------:R-:W-:Y:S01]  /*5830*/  IABS R244, R11 ;  /* 0x0000000b00f47213 */ /* 0x000fe20000000000 */
[----:B------:R-:W-:Y:S01]  /*5840*/  @!P3 IMAD.IADD R226, R226, 0x1, -R2 ;  /* 0x00000001e2e2b824 */ /* 0x000fe200078e0a02 */
[----:B------:R-:W-:Y:S01]  /*5850*/  ISETP.GT.U32.AND P3, PT, R2, R230, PT ;  /* 0x000000e60200720c */ /* 0x000fe20003f64070 */
[----:B------:R-:W-:Y:S01]  /*5860*/  IMAD.HI.U32 R6, R3, R234, RZ ;  /* 0x000000ea03067227 */ /* 0x000fe200078e00ff */
[----:B------:R-:W-:-:S03]  /*5870*/  IABS R238, R8 ;  /* 0x0000000800ee7213 */ /* 0x000fc60000000000 */
[----:B------:R-:W-:Y:S02]  /*5880*/  IMAD R232, R2, R7, R232 ;  /* 0x0000000702e87224 */ /* 0x000fe400078e02e8 */
[----:B------:R-:W-:Y:S02]  /*5890*/  IMAD.MOV R7, RZ, RZ, -R6 ;  /* 0x000000ffff077224 */ /* 0x000fe400078e0a06 */
[----:B------:R-:W-:Y:S01]  /*58a0*/  @!P2 IMAD.IADD R228, R228, 0x1, -R2 ;  /* 0x00000001e4e4a824 */ /* 0x000fe200078e0a02 */
[C---:B------:R-:W-:Y:S01]  /*58b0*/  ISETP.GT.U32.AND P2, PT, R2.reuse, R232, PT ;  /* 0x000000e80200720c */ /* 0x040fe20003f44070 */
[----:B------:R-:W-:Y:S02]  /*58c0*/  IMAD R234, R2, R7, R234 ;  /* 0x0000000702ea7224 */ /* 0x000fe400078e02ea */
[----:B------:R-:W-:Y:S02]  /*58d0*/  @!P4 IMAD.MOV R228, RZ, RZ, -R228 ;  /* 0x000000ffffe4c224 */ /* 0x000fe400078e0ae4 */
[----:B------:R-:W-:Y:S01]  /*58e0*/  @!P3 IMAD.IADD R230, R230, 0x1, -R2 ;  /* 0x00000001e6e6b824 */ /* 0x000fe200078e0a02 */
[----:B------:R-:W-:Y:S01]  /*58f0*/  ISETP.GT.U32.AND P4, PT, R2, R234, PT ;  /* 0x000000ea0200720c */ /* 0x000fe20003f84070 */
[----:B------:R-:W-:-:S03]  /*5900*/  IMAD.HI.U32 R6, R3, R236, RZ ;  /* 0x000000ec03067227 */ /* 0x000fc600078e00ff */
[----:B------:R-:W-:Y:S01]  /*5910*/  ISETP.GT.U32.AND P3, PT, R2, R230, PT ;  /* 0x000000e60200720c */ /* 0x000fe20003f64070 */
[----:B------:R-:W-:Y:S02]  /*5920*/  IMAD.MOV R7, RZ, RZ, -R6 ;  /* 0x000000ffff077224 */ /* 0x000fe400078e0a06 */
[----:B------:R-:W-:Y:S01]  /*5930*/  @!P5 IMAD.MOV R226, RZ, RZ, -R226 ;  /* 0x000000ffffe2d224 */ /* 0x000fe200078e0ae2 */
[----:B------:R-:W-:Y:S01]  /*5940*/  ISETP.GE.AND P5, PT, R10, RZ, PT ;  /* 0x000000ff0a00720c */ /* 0x000fe20003fa6270 */
[----:B------:R-:W-:Y:S01]  /*5950*/  IMAD R236, R2, R7, R236 ;  /* 0x0000000702ec7224 */ /* 0x000fe200078e02ec */
[----:B------:R-:W-:Y:S01]  /*5960*/  LOP3.LUT R10, R4, 0x36, RZ, 0xfc, !PT ;  /* 0x00000036040a7812 */ /* 0x000fe200078efcff */
[----:B------:R-:W-:-:S03]  /*5970*/  IMAD.HI.U32 R6, R3, R238, RZ ;  /* 0x000000ee03067227 */ /* 0x000fc600078e00ff */
[----:B------:R-:W-:Y:S01]  /*5980*/  IABS R240, R10 ;  /* 0x0000000a00f07213 */ /* 0x000fe20000000000 */
[--C-:B------:R-:W-:Y:S02]  /*5990*/  @!P4 IMAD.IADD R234, R234, 0x1, -R2.reuse ;  /* 0x00000001eaeac824 */ /* 0x100fe400078e0a02 */
[----:B------:R-:W-:Y:S01]  /*59a0*/  @!P3 IMAD.IADD R230, R230, 0x1, -R2 ;  /* 0x00000001e6e6b824 */ /* 0x000fe200078e0a02 */
[C---:B------:R-:W-:Y:S01]  /*59b0*/  ISETP.GT.U32.AND P3, PT, R2.reuse, R236, PT ;  /* 0x000000ec0200720c */ /* 0x040fe20003f64070 */
[----:B------:R-:W-:Y:S01]  /*59c0*/  IMAD.HI.U32 R7, R3, R240, RZ ;  /* 0x000000f003077227 */ /* 0x000fe200078e00ff */
[----:B------:R-:W-:-:S03]  /*59d0*/  ISETP.GT.U32.AND P4, PT, R2, R234, PT ;  /* 0x000000ea0200720c */ /* 0x000fc60003f84070 */
[----:B------:R-:W-:Y:S02]  /*59e0*/  IMAD.MOV R9, RZ, RZ, -R6 ;  /* 0x000000ffff097224 */ /* 0x000fe400078e0a06 */
[----:B------:R-:W-:Y:S02]  /*59f0*/  IMAD.MOV R7, RZ, RZ, -R7 ;  /* 0x000000ffff077224 */ /* 0x000fe400078e0a07 */
[----:B------:R-:W-:Y:S01]  /*5a00*/  IMAD R238, R2, R9, R238 ;  /* 0x0000000902ee7224 */ /* 0x000fe200078e02ee */
[----:B------:R-:W-:Y:S01]  /*5a10*/  LOP3.LUT R9, R4, 0x30, RZ, 0xfc, !PT ;  /* 0x0000003004097812 */ /* 0x000fe200078efcff */
[----:B------:R-:W-:Y:S02]  /*5a20*/  IMAD R240, R2, R7, R240 ;  /* 0x0000000702f07224 */ /* 0x000fe400078e02f0 */
[--C-:B------:R-:W-:Y:S01]  /*5a30*/  @!P3 IMAD.IADD R236, R236, 0x1, -R2.reuse ;  /* 0x00000001ececb824 */ /* 0x100fe200078e0a02 */
[----:B------:R-:W-:Y:S01]  /*5a40*/  IABS R242, R9 ;  /* 0x0000000900f27213 */ /* 0x000fe20000000000 */
[----:B------:R-:W-:Y:S01]  /*5a50*/  @!P4 IMAD.IADD R234, R234, 0x1, -R2 ;  /* 0x00000001eaeac824 */ /* 0x000fe200078e0a02 */
[C---:B------:R-:W-:Y:S01]  /*5a60*/  ISETP.GT.U32.AND P4, PT, R2.reuse, R238, PT ;  /* 0x000000ee0200720c */ /* 0x040fe20003f84070 */
[----:B------:R-:W-:Y:S01]  /*5a70*/  IMAD.HI.U32 R6, R3, R244, RZ ;  /* 0x000000f403067227 */ /* 0x000fe200078e00ff */
[----:B------:R-:W-:-:S03]  /*5a80*/  ISETP.GT.U32.AND P3, PT, R2, R236, PT ;  /* 0x000000ec0200720c */ /* 0x000fc60003f64070 */
[----:B------:R-:W-:Y:S01]  /*5a90*/  @!P6 IMAD.MOV R234, RZ, RZ, -R234 ;  /* 0x000000ffffeae224 */ /* 0x000fe200078e0aea */
[----:B------:R-:W-:Y:S01]  /*5aa0*/  ISETP.GT.U32.AND P6, PT, R2, R240, PT ;  /* 0x000000f00200720c */ /* 0x000fe20003fc4070 */
[----:B------:R-:W-:Y:S01]  /*5ab0*/  @!P0 IMAD.MOV R230, RZ, RZ, -R230 ;  /* 0x000000ffffe68224 */ /* 0x000fe200078e0ae6 */
[----:B------:R-:W-:Y:S01]  /*5ac0*/  ISETP.GE.AND P0, PT, R8, RZ, PT ;  /* 0x000000ff0800720c */ /* 0x000fe20003f06270 */
[----:B------:R-:W-:Y:S01]  /*5ad0*/  IMAD.MOV R7, RZ, RZ, -R6 ;  /* 0x000000ffff077224 */ /* 0x000fe200078e0a06 */
[----:B------:R-:W-:Y:S01]  /*5ae0*/  LOP3.LUT R8, R4, 0x32, RZ, 0xfc, !PT ;  /* 0x0000003204087812 */ /* 0x000fe200078efcff */
[----:B------:R-:W-:Y:S02]  /*5af0*/  VIADD R6, R5, 0x2e ;  /* 0x0000002e05067836 */ /* 0x000fe40000000000 */
[--C-:B------:R-:W-:Y:S01]  /*5b00*/  @!P4 IMAD.IADD R238, R238, 0x1, -R2.reuse ;  /* 0x00000001eeeec824 */ /* 0x100fe200078e0a02 */
[----:B------:R-:W-:Y:S01]  /*5b10*/  IABS R246, R8 ;  /* 0x0000000800f67213 */ /* 0x000fe20000000000 */
[----:B------:R-:W-:Y:S01]  /*5b20*/  @!P2 IMAD.IADD R232, R232, 0x1, -R2 ;  /* 0x00000001e8e8a824 */ /* 0x000fe200078e0a02 */
[----:B------:R-:W-:Y:S01]  /*5b30*/  ISETP.GE.AND P4, PT, R6, RZ, PT ;  /* 0x000000ff0600720c */ /* 0x000fe20003f86270 */
[----:B------:R-:W-:Y:S01]  /*5b40*/  IMAD R244, R2, R7, R244 ;  /* 0x0000000702f47224 */ /* 0x000fe200078e02f4 */
[----:B------:R-:W-:Y:S01]  /*5b50*/  IABS R248, R6 ;  /* 0x0000000600f87213 */ /* 0x000fe20000000000 */
[--C-:B------:R-:W-:Y:S01]  /*5b60*/  @!P6 IMAD.IADD R240, R240, 0x1, -R2.reuse ;  /* 0x00000001f0f0e824 */ /* 0x100fe200078e0a02 */
[----:B------:R-:W-:Y:S01]  /*5b70*/  ISETP.GT.U32.AND P6, PT, R2, R238, PT ;  /* 0x000000ee0200720c */ /* 0x000fe20003fc4070 */
[----:B------:R-:W-:Y:S01]  /*5b80*/  @!P3 IMAD.IADD R236, R236, 0x1, -R2 ;  /* 0x00000001ececb824 */ /* 0x000fe200078e0a02 */
[C---:B------:R-:W-:Y:S01]  /*5b90*/  ISETP.GT.U32.AND P2, PT, R2.reuse, R232, PT ;  /* 0x000000e80200720c */ /* 0x040fe20003f44070 */
[----:B------:R-:W-:Y:S01]  /*5ba0*/  IMAD.HI.U32 R6, R3, R246, RZ ;  /* 0x000000f603067227 */ /* 0x000fe200078e00ff */
[----:B------:R-:W-:-:S03]  /*5bb0*/  ISETP.GT.U32.AND P3, PT, R2, R244, PT ;  /* 0x000000f40200720c */ /* 0x000fc60003f64070 */
[----:B------:R-:W-:Y:S02]  /*5bc0*/  IMAD.MOV R7, RZ, RZ, -R6 ;  /* 0x000000ffff077224 */ /* 0x000fe400078e0a06 */
[----:B------:R-:W-:-:S04]  /*5bd0*/  IMAD.HI.U32 R6, R3, R242, RZ ;  /* 0x000000f203067227 */ /* 0x000fc800078e00ff */
[----:B------:R-:W-:Y:S02]  /*5be0*/  IMAD R246, R2, R7, R246 ;  /* 0x0000000702f67224 */ /* 0x000fe400078e02f6 */
[--C-:B------:R-:W-:Y:S02]  /*5bf0*/  @!P6 IMAD.IADD R238, R238, 0x1, -R2.reuse ;  /* 0x00000001eeeee824 */ /* 0x100fe400078e0a02 */
[--C-:B------:R-:W-:Y:S01]  /*5c00*/  @!P2 IMAD.IADD R232, R232, 0x1, -R2.reuse ;  /* 0x00000001e8e8a824 */ /* 0x100fe200078e0a02 */
[----:B------:R-:W-:Y:S01]  /*5c10*/  ISETP.GT.U32.AND P6, PT, R2, R246, PT ;  /* 0x000000f60200720c */ /* 0x000fe20003fc4070 */
[----:B------:R-:W-:Y:S01]  /*5c20*/  @!P3 IMAD.IADD R244, R244, 0x1, -R2 ;  /* 0x00000001f4f4b824 */ /* 0x000fe200078e0a02 */
[----:B------:R-:W-:Y:S01]  /*5c30*/  ISETP.GE.AND P2, PT, R10, RZ, PT ;  /* 0x000000ff0a00720c */ /* 0x000fe20003f46270 */
[----:B------:R-:W-:Y:S01]  /*5c40*/  IMAD.MOV R7, RZ, RZ, -R6 ;  /* 0x000000ffff077224 */ /* 0x000fe200078e0a06 */
[----:B------:R-:W-:Y:S01]  /*5c50*/  LOP3.LUT R10, R4, 0x2c, RZ, 0xfc, !PT ;  /* 0x0000002c040a7812 */ /* 0x000fe200078efcff */
[----:B------:R-:W-:Y:S01]  /*5c60*/  IMAD.HI.U32 R6, R3, R248, RZ ;  /* 0x000000f803067227 */ /* 0x000fe200078e00ff */
[----:B------:R-:W-:-:S02]  /*5c70*/  ISETP.GT.U32.AND P3, PT, R2, R244, PT ;  /* 0x000000f40200720c */ /* 0x000fc40003f64070 */
[----:B------:R-:W-:Y:S01]  /*5c80*/  IABS R250, R10 ;  /* 0x0000000a00fa7213 */ /* 0x000fe20000000000 */
[----:B------:R-:W-:Y:S01]  /*5c90*/  @!P1 IMAD.MOV R232, RZ, RZ, -R232 ;  /* 0x000000ffffe89224 */ /* 0x000fe200078e0ae8 */
[----:B------:R-:W-:Y:S01]  /*5ca0*/  ISETP.GE.AND P1, PT, R11, RZ, PT ;  /* 0x000000ff0b00720c */ /* 0x000fe20003f26270 */
[----:B------:R-:W-:Y:S01]  /*5cb0*/  IMAD R242, R2, R7, R242 ;  /* 0x0000000702f27224 */ /* 0x000fe200078e02f2 */
[----:B------:R-:W-:Y:S01]  /*5cc0*/  LOP3.LUT R11, R4, 0x2a, RZ, 0xfc, !PT ;  /* 0x0000002a040b7812 */ /* 0x000fe200078efcff */
[----:B------:R-:W-:Y:S02]  /*5cd0*/  IMAD.MOV R7, RZ, RZ, -R6 ;  /* 0x000000ffff077224 */ /* 0x000fe400078e0a06 */
[----:B------:R-:W-:Y:S01]  /*5ce0*/  IMAD.HI.U32 R6, R3, R250, RZ ;  /* 0x000000fa03067227 */ /* 0x000fe200078e00ff */
[----:B------:R-:W-:-:S03]  /*5cf0*/  IABS R252, R11 ;  /* 0x0000000b00fc7213 */ /* 0x000fc60000000000 */
[----:B------:R-:W-:Y:S01]  /*5d00*/  @!P6 IMAD.IADD R246, R246, 0x1, -R2 ;  /* 0x00000001f6f6e824 */ /* 0x000fe200078e0a02 */
[----:B------:R-:W-:Y:S01]  /*5d10*/  ISETP.GE.AND P6, PT, R9, RZ, PT ;  /* 0x000000ff0900720c */ /* 0x000fe20003fc6270 */
[----:B------:R-:W-:Y:S02]  /*5d20*/  IMAD.MOV R9, RZ, RZ, -R6 ;  /* 0x000000ffff097224 */ /* 0x000fe400078e0a06 */
[----:B------:R-:W-:Y:S01]  /*5d30*/  @!P3 IMAD.IADD R244, R244, 0x1, -R2 ;  /* 0x00000001f4f4b824 */ /* 0x000fe200078e0a02 */
[----:B------:R-:W-:Y:S01]  /*5d40*/  ISETP.GE.AND P3, PT, R8, RZ, PT ;  /* 0x000000ff0800720c */ /* 0x000fe20003f66270 */
[----:B------:R-:W-:Y:S01]  /*5d50*/  IMAD R250, R2, R9, R250 ;  /* 0x0000000902fa7224 */ /* 0x000fe200078e02fa */
[----:B------:R-:W-:Y:S01]  /*5d60*/  LOP3.LUT R9, R4, 0x28, RZ, 0xfc, !PT ;  /* 0x0000002804097812 */ /* 0x000fe200078efcff */
[----:B------:R-:W-:Y:S01]  /*5d70*/  @!P1 IMAD.MOV R244, RZ, RZ, -R244 ;  /* 0x000000fffff49224 */ /* 0x000fe200078e0af4 */
[----:B------:R-:W-:Y:S01]  /*5d80*/  IABS R8, R12 ;  /* 0x0000000c00087213 */ /* 0x000fe20000000000 */
[----:B------:R-:W-:Y:S01]  /*5d90*/  @!P5 IMAD.MOV R236, RZ, RZ, -R236 ;  /* 0x000000ffffecd224 */ /* 0x000fe200078e0aec */
[C---:B------:R-:W-:Y:S01]  /*5da0*/  ISETP.GT.U32.AND P1, PT, R2.reuse, R250, PT ;  /* 0x000000fa0200720c */ /* 0x040fe20003f24070 */
[C---:B------:R-:W-:Y:S01]  /*5db0*/  IMAD R248, R2.reuse, R7, R248 ;  /* 0x0000000702f87224 */ /* 0x040fe200078e02f8 */
[----:B------:R-:W-:Y:S01]  /*5dc0*/  ISETP.GT.U32.AND P5, PT, R2, R240, PT ;  /* 0x000000f00200720c */ /* 0x000fe20003fa4070 */
[----:B------:R-:W-:Y:S01]  /*5dd0*/  IMAD.HI.U32 R7, R3, R252, RZ ;  /* 0x000000fc03077227 */ /* 0x000fe200078e00ff */
[----:B------:R-:W-:-:S03]  /*5de0*/  IABS R25, R9 ;  /* 0x0000000900197213 */ /* 0x000fc60000000000 */
[----:B------:R-:W-:Y:S01]  /*5df0*/  @!P0 IMAD.MOV R238, RZ, RZ, -R238 ;  /* 0x000000ffffee8224 */ /* 0x000fe200078e0aee */
[----:B------:R-:W-:Y:S01]  /*5e00*/  ISETP.GT.U32.AND P0, PT, R2, R246, PT ;  /* 0x000000f60200720c */ /* 0x000fe20003f04070 */
[----:B------:R-:W-:Y:S02]  /*5e10*/  IMAD.MOV R7, RZ, RZ, -R7 ;  /* 0x000000ffff077224 */ /* 0x000fe400078e0a07 */
[----:B------:R-:W-:-:S04]  /*5e20*/  IMAD.HI.U32 R6, R3, R25, RZ ;  /* 0x0000001903067227 */ /* 0x000fc800078e00ff */
[--C-:B------:R-:W-:Y:S02]  /*5e30*/  @!P1 IMAD.IADD R250, R250, 0x1, -R2.reuse ;  /* 0x00000001fafa9824 */ /* 0x100fe400078e0a02 */
[----:B------:R-:W-:Y:S01]  /*5e40*/  @!P5 IMAD.IADD R240, R240, 0x1, -R2 ;  /* 0x00000001f0f0d824 */ /* 0x000fe200078e0a02 */
[C---:B------:R-:W-:Y:S01]  /*5e50*/  ISETP.GT.U32.AND P5, PT, R2.reuse, R242, PT ;  /* 0x000000f20200720c */ /* 0x040fe20003fa4070 */
[C---:B------:R-:W-:Y:S01]  /*5e60*/  IMAD R252, R2.reuse, R7, R252 ;  /* 0x0000000702fc7224 */ /* 0x040fe200078e02fc */
[C---:B------:R-:W-:Y:S01]  /*5e70*/  ISETP.GT.U32.AND P1, PT, R2.reuse, R250, PT ;  /* 0x000000fa0200720c */ /* 0x040fe20003f24070 */
[----:B------:R-:W-:Y:S01]  /*5e80*/  @!P2 IMAD.MOV R240, RZ, RZ, -R240 ;  /* 0x000000fffff0a224 */ /* 0x000fe200078e0af0 */
[----:B------:R-:W-:Y:S01]  /*5e90*/  ISETP.GT.U32.AND P2, PT, R2, R248, PT ;  /* 0x000000f80200720c */ /* 0x000fe20003f44070 */
[----:B------:R-:W-:Y:S02]  /*5ea0*/  IMAD.MOV R7, RZ, RZ, -R6 ;  /* 0x000000ffff077224 */ /* 0x000fe400078e0a06 */
[----:B------:R-:W-:Y:S01]  /*5eb0*/  @!P0 IMAD.IADD R246, R246, 0x1, -R2 ;  /* 0x00000001f6f68824 */ /* 0x000fe200078e0a02 */
[----:B------:R-:W-:Y:S01]  /*5ec0*/  ISETP.GE.AND P0, PT, R10, RZ, PT ;  /* 0x000000ff0a00720c */ /* 0x000fe20003f06270 */
[----:B------:R-:W-:Y:S01]  /*5ed0*/  IMAD R25, R2, R7, R25 ;  /* 0x0000000702197224 */ /* 0x000fe200078e0219 */
[----:B------:R-:W-:Y:S01]  /*5ee0*/  LOP3.LUT R10, R4, 0x24, RZ, 0xfc, !PT ;  /* 0x00000024040a7812 */ /* 0x000fe200078efcff */
[----:B------:R-:W-:-:S03]  /*5ef0*/  IMAD.HI.U32 R6, R3, R8, RZ ;  /* 0x0000000803067227 */ /* 0x000fc600078e00ff */
[----:B------:R-:W-:Y:S01]  /*5f00*/  IABS R23, R10 ;  /* 0x0000000a00177213 */ /* 0x000fe20000000000 */
[--C-:B------:R-:W-:Y:S01]  /*5f10*/  @!P1 IMAD.IADD R250, R250, 0x1, -R2.reuse ;  /* 0x00000001fafa9824 */ /* 0x100fe200078e0a02 */
[----:B------:R-:W-:Y:S01]  /*5f20*/  ISETP.GT.U32.AND P1, PT, R2, R25, PT ;  /* 0x000000190200720c */ /* 0x000fe20003f24070 */
[----:B------:R-:W-:Y:S01]  /*5f30*/  @!P2 IMAD.IADD R248, R248, 0x1, -R2 ;  /* 0x00000001f8f8a824 */ /* 0x000fe200078e0a02 */
[----:B------:R-:W-:Y:S01]  /*5f40*/  ISETP.GE.AND P2, PT, R11, RZ, PT ;  /* 0x000000ff0b00720c */ /* 0x000fe20003f46270 */
[----:B------:R-:W-:Y:S02]  /*5f50*/  @!P3 IMAD.MOV R246, RZ, RZ, -R246 ;  /* 0x000000fffff6b224 */ /* 0x000fe400078e0af6 */
[----:B------:R-:W-:Y:S01]  /*5f60*/  IMAD.MOV R7, RZ, RZ, -R6 ;  /* 0x000000ffff077224 */ /* 0x000fe200078e0a06 */
[----:B------:R-:W-:Y:S01]  /*5f70*/  ISETP.GT.U32.AND P3, PT, R2, R248, PT ;  /* 0x000000f80200720c */ /* 0x000fe20003f64070 */
[----:B------:R-:W-:-:S04]  /*5f80*/  IMAD.HI.U32 R6, R3, R23, RZ ;  /* 0x0000001703067227 */ /* 0x000fc800078e00ff */
[C---:B------:R-:W-:Y:S02]  /*5f90*/  IMAD R7, R2.reuse, R7, R8 ;  /* 0x0000000702077224 */ /* 0x040fe400078e0208 */
[----:B------:R-:W-:Y:S02]  /*5fa0*/  @!P1 IMAD.IADD R25, R25, 0x1, -R2 ;  /* 0x0000000119199824 */ /* 0x000fe400078e0a02 */
[----:B------:R-:W-:Y:S01]  /*5fb0*/  IMAD.MOV R6, RZ, RZ, -R6 ;  /* 0x000000ffff067224 */ /* 0x000fe200078e0a06 */
[----:B------:R-:W-:Y:S01]  /*5fc0*/  ISETP.GT.U32.AND P1, PT, R2, R7, PT ;  /* 0x000000070200720c */ /* 0x000fe20003f24070 */
[--C-:B------:R-:W-:Y:S02]  /*5fd0*/  @!P5 IMAD.IADD R242, R242, 0x1, -R2.reuse ;  /* 0x00000001f2f2d824 */ /* 0x100fe400078e0a02 */
[----:B------:R-:W-:Y:S01]  /*5fe0*/  @!P3 IMAD.IADD R248, R248, 0x1, -R2 ;  /* 0x00000001f8f8b824 */ /* 0x000fe200078e0a02 */
[----:B------:R-:W-:Y:S01]  /*5ff0*/  ISETP.GE.AND P3, PT, R12, RZ, PT ;  /* 0x000000ff0c00720c */ /* 0x000fe20003f66270 */
[----:B------:R-:W-:Y:S01]  /*6000*/  IMAD R23, R2, R6, R23 ;  /* 0x0000000602177224 */ /* 0x000fe200078e0217 */
[----:B------:R-:W-:Y:S01]  /*6010*/  LOP3.LUT R12, R4, 0x22, RZ, 0xfc, !PT ;  /* 0x00000022040c7812 */ /* 0x000fe200078efcff */
[----:B------:R-:W-:Y:S01]  /*6020*/  @!P0 IMAD.MOV R250, RZ, RZ, -R250 ;  /* 0x000000fffffa8224 */ /* 0x000fe200078e0afa */
[C---:B------:R-:W-:Y:S01]  /*6030*/  ISETP.GT.U32.AND P5, PT, R2.reuse, R242, PT ;  /* 0x000000f20200720c */ /* 0x040fe20003fa4070 */
[----:B------:R-:W-:Y:S01]  /*6040*/  @!P4 IMAD.MOV R248, RZ, RZ, -R248 ;  /* 0x000000fffff8c224 */ /* 0x000fe200078e0af8 */
[----:B------:R-:W-:Y:S01]  /*6050*/  IABS R22, R12 ;  /* 0x0000000c00167213 */ /* 0x000fe20000000000 */
[----:B------:R-:W-:Y:S01]  /*6060*/  VIADD R8, R5, 0x1e ;  /* 0x0000001e05087836 */ /* 0x000fe20000000000 */
[C---:B------:R-:W-:Y:S01]  /*6070*/  ISETP.GT.U32.AND P0, PT, R2.reuse, R23, PT ;  /* 0x000000170200720c */ /* 0x040fe20003f04070 */
[----:B------:R-:W-:Y:S01]  /*6080*/  @!P1 IMAD.IADD R7, R7, 0x1, -R2 ;  /* 0x0000000107079824 */ /* 0x000fe200078e0a02 */
[----:B------:R-:W-:Y:S01]  /*6090*/  ISETP.GT.U32.AND P1, PT, R2, R25, PT ;  /* 0x000000190200720c */ /* 0x000fe20003f24070 */
[----:B------:R-:W-:Y:S01]  /*60a0*/  IMAD.HI.U32 R6, R3, R22, RZ ;  /* 0x0000001603067227 */ /* 0x000fe200078e00ff */
[----:B------:R-:W-:-:S02]  /*60b0*/  IABS R18, R8 ;  /* 0x0000000800127213 */ /* 0x000fc40000000000 */
[----:B------:R-:W-:Y:S01]  /*60c0*/  ISETP.GT.U32.AND P4, PT, R2, R7, PT ;  /* 0x000000070200720c */ /* 0x000fe20003f84070 */
[----:B------:R-:W-:Y:S02]  /*60d0*/  IMAD.MOV R11, RZ, RZ, -R6 ;  /* 0x000000ffff0b7224 */ /* 0x000fe400078e0a06 */
[----:B------:R-:W-:Y:S01]  /*60e0*/  @!P5 IMAD.IADD R242, R242, 0x1, -R2 ;  /* 0x00000001f2f2d824 */ /* 0x000fe200078e0a02 */
[C---:B------:R-:W-:Y:S01]  /*60f0*/  ISETP.GT.U32.AND P5, PT, R2.reuse, R252, PT ;  /* 0x000000fc0200720c */ /* 0x040fe20003fa4070 */
[C---:B------:R-:W-:Y:S02]  /*6100*/  IMAD R22, R2.reuse, R11, R22 ;  /* 0x0000000b02167224 */ /* 0x040fe400078e0216 */
[--C-:B------:R-:W-:Y:S02]  /*6110*/  @!P0 IMAD.IADD R23, R23, 0x1, -R2.reuse ;  /* 0x0000000117178824 */ /* 0x100fe400078e0a02 */
[----:B------:R-:W-:Y:S01]  /*6120*/  @!P1 IMAD.IADD R25, R25, 0x1, -R2 ;  /* 0x0000000119199824 */ /* 0x000fe200078e0a02 */
[----:B------:R-:W-:Y:S01]  /*6130*/  ISETP.GT.U32.AND P1, PT, R2, R22, PT ;  /* 0x000000160200720c */ /* 0x000fe20003f24070 */
[----:B------:R-:W-:Y:S01]  /*6140*/  @!P6 IMAD.MOV R242, RZ, RZ, -R242 ;  /* 0x000000fffff2e224 */ /* 0x000fe200078e0af2 */
[----:B------:R-:W-:Y:S01]  /*6150*/  ISETP.GE.AND P6, PT, R9, RZ, PT ;  /* 0x000000ff0900720c */ /* 0x000fe20003fc6270 */
[----:B------:R-:W-:-:S04]  /*6160*/  IMAD.HI.U32 R9, R3, R18, RZ ;  /* 0x0000001203097227 */ /* 0x000fc800078e00ff */
[--C-:B------:R-:W-:Y:S02]  /*6170*/  @!P5 IMAD.IADD R252, R252, 0x1, -R2.reuse ;  /* 0x00000001fcfcd824 */ /* 0x100fe400078e0a02 */
[--C-:B------:R-:W-:Y:S01]  /*6180*/  @!P4 IMAD.IADD R7, R7, 0x1, -R2.reuse ;  /* 0x000000010707c824 */ /* 0x100fe200078e0a02 */
[----:B------:R-:W-:Y:S01]  /*6190*/  ISETP.GE.AND P4, PT, R12, RZ, PT ;  /* 0x000000ff0c00720c */ /* 0x000fe20003f86270 */
[----:B------:R-:W-:Y:S01]  /*61a0*/  IMAD.MOV R9, RZ, RZ, -R9 ;  /* 0x000000ffff097224 */ /* 0x000fe200078e0a09 */
[----:B------:R-:W-:Y:S01]  /*61b0*/  LOP3.LUT R12, R4, 0x1a, RZ, 0xfc, !PT ;  /* 0x0000001a040c7812 */ /* 0x000fe200078efcff */
[----:B------:R-:W-:Y:S01]  /*61c0*/  @!P1 IMAD.IADD R22, R22, 0x1, -R2 ;  /* 0x0000000116169824 */ /* 0x000fe200078e0a02 */
        /* <DEDUP_REMOVED lines=9> */
[----:B------:R-:W-:Y:S01]  /*6260*/  @!P1 IMAD.IADD R23, R23, 0x1, -R2 ;  /* 0x0000000117179824 */ /* 0x000fe200078e0a02 */
[C---:B------:R-:W-:Y:S01]  /*6270*/  ISETP.GT.U32.AND P1, PT, R2.reuse, R18, PT ;  /* 0x000000120200720c */ /* 0x040fe20003f24070 */
[----:B------:R-:W-:Y:S02]  /*6280*/  IMAD R16, R2, R11, R16 ;  /* 0x0000000b02107224 */ /* 0x000fe400078e0210 */
[----:B------:R-:W-:Y:S02]  /*6290*/  IMAD.MOV R11, RZ, RZ, -R6 ;  /* 0x000000ffff0b7224 */ /* 0x000fe400078e0a06 */
[----:B------:R-:W-:Y:S01]  /*62a0*/  @!P5 IMAD.IADD R252, R252, 0x1, -R2 ;  /* 0x00000001fcfcd824 */ /* 0x000fe200078e0a02 */
[----:B------:R-:W-:Y:S01]  /*62b0*/  ISETP.GE.AND P5, PT, R8, RZ, PT ;  /* 0x000000ff0800720c */ /* 0x000fe20003fa6270 */
[----:B------:R-:W-:Y:S02]  /*62c0*/  IMAD R14, R2, R11, R14 ;  /* 0x0000000b020e7224 */ /* 0x000fe400078e020e */
[----:B------:R-:W-:-:S04]  /*62d0*/  IMAD.HI.U32 R8, R3, R20, RZ ;  /* 0x0000001403087227 */ /* 0x000fc800078e00ff */
[--C-:B------:R-:W-:Y:S01]  /*62e0*/  @!P6 IMAD.IADD R22, R22, 0x1, -R2.reuse ;  /* 0x000000011616e824 */ /* 0x100fe200078e0a02 */
[----:B------:R-:W-:Y:S01]  /*62f0*/  ISETP.GT.U32.AND P6, PT, R2, R16, PT ;  /* 0x000000100200720c */ /* 0x000fe20003fc4070 */
[----:B------:R-:W-:Y:S01]  /*6300*/  @!P1 IMAD.IADD R18, R18, 0x1, -R2 ;  /* 0x0000000112129824 */ /* 0x000fe200078e0a02 */
[----:B------:R-:W-:Y:S01]  /*6310*/  ISETP.GT.U32.AND P1, PT, R2, R14, PT ;  /* 0x0000000e0200720c */ /* 0x000fe20003f24070 */
[----:B------:R-:W-:Y:S02]  /*6320*/  IMAD.MOV R15, RZ, RZ, -R8 ;  /* 0x000000ffff0f7224 */ /* 0x000fe400078e0a08 */
[----:B------:R-:W-:-:S04]  /*6330*/  IMAD.HI.U32 R8, R3, R132, RZ ;  /* 0x0000008403087227 */ /* 0x000fc800078e00ff */
[----:B------:R-:W-:Y:S01]  /*6340*/  IMAD.MOV R11, RZ, RZ, -R8 ;  /* 0x000000ffff0b7224 */ /* 0x000fe200078e0a08 */
[----:B------:R-:W-:Y:S01]  /*6350*/  IABS R8, R37 ;  /* 0x0000002500087213 */ /* 0x000fe20000000000 */
[----:B------:R-:W-:-:S04]  /*6360*/  IMAD.HI.U32 R9, R3, R134, RZ ;  /* 0x0000008603097227 */ /* 0x000fc800078e00ff */
[----:B------:R-:W-:Y:S02]  /*6370*/  IMAD R132, R2, R11, R132 ;  /* 0x0000000b02847224 */ /* 0x000fe400078e0284 */
[--C-:B------:R-:W-:Y:S02]  /*6380*/  @!P6 IMAD.IADD R16, R16, 0x1, -R2.reuse ;  /* 0x000000011010e824 */ /* 0x100fe400078e0a02 */
[----:B------:R-:W-:Y:S01]  /*6390*/  @!P1 IMAD.IADD R14, R14, 0x1, -R2 ;  /* 0x000000010e0e9824 */ /* 0x000fe200078e0a02 */
[C---:B------:R-:W-:Y:S01]  /*63a0*/  ISETP.GT.U32.AND P6, PT, R2.reuse, R132, PT ;  /* 0x000000840200720c */ /* 0x040fe20003fc4070 */
[----:B------:R-:W-:Y:S01]  /*63b0*/  IMAD.MOV R9, RZ, RZ, -R9 ;  /* 0x000000ffff097224 */ /* 0x000fe200078e0a09 */
[----:B------:R-:W-:Y:S01]  /*63c0*/  ISETP.GT.U32.AND P1, PT, R2, R18, PT ;  /* 0x000000120200720c */ /* 0x000fe20003f24070 */
[----:B------:R-:W-:Y:S01]  /*63d0*/  @!P2 IMAD.MOV R252, RZ, RZ, -R252 ;  /* 0x000000fffffca224 */ /* 0x000fe200078e0afc */
[----:B------:R-:W-:Y:S01]  /*63e0*/  ISETP.GE.AND P2, PT, R10, RZ, PT ;  /* 0x000000ff0a00720c */ /* 0x000fe20003f46270 */
[----:B------:R-:W-:-:S04]  /*63f0*/  IMAD.HI.U32 R10, R3, R130, RZ ;  /* 0x00000082030a7227 */ /* 0x000fc800078e00ff */
[C---:B------:R-:W-:Y:S02]  /*6400*/  IMAD R134, R2.reuse, R9, R134 ;  /* 0x0000000902867224 */ /* 0x040fe400078e0286 */
[----:B------:R-:W-:Y:S02]  /*6410*/  VIADD R6, R5, 0xe ;  /* 0x0000000e05067836 */ /* 0x000fe40000000000 */
[----:B------:R-:W-:Y:S02]  /*6420*/  IMAD R20, R2, R15, R20 ;  /* 0x0000000f02147224 */ /* 0x000fe400078e0214 */
[----:B------:R-:W-:Y:S01]  /*6430*/  IMAD.MOV R15, RZ, RZ, -R10 ;  /* 0x000000ffff0f7224 */ /* 0x000fe200078e0a0a */
[----:B------:R-:W-:Y:S01]  /*6440*/  IABS R10, R6 ;  /* 0x00000006000a7213 */ /* 0x000fe20000000000 */
[--C-:B------:R-:W-:Y:S01]  /*6450*/  @!P6 IMAD.IADD R132, R132, 0x1, -R2.reuse ;  /* 0x000000018484e824 */ /* 0x100fe200078e0a02 */
[----:B------:R-:W-:Y:S01]  /*6460*/  ISETP.GE.AND P6, PT, R6, RZ, PT ;  /* 0x000000ff0600720c */ /* 0x000fe20003fc6270 */
[----:B------:R-:W-:Y:S01]  /*6470*/  @!P1 IMAD.IADD R18, R18, 0x1, -R2 ;  /* 0x0000000112129824 */ /* 0x000fe200078e0a02 */
[C---:B------:R-:W-:Y:S01]  /*6480*/  ISETP.GT.U32.AND P1, PT, R2.reuse, R134, PT ;  /* 0x000000860200720c */ /* 0x040fe20003f24070 */
[----:B------:R-:W-:Y:S01]  /*6490*/  IMAD.HI.U32 R6, R3, R128, RZ ;  /* 0x0000008003067227 */ /* 0x000fe200078e00ff */
[----:B------:R-:W-:-:S03]  /*64a0*/  ISETP.GT.U32.AND P0, PT, R2, R20, PT ;  /* 0x000000140200720c */ /* 0x000fc60003f04070 */
[----:B------:R-:W-:Y:S02]  /*64b0*/  IMAD.MOV.U32 R5, RZ, RZ, R7 ;  /* 0x000000ffff057224 */ /* 0x000fe400078e0007 */
[----:B------:R-:W-:Y:S02]  /*64c0*/  IMAD.MOV R7, RZ, RZ, -R6 ;  /* 0x000000ffff077224 */ /* 0x000fe400078e0a06 */
[----:B------:R-:W-:-:S04]  /*64d0*/  IMAD.HI.U32 R6, R3, R8, RZ ;  /* 0x0000000803067227 */ /* 0x000fc800078e00ff */
[----:B------:R-:W-:Y:S02]  /*64e0*/  IMAD R128, R2, R7, R128 ;  /* 0x0000000702807224 */ /* 0x000fe400078e0280 */
[----:B------:R-:W-:Y:S02]  /*64f0*/  @!P1 IMAD.IADD R134, R134, 0x1, -R2 ;  /* 0x0000000186869824 */ /* 0x000fe400078e0a02 */
[----:B------:R-:W-:Y:S01]  /*6500*/  @!P2 IMAD.MOV R23, RZ, RZ, -R23 ;  /* 0x000000ffff17a224 */ /* 0x000fe200078e0a17 */
[C---:B------:R-:W-:Y:S01]  /*6510*/  ISETP.GT.U32.AND P1, PT, R2.reuse, R128, PT ;  /* 0x000000800200720c */ /* 0x040fe20003f24070 */
[----:B------:R-:W-:Y:S01]  /*6520*/  IMAD.HI.U32 R7, R3, R10, RZ ;  /* 0x0000000a03077227 */ /* 0x000fe200078e00ff */
[----:B------:R-:W-:-:S03]  /*6530*/  ISETP.GT.U32.AND P2, PT, R2, R16, PT ;  /* 0x000000100200720c */ /* 0x000fc60003f44070 */
[----:B------:R-:W-:Y:S02]  /*6540*/  IMAD.MOV R9, RZ, RZ, -R6 ;  /* 0x000000ffff097224 */ /* 0x000fe400078e0a06 */
[----:B------:R-:W-:Y:S02]  /*6550*/  @!P0 IMAD.IADD R20, R20, 0x1, -R2 ;  /* 0x0000000114148824 */ /* 0x000fe400078e0a02 */
[----:B------:R-:W-:Y:S02]  /*6560*/  IMAD.MOV R11, RZ, RZ, -R7 ;  /* 0x000000ffff0b7224 */ /* 0x000fe400078e0a07 */
[C---:B------:R-:W-:Y:S01]  /*6570*/  IMAD R7, R2.reuse, R9, R8 ;  /* 0x0000000902077224 */ /* 0x040fe200078e0208 */
[C---:B------:R-:W-:Y:S01]  /*6580*/  ISETP.GT.U32.AND P0, PT, R2.reuse, R20, PT ;  /* 0x000000140200720c */ /* 0x040fe20003f04070 */
[----:B------:R-:W-:Y:S01]  /*6590*/  @!P3 IMAD.MOV R5, RZ, RZ, -R5 ;  /* 0x000000ffff05b224 */ /* 0x000fe200078e0a05 */
[C---:B------:R-:W-:Y:S01]  /*65a0*/  ISETP.GT.U32.AND P3, PT, R2.reuse, R14, PT ;  /* 0x0000000e0200720c */ /* 0x040fe20003f64070 */
[----:B------:R-:W-:Y:S01]  /*65b0*/  @!P4 IMAD.MOV R22, RZ, RZ, -R22 ;  /* 0x000000ffff16c224 */ /* 0x000fe200078e0a16 */
[C---:B------:R-:W-:Y:S01]  /*65c0*/  ISETP.GT.U32.AND P4, PT, R2.reuse, R132, PT ;  /* 0x000000840200720c */ /* 0x040fe20003f84070 */
[----:B------:R-:W-:-:S02]  /*65d0*/  IMAD R130, R2, R15, R130 ;  /* 0x0000000f02827224 */ /* 0x000fc400078e0282 */
[--C-:B------:R-:W-:Y:S01]  /*65e0*/  @!P1 IMAD.IADD R128, R128, 0x1, -R2.reuse ;  /* 0x0000000180809824 */ /* 0x100fe200078e0a02 */
[----:B------:R-:W-:Y:S01]  /*65f0*/  ISETP.GT.U32.AND P1, PT, R2, R7, PT ;  /* 0x000000070200720c */ /* 0x000fe20003f24070 */
[----:B------:R-:W-:Y:S01]  /*6600*/  @!P2 IMAD.IADD R16, R16, 0x1, -R2 ;  /* 0x000000011010a824 */ /* 0x000fe200078e0a02 */
[C---:B------:R-:W-:Y:S01]  /*6610*/  ISETP.GT.U32.AND P2, PT, R2.reuse, R130, PT ;  /* 0x000000820200720c */ /* 0x040fe20003f44070 */
[----:B------:R-:W-:Y:S02]  /*6620*/  IMAD R6, R2, R11, R10 ;  /* 0x0000000b02067224 */ /* 0x000fe400078e020a */
[--C-:B------:R-:W-:Y:S01]  /*6630*/  @!P0 IMAD.IADD R20, R20, 0x1, -R2.reuse ;  /* 0x0000000114148824 */ /* 0x100fe200078e0a02 */
[----:B------:R-:W-:Y:S01]  /*6640*/  ISETP.GE.AND P0, PT, R17, RZ, PT ;  /* 0x000000ff1100720c */ /* 0x000fe20003f06270 */
[--C-:B------:R-:W-:Y:S01]  /*6650*/  @!P3 IMAD.IADD R14, R14, 0x1, -R2.reuse ;  /* 0x000000010e0eb824 */ /* 0x100fe200078e0a02 */
[----:B------:R-:W-:Y:S01]  /*6660*/  ISETP.GE.AND P3, PT, R27, RZ, PT ;  /* 0x000000ff1b00720c */ /* 0x000fe20003f66270 */
[----:B------:R-:W-:Y:S01]  /*6670*/  @!P4 IMAD.IADD R132, R132, 0x1, -R2 ;  /* 0x000000018484c824 */ /* 0x000fe200078e0a02 */
[----:B------:R-:W-:Y:S01]  /*6680*/  ISETP.GE.AND P4, PT, R12, RZ, PT ;  /* 0x000000ff0c00720c */ /* 0x000fe20003f86270 */
[----:B------:R-:W-:Y:S01]  /*6690*/  @!P5 IMAD.MOV R18, RZ, RZ, -R18 ;  /* 0x000000ffff12d224 */ /* 0x000fe200078e0a12 */
[----:B------:R-:W-:Y:S01]  /*66a0*/  IABS R12, R39 ;  /* 0x00000027000c7213 */ /* 0x000fe20000000000 */
[--C-:B------:R-:W-:Y:S01]  /*66b0*/  @!P1 IMAD.IADD R7, R7, 0x1, -R2.reuse ;  /* 0x0000000107079824 */ /* 0x100fe200078e0a02 */
[----:B------:R-:W-:Y:S01]  /*66c0*/  ISETP.GT.U32.AND P1, PT, R2, R6, PT ;  /* 0x000000060200720c */ /* 0x000fe20003f24070 */
[----:B------:R-:W-:Y:S01]  /*66d0*/  @!P2 IMAD.IADD R130, R130, 0x1, -R2 ;  /* 0x000000018282a824 */ /* 0x000fe200078e0a02 */
[----:B------:R-:W-:Y:S01]  /*66e0*/  ISETP.GE.AND P2, PT, R29, RZ, PT ;  /* 0x000000ff1d00720c */ /* 0x000fe20003f46270 */
[----:B------:R-:W-:Y:S01]  /*66f0*/  IMAD.HI.U32 R8, R3, R12, RZ ;  /* 0x0000000c03087227 */ /* 0x000fe200078e00ff */
[----:B------:R-:W-:-:S02]  /*6700*/  LOP3.LUT R29, R4, 0xa, RZ, 0xfc, !PT ;  /* 0x0000000a041d7812 */ /* 0x000fc400078efcff */
[----:B------:R-:W-:Y:S01]  /*6710*/  IABS R17, R41 ;  /* 0x0000002900117213 */ /* 0x000fe20000000000 */
[----:B------:R-:W-:Y:S01]  /*6720*/  IMAD.MOV R11, RZ, RZ, -R8 ;  /* 0x000000ffff0b7224 */ /* 0x000fe200078e0a08 */
[----:B------:R-:W-:Y:S01]  /*6730*/  IABS R15, R29 ;  /* 0x0000001d000f7213 */ /* 0x000fe20000000000 */
[----:B------:R-:W-:Y:S01]  /*6740*/  @!P3 IMAD.MOV R16, RZ, RZ, -R16 ;  /* 0x000000ffff10b224 */ /* 0x000fe200078e0a10 */
[C---:B------:R-:W-:Y:S01]  /*6750*/  ISETP.GT.U32.AND P3, PT, R2.reuse, R128, PT ;  /* 0x000000800200720c */ /* 0x040fe20003f64070 */
[C---:B------:R-:W-:Y:S02]  /*6760*/  IMAD R8, R2.reuse, R11, R12 ;  /* 0x0000000b02087224 */ /* 0x040fe400078e020c */
[----:B------:R-:W-:Y:S01]  /*6770*/  @!P0 IMAD.MOV R20, RZ, RZ, -R20 ;  /* 0x000000ffff148224 */ /* 0x000fe200078e0a14 */
[----:B------:R-:W-:Y:S01]  /*6780*/  ISETP.GT.U32.AND P0, PT, R2, R134, PT ;  /* 0x000000860200720c */ /* 0x000fe20003f04070 */
[----:B------:R-:W-:-:S04]  /*6790*/  IMAD.HI.U32 R9, R3, R15, RZ ;  /* 0x0000000f03097227 */ /* 0x000fc800078e00ff */
[----:B------:R-:W-:-:S04]  /*67a0*/  IMAD.HI.U32 R11, R3, R126, RZ ;  /* 0x0000007e030b7227 */ /* 0x000fc800078e00ff */
[----:B------:R-:W-:Y:S01]  /*67b0*/  @!P1 IMAD.IADD R6, R6, 0x1, -R2 ;  /* 0x0000000106069824 */ /* 0x000fe200078e0a02 */
[----:B------:R-:W-:Y:S01]  /*67c0*/  ISETP.GT.U32.AND P1, PT, R2, R130, PT ;  /* 0x000000820200720c */ /* 0x000fe20003f24070 */
[----:B------:R-:W-:-:S03]  /*67d0*/  IMAD.HI.U32 R10, R3, R17, RZ ;  /* 0x00000011030a7227 */ /* 0x000fc600078e00ff */
[----:B------:R-:W-:Y:S01]  /*67e0*/  ISETP.GT.U32.AND P5, PT, R2, R6, PT ;  /* 0x000000060200720c */ /* 0x000fe20003fa4070 */
[----:B------:R-:W-:Y:S01]  /*67f0*/  IMAD.MOV R12, RZ, RZ, -R9 ;  /* 0x000000ffff0c7224 */ /* 0x000fe200078e0a09 */
[----:B------:R-:W-:Y:S01]  /*6800*/  LOP3.LUT R9, R4, 0x2, RZ, 0xfc, !PT ;  /* 0x0000000204097812 */ /* 0x000fe200078efcff */
[----:B------:R-:W-:Y:S02]  /*6810*/  IMAD.MOV R11, RZ, RZ, -R11 ;  /* 0x000000ffff0b7224 */ /* 0x000fe400078e0a0b */
[----:B------:R-:W-:Y:S01]  /*6820*/  IMAD.MOV R27, RZ, RZ, -R10 ;  /* 0x000000ffff1b7224 */ /* 0x000fe200078e0a0a */
[----:B------:R-:W-:Y:S01]  /*6830*/  IABS R122, R9 ;  /* 0x00000009007a7213 */ /* 0x000fe20000000000 */
[C---:B------:R-:W-:Y:S02]  /*6840*/  IMAD R126, R2.reuse, R11, R126 ;  /* 0x0000000b027e7224 */ /* 0x040fe400078e027e */
[C---:B------:R-:W-:Y:S02]  /*6850*/  IMAD R10, R2.reuse, R12, R15 ;  /* 0x0000000c020a7224 */ /* 0x040fe400078e020f */
[----:B------:R-:W-:-:S02]  /*6860*/  IMAD R12, R2, R27, R17 ;  /* 0x0000001b020c7224 */ /* 0x000fc400078e0211 */
[----:B------:R-:W-:Y:S01]  /*6870*/  @!P4 IMAD.MOV R14, RZ, RZ, -R14 ;  /* 0x000000ffff0ec224 */ /* 0x000fe200078e0a0e */
[----:B------:R-:W-:Y:S01]  /*6880*/  ISETP.GT.U32.AND P4, PT, R2, R7, PT ;  /* 0x000000070200720c */ /* 0x000fe20003f84070 */
[----:B------:R-:W-:-:S04]  /*6890*/  IMAD.HI.U32 R4, R3, R124, RZ ;  /* 0x0000007c03047227 */ /* 0x000fc800078e00ff */
[----:B------:R-:W-:Y:S01]  /*68a0*/  @!P3 IMAD.IADD R128, R128, 0x1, -R2 ;  /* 0x000000018080b824 */ /* 0x000fe200078e0a02 */
[C---:B------:R-:W-:Y:S01]  /*68b0*/  ISETP.GT.U32.AND P3, PT, R2.reuse, R126, PT ;  /* 0x0000007e0200720c */ /* 0x040fe20003f64070 */
[----:B------:R-:W-:Y:S01]  /*68c0*/  @!P2 IMAD.MOV R132, RZ, RZ, -R132 ;  /* 0x000000ffff84a224 */ /* 0x000fe200078e0a84 */
[----:B------:R-:W-:Y:S01]  /*68d0*/  ISETP.GT.U32.AND P2, PT, R2, R8, PT ;  /* 0x000000080200720c */ /* 0x000fe20003f44070 */
[----:B------:R-:W-:Y:S01]  /*68e0*/  @!P0 IMAD.IADD R134, R134, 0x1, -R2 ;  /* 0x0000000186868824 */ /* 0x000fe200078e0a02 */
[----:B------:R-:W-:Y:S01]  /*68f0*/  ISETP.GT.U32.AND P0, PT, R2, R10, PT ;  /* 0x0000000a0200720c */ /* 0x000fe20003f04070 */
[----:B------:R-:W-:-:S04]  /*6900*/  IMAD.HI.U32 R3, R3, R122, RZ ;  /* 0x0000007a03037227 */ /* 0x000fc800078e00ff */
[----:B------:R-:W-:Y:S01]  /*6910*/  @!P1 IMAD.IADD R130, R130, 0x1, -R2 ;  /* 0x0000000182829824 */ /* 0x000fe200078e0a02 */
[C---:B------:R-:W-:Y:S01]  /*6920*/  ISETP.GT.U32.AND P1, PT, R2.reuse, R12, PT ;  /* 0x0000000c0200720c */ /* 0x040fe20003f24070 */
[----:B------:R-:W-:Y:S02]  /*6930*/  IMAD.MOV R11, RZ, RZ, -R4 ;  /* 0x000000ffff0b7224 */ /* 0x000fe400078e0a04 */
[----:B------:R-:W-:Y:S02]  /*6940*/  IMAD.MOV R3, RZ, RZ, -R3 ;  /* 0x000000ffff037224 */ /* 0x000fe400078e0a03 */
[C---:B------:R-:W-:Y:S02]  /*6950*/  IMAD R124, R2.reuse, R11, R124 ;  /* 0x0000000b027c7224 */ /* 0x040fe400078e027c */
[C---:B------:R-:W-:Y:S02]  /*6960*/  IMAD R122, R2.reuse, R3, R122 ;  /* 0x00000003027a7224 */ /* 0x040fe400078e027a */
[--C-:B------:R-:W-:Y:S01]  /*6970*/  @!P4 IMAD.IADD R7, R7, 0x1, -R2.reuse ;  /* 0x000000010707c824 */ /* 0x100fe200078e0a02 */
[----:B------:R-:W-:Y:S01]  /*6980*/  ISETP.GT.U32.AND P4, PT, R2, R124, PT ;  /* 0x0000007c0200720c */ /* 0x000fe20003f84070 */
[--C-:B------:R-:W-:Y:S01]  /*6990*/  @!P3 IMAD.IADD R126, R126, 0x1, -R2.reuse ;  /* 0x000000017e7eb824 */ /* 0x100fe200078e0a02 */
[----:B------:R-:W-:Y:S01]  /*69a0*/  ISETP.GT.U32.AND P3, PT, R2, R122, PT ;  /* 0x0000007a0200720c */ /* 0x000fe20003f64070 */
[--C-:B------:R-:W-:Y:S01]  /*69b0*/  @!P5 IMAD.IADD R6, R6, 0x1, -R2.reuse ;  /* 0x000000010606d824 */ /* 0x100fe200078e0a02 */
[----:B------:R-:W-:Y:S01]  /*69c0*/  ISETP.GE.AND P5, PT, R31, RZ, PT ;  /* 0x000000ff1f00720c */ /* 0x000fe20003fa6270 */
[--C-:B------:R-:W-:Y:S01]  /*69d0*/  @!P2 IMAD.IADD R8, R8, 0x1, -R2.reuse ;  /* 0x000000010808a824 */ /* 0x100fe200078e0a02 */
[----:B------:R-:W-:Y:S01]  /*69e0*/  ISETP.GE.AND P2, PT, R33, RZ, PT ;  /* 0x000000ff2100720c */ /* 0x000fe20003f46270 */
[--C-:B------:R-:W-:Y:S01]  /*69f0*/  @!P0 IMAD.IADD R10, R10, 0x1, -R2.reuse ;  /* 0x000000010a0a8824 */ /* 0x100fe200078e0a02 */
[----:B------:R-:W-:Y:S01]  /*6a00*/  ISETP.GE.AND P0, PT, R35, RZ, PT ;  /* 0x000000ff2300720c */ /* 0x000fe20003f06270 */
[----:B------:R-:W-:Y:S01]  /*6a10*/  @!P1 IMAD.IADD R12, R12, 0x1, -R2 ;  /* 0x000000010c0c9824 */ /* 0x000fe200078e0a02 */
[----:B------:R-:W-:Y:S01]  /*6a20*/  ISETP.GE.AND P1, PT, R37, RZ, PT ;  /* 0x000000ff2500720c */ /* 0x000fe20003f26270 */
[----:B------:R-:W-:-:S02]  /*6a30*/  IMAD.MOV.U32 R4, RZ, RZ, R7 ;  /* 0x000000ffff047224 */ /* 0x000fc400078e0007 */
[--C-:B------:R-:W-:Y:S01]  /*6a40*/  @!P4 IMAD.IADD R124, R124, 0x1, -R2.reuse ;  /* 0x000000017c7cc824 */ /* 0x100fe200078e0a02 */
[----:B------:R-:W-:Y:S01]  /*6a50*/  ISETP.GT.U32.AND P4, PT, R2, R8, PT ;  /* 0x000000080200720c */ /* 0x000fe20003f84070 */
[----:B------:R-:W-:Y:S02]  /*6a60*/  @!P3 IMAD.IADD R122, R122, 0x1, -R2 ;  /* 0x000000017a7ab824 */ /* 0x000fe400078e0a02 */
[----:B------:R-:W-:Y:S01]  /*6a70*/  @!P5 IMAD.MOV R134, RZ, RZ, -R134 ;  /* 0x000000ffff86d224 */ /* 0x000fe200078e0a86 */
[C---:B------:R-:W-:Y:S01]  /*6a80*/  ISETP.GT.U32.AND P5, PT, R2.reuse, R126, PT ;  /* 0x0000007e0200720c */ /* 0x040fe20003fa4070 */
[----:B------:R-:W-:Y:S01]  /*6a90*/  @!P2 IMAD.MOV R130, RZ, RZ, -R130 ;  /* 0x000000ffff82a224 */ /* 0x000fe200078e0a82 */
[C---:B------:R-:W-:Y:S01]  /*6aa0*/  ISETP.GT.U32.AND P2, PT, R2.reuse, R10, PT ;  /* 0x0000000a0200720c */ /* 0x040fe20003f44070 */
[----:B------:R-:W-:Y:S01]  /*6ab0*/  @!P0 IMAD.MOV R128, RZ, RZ, -R128 ;  /* 0x000000ffff808224 */ /* 0x000fe200078e0a80 */
[C---:B------:R-:W-:Y:S01]  /*6ac0*/  ISETP.GT.U32.AND P0, PT, R2.reuse, R12, PT ;  /* 0x0000000c0200720c */ /* 0x040fe20003f04070 */
[----:B------:R-:W-:Y:S01]  /*6ad0*/  @!P1 IMAD.MOV R4, RZ, RZ, -R4 ;  /* 0x000000ffff049224 */ /* 0x000fe200078e0a04 */
[C---:B------:R-:W-:Y:S01]  /*6ae0*/  ISETP.GT.U32.AND P1, PT, R2.reuse, R124, PT ;  /* 0x0000007c0200720c */ /* 0x040fe20003f24070 */
[----:B------:R-:W-:Y:S01]  /*6af0*/  @!P6 IMAD.MOV R6, RZ, RZ, -R6 ;  /* 0x000000ffff06e224 */ /* 0x000fe200078e0a06 */
[----:B------:R-:W-:Y:S01]  /*6b00*/  ISETP.GT.U32.AND P3, PT, R2, R122, PT ;  /* 0x0000007a0200720c */ /* 0x000fe20003f64070 */
[----:B------:R-:W-:Y:S01]  /*6b10*/  @!P4 IMAD.IADD R8, R8, 0x1, -R2 ;  /* 0x000000010808c824 */ /* 0x000fe200078e0a02 */
[----:B------:R-:W-:-:S02]  /*6b20*/  ISETP.GE.AND P6, PT, R39, RZ, PT ;  /* 0x000000ff2700720c */ /* 0x000fc40003fc6270 */
[----:B------:R-:W-:Y:S01]  /*6b30*/  ISETP.GE.AND P4, PT, R29, RZ, PT ;  /* 0x000000ff1d00720c */ /* 0x000fe20003f86270 */
[--C-:B------:R-:W-:Y:S01]  /*6b40*/  @!P5 IMAD.IADD R126, R126, 0x1, -R2.reuse ;  /* 0x000000017e7ed824 */ /* 0x100fe200078e0a02 */
[----:B------:R-:W-:Y:S01]  /*6b50*/  ISETP.GE.AND P5, PT, R45, RZ, PT ;  /* 0x000000ff2d00720c */ /* 0x000fe20003fa6270 */
[--C-:B------:R-:W-:Y:S01]  /*6b60*/  @!P2 IMAD.IADD R10, R10, 0x1, -R2.reuse ;  /* 0x000000010a0aa824 */ /* 0x100fe200078e0a02 */
[----:B------:R-:W-:Y:S01]  /*6b70*/  ISETP.GE.AND P2, PT, R41, RZ, PT ;  /* 0x000000ff2900720c */ /* 0x000fe20003f46270 */
[--C-:B------:R-:W-:Y:S01]  /*6b80*/  @!P0 IMAD.IADD R12, R12, 0x1, -R2.reuse ;  /* 0x000000010c0c8824 */ /* 0x100fe200078e0a02 */
[----:B------:R-:W-:Y:S01]  /*6b90*/  ISETP.GE.AND P0, PT, R43, RZ, PT ;  /* 0x000000ff2b00720c */ /* 0x000fe20003f06270 */
[--C-:B------:R-:W-:Y:S01]  /*6ba0*/  @!P1 IMAD.IADD R124, R124, 0x1, -R2.reuse ;  /* 0x000000017c7c9824 */ /* 0x100fe200078e0a02 */
[----:B------:R-:W-:Y:S01]  /*6bb0*/  ISETP.GE.AND P1, PT, R9, RZ, PT ;  /* 0x000000ff0900720c */ /* 0x000fe20003f26270 */
[----:B------:R-:W-:Y:S01]  /*6bc0*/  @!P3 IMAD.IADD R122, R122, 0x1, -R2 ;  /* 0x000000017a7ab824 */ /* 0x000fe200078e0a02 */
[----:B------:R-:W-:Y:S01]  /*6bd0*/  ISETP.NE.AND P3, PT, R19, RZ, PT ;  /* 0x000000ff1300720c */ /* 0x000fe20003f65270 */
[----:B------:R-:W-:Y:S01]  /*6be0*/  IMAD R2, R47, UR14, RZ ;  /* 0x0000000e2f027c24 */ /* 0x000fe2000f8e02ff */
[----:B------:R-:W-:Y:S01]  /*6bf0*/  LOP3.LUT R19, RZ, R19, RZ, 0x33, !PT ;  /* 0x00000013ff137212 */ /* 0x000fe200078e33ff */
[----:B------:R-:W-:Y:S01]  /*6c00*/  @!P6 IMAD.MOV R8, RZ, RZ, -R8 ;  /* 0x000000ffff08e224 */ /* 0x000fe200078e0a08 */
[----:B------:R-:W-:Y:S01]  /*6c10*/  USHF.L.U32 UR14, UR14, 0x6, URZ ;  /* 0x000000060e0e7899 */ /* 0x000fe2000800063f */
[----:B------:R-:W-:Y:S01]  /*6c20*/  @!P4 IMAD.MOV R10, RZ, RZ, -R10 ;  /* 0x000000ffff0ac224 */ /* 0x000fe200078e0a0a */
[C---:B------:R-:W-:Y:S01]  /*6c30*/  IADD3 R3, P6, R2.reuse, UR4, RZ ;  /* 0x0000000402037c10 */ /* 0x040fe2000ffde0ff */
[----:B------:R-:W-:Y:S01]  /*6c40*/  @!P2 IMAD.MOV R12, RZ, RZ, -R12 ;  /* 0x000000ffff0ca224 */ /* 0x000fe200078e0a0c */
[C---:B------:R-:W-:Y:S01]  /*6c50*/  SEL R121, R19.reuse, R24, !P3 ;  /* 0x0000001813797207 */ /* 0x040fe20005800000 */
[----:B------:R-:W-:Y:S01]  /*6c60*/  @!P0 IMAD.MOV R126, RZ, RZ, -R126 ;  /* 0x000000ffff7e8224 */ /* 0x000fe200078e0a7e */
[----:B------:R-:W-:Y:S01]  /*6c70*/  LEA.HI.X.SX32 R2, R2, UR5, 0x1, P6 ;  /* 0x0000000502027c11 */ /* 0x000fe2000b0f0eff */
[----:B------:R-:W-:Y:S01]  /*6c80*/  @!P5 IMAD.MOV R124, RZ, RZ, -R124 ;  /* 0x000000ffff7cd224 */ /* 0x000fe200078e0a7c */
[----:B------:R-:W-:Y:S01]  /*6c90*/  ULDC UR5, c[0x0][0x240] ;  /* 0x0000900000057ab9 */ /* 0x000fe20000000800 */
[----:B------:R-:W-:Y:S01]  /*6ca0*/  @!P1 IMAD.MOV R122, RZ, RZ, -R122 ;  /* 0x000000ffff7a9224 */ /* 0x000fe200078e0a7a */
[----:B------:R-:W-:Y:S01]  /*6cb0*/  SEL R239, R19, R36, !P3 ;  /* 0x0000002413ef7207 */ /* 0x000fe20005800000 */
[----:B------:R-:W-:Y:S01]  /*6cc0*/  IMAD R121, R121, UR5, RZ ;  /* 0x0000000579797c24 */ /* 0x000fe2000f8e02ff */
[C---:B------:R-:W-:Y:S01]  /*6cd0*/  SEL R229, R19.reuse, R26, !P3 ;  /* 0x0000001a13e57207 */ /* 0x040fe20005800000 */
[----:B------:R-:W-:Y:S01]  /*6ce0*/  ULDC UR4, c[0x0][0x234] ;  /* 0x00008d0000047ab9 */ /* 0x000fe20000000800 */
[----:B------:R-:W-:Y:S01]  /*6cf0*/  SEL R231, R19, R28, !P3 ;  /* 0x0000001c13e77207 */ /* 0x000fe20005800000 */
[----:B------:R-:W-:Y:S01]  /*6d00*/  IMAD R239, R239, UR5, RZ ;  /* 0x00000005efef7c24 */ /* 0x000fe2000f8e02ff */
        /* <DEDUP_REMOVED lines=58> */
[C---:B------:R-:W-:Y:S01]  /*70b0*/  SEL R118, R19.reuse, R118, !P3 ;  /* 0x0000007613767207 */ /* 0x040fe20005800000 */
        /* <DEDUP_REMOVED lines=39> */
[----:B------:R-:W-:Y:S01]  /*7330*/  SEL R81, R19, R138, !P3 ;  /* 0x0000008a13517207 */ /* 0x000fe20005800000 */
        /* <DEDUP_REMOVED lines=149> */
[-C--:B------:R-:W-:Y:S01]  /*7c90*/  IADD3 R122, P4, R121, R3.reuse, RZ ;  /* 0x00000003797a7210 */ /* 0x080fe20007f9e0ff */
[----:B------:R-:W-:Y:S01]  /*7ca0*/  IMAD R17, R17, UR5, RZ ;  /* 0x0000000511117c24 */ /* 0x000fe2000f8e02ff */
[-C--:B------:R-:W-:Y:S01]  /*7cb0*/  IADD3 R240, P5, R239, R3.reuse, RZ ;  /* 0x00000003eff07210 */ /* 0x080fe20007fbe0ff */
[----:B------:R-:W-:Y:S01]  /*7cc0*/  IMAD R19, R19, UR5, RZ ;  /* 0x0000000513137c24 */ /* 0x000fe2000f8e02ff */
[-C--:B------:R-:W-:Y:S01]  /*7cd0*/  LEA.HI.X.SX32 R121, R121, R2.reuse, 0x1, P4 ;  /* 0x0000000279797211 */ /* 0x080fe200020f0eff */
[----:B------:R-:W-:Y:S01]  /*7ce0*/  STL [R1+0x794], R122 ;  /* 0x0007947a01007387 */ /* 0x000fe20000100800 */
[-C--:B------:R-:W-:Y:S01]  /*7cf0*/  IADD3 R230, P3, R229, R3.reuse, RZ ;  /* 0x00000003e5e67210 */ /* 0x080fe20007f7e0ff */
[----:B------:R-:W-:Y:S01]  /*7d00*/  IMAD R13, R13, UR4, RZ ;  /* 0x000000040d0d7c24 */ /* 0x000fe2000f8e02ff */
[-C--:B------:R-:W-:Y:S01]  /*7d10*/  LEA.HI.X.SX32 R239, R239, R2.reuse, 0x1, P5 ;  /* 0x00000002efef7211 */ /* 0x080fe200028f0eff */
[----:B------:R0:W-:Y:S01]  /*7d20*/  STL [R1+0x790], R121 ;  /* 0x0007907901007387 */ /* 0x0001e20000100800 */
[-C--:B------:R-:W-:Y:S01]  /*7d30*/  IADD3 R242, P4, R241, R3.reuse, RZ ;  /* 0x00000003f1f27210 */ /* 0x080fe20007f9e0ff */
[----:B------:R-:W-:Y:S01]  /*7d40*/  UIADD3 UR4, UR12, 0x4000, URZ ;  /* 0x000040000c047890 */ /* 0x000fe2000fffe03f */
[-C--:B------:R-:W-:Y:S01]  /*7d50*/  LEA.HI.X.SX32 R229, R229, R2.reuse, 0x1, P3 ;  /* 0x00000002e5e57211 */ /* 0x080fe200018f0eff */
[----:B------:R-:W-:Y:S01]  /*7d60*/  UMOV UR5, URZ ;  /* 0x0000003f00057c82 */ /* 0x000fe20008000000 */
[-C--:B------:R-:W-:Y:S01]  /*7d70*/  IADD3 R232, P2, R231, R3.reuse, RZ ;  /* 0x00000003e7e87210 */ /* 0x080fe20007f5e0ff */
[----:B------:R-:W-:Y:S01]  /*7d80*/  USHF.R.U32.HI UR13, URZ, 0x4, UR4 ;  /* 0x000000043f0d7899 */ /* 0x000fe20008011604 */
[-C--:B------:R-:W-:Y:S01]  /*7d90*/  IADD3 R244, P3, R243, R3.reuse, RZ ;  /* 0x00000003f3f47210 */ /* 0x080fe20007f7e0ff */
[----:B------:R-:W-:Y:S01]  /*7da0*/  IMAD.MOV.U32 R224, RZ, RZ, RZ ;  /* 0x000000ffffe07224 */ /* 0x000fe200078e00ff */
[-C--:B------:R-:W-:Y:S01]  /*7db0*/  IADD3 R234, P1, R233, R3.reuse, RZ ;  /* 0x00000003e9ea7210 */ /* 0x080fe20007f3e0ff */
[----:B------:R-:W-:Y:S01]  /*7dc0*/  USGXT.U32 UR13, UR13, 0xe ;  /* 0x0000000e0d0d789a */ /* 0x000fe20008000000 */
[-C--:B0-----:R-:W-:Y:S01]  /*7dd0*/  IADD3 R121, P5, R120, R3.reuse, RZ ;  /* 0x0000000378797210 */ /* 0x081fe20007fbe0ff */
[----:B------:R-:W-:Y:S01]  /*7de0*/  USHF.R.S32.HI UR15, URZ, 0x1f, UR14 ;  /* 0x0000001f3f0f7899 */ /* 0x000fe2000801140e */
[-C--:B------:R-:W-:Y:S01]  /*7df0*/  LEA.HI.X.SX32 R241, R241, R2.reuse, 0x1, P4 ;  /* 0x00000002f1f17211 */ /* 0x080fe200020f0eff */
[----:B------:R-:W-:Y:S01]  /*7e00*/  UIADD3 UR8, UP0, UR13, 0x2, URZ ;  /* 0x000000020d087890 */ /* 0x000fe2000ff1e03f */
[-C--:B------:R-:W-:Y:S01]  /*7e10*/  LEA.HI.X.SX32 R231, R231, R2.reuse, 0x1, P2 ;  /* 0x00000002e7e77211 */ /* 0x080fe200010f0eff */
[----:B------:R0:W-:Y:S01]  /*7e20*/  STL [R1+0x204], R121 ;  /* 0x0002047901007387 */ /* 0x0001e20000100800 */
[----:B------:R-:W-:Y:S01]  /*7e30*/  IADD3 R122, P4, R119, R3, RZ ;  /* 0x00000003777a7210 */ /* 0x000fe20007f9e0ff */
[----:B------:R-:W-:Y:S01]  /*7e40*/  UIADD3.X UR9, UR5, -0x7fffffe0, URZ, UP0, !UPT ;  /* 0x8000002005097890 */ /* 0x000fe200087fe43f */
[----:B------:R-:W-:-:S02]  /*7e50*/  LEA.HI.X.SX32 R243, R243, R2, 0x1, P3 ;  /* 0x00000002f3f37211 */ /* 0x000fc400018f0eff */
[-C--:B------:R-:W-:Y:S01]  /*7e60*/  IADD3 R246, P2, R245, R3.reuse, RZ ;  /* 0x00000003f5f67210 */ /* 0x080fe20007f5e0ff */
[----:B------:R1:W-:Y:S01]  /*7e70*/  STL [R1+0x20c], R122 ;  /* 0x00020c7a01007387 */ /* 0x0003e20000100800 */
[-C--:B------:R-:W-:Y:S01]  /*7e80*/  LEA.HI.X.SX32 R233, R233, R2.reuse, 0x1, P1 ;  /* 0x00000002e9e97211 */ /* 0x080fe200008f0eff */
[----:B------:R-:W-:Y:S01]  /*7e90*/  UIADD3.64 UR20, UR8, 0xfe, URZ ;  /* 0x000000fe08147897 */ /* 0x000fe2000fffe03f */
[-C--:B------:R-:W-:Y:S01]  /*7ea0*/  IADD3 R236, P0, R235, R3.reuse, RZ ;  /* 0x00000003ebec7210 */ /* 0x080fe20007f1e0ff */
[----:B------:R-:W-:Y:S01]  /*7eb0*/  UIADD3.64 UR24, UR8, 0x100, URZ ;  /* 0x0000010008187897 */ /* 0x000fe2000fffe03f */
[-C--:B0-----:R-:W-:Y:S02]  /*7ec0*/  IADD3 R121, P3, R118, R3.reuse, RZ ;  /* 0x0000000376797210 */ /* 0x081fe40007f7e0ff */
[-C--:B------:R-:W-:Y:S02]  /*7ed0*/  IADD3 R248, P1, R247, R3.reuse, RZ ;  /* 0x00000003f7f87210 */ /* 0x080fe40007f3e0ff */
[----:B------:R-:W-:Y:S01]  /*7ee0*/  IADD3 R238, P6, R237, R3, RZ ;  /* 0x00000003edee7210 */ /* 0x000fe20007fde0ff */
[----:B------:R0:W-:Y:S01]  /*7ef0*/  STL [R1+0x214], R121 ;  /* 0x0002147901007387 */ /* 0x0001e20000100800 */
[----:B------:R-:W-:-:S02]  /*7f00*/  LEA.HI.X.SX32 R245, R245, R2, 0x1, P2 ;  /* 0x00000002f5f57211 */ /* 0x000fc400010f0eff */
[-C--:B------:R-:W-:Y:S02]  /*7f10*/  LEA.HI.X.SX32 R235, R235, R2.reuse, 0x1, P0 ;  /* 0x00000002ebeb7211 */ /* 0x080fe400000f0eff */
[-C--:B-1----:R-:W-:Y:S02]  /*7f20*/  IADD3 R122, P2, R117, R3.reuse, RZ ;  /* 0x00000003757a7210 */ /* 0x082fe40007f5e0ff */
[-C--:B------:R-:W-:Y:S02]  /*7f30*/  LEA.HI.X.SX32 R247, R247, R2.reuse, 0x1, P1 ;  /* 0x00000002f7f77211 */ /* 0x080fe400008f0eff */
[-C--:B------:R-:W-:Y:S01]  /*7f40*/  IADD3 R250, P0, R249, R3.reuse, RZ ;  /* 0x00000003f9fa7210 */ /* 0x080fe20007f1e0ff */
[----:B------:R1:W-:Y:S01]  /*7f50*/  STL [R1+0x21c], R122 ;  /* 0x00021c7a01007387 */ /* 0x0003e20000100800 */
[----:B------:R-:W-:Y:S02]  /*7f60*/  LEA.HI.X.SX32 R237, R237, R2, 0x1, P6 ;  /* 0x00000002eded7211 */ /* 0x000fe400030f0eff */
[----:B0-----:R-:W-:-:S02]  /*7f70*/  IADD3 R121, P1, R116, R3, RZ ;  /* 0x0000000374797210 */ /* 0x001fc40007f3e0ff */
[-C--:B------:R-:W-:Y:S02]  /*7f80*/  IADD3 R252, P6, R251, R3.reuse, RZ ;  /* 0x00000003fbfc7210 */ /* 0x080fe40007fde0ff */
[-C--:B------:R-:W-:Y:S01]  /*7f90*/  LEA.HI.X.SX32 R249, R249, R2.reuse, 0x1, P0 ;  /* 0x00000002f9f97211 */ /* 0x080fe200000f0eff */
[----:B------:R0:W-:Y:S01]  /*7fa0*/  STL [R1+0x224], R121 ;  /* 0x0002247901007387 */ /* 0x0001e20000100800 */
[-C--:B------:R-:W-:Y:S02]  /*7fb0*/  LEA.HI.X.SX32 R251, R251, R2.reuse, 0x1, P6 ;  /* 0x00000002fbfb7211 */ /* 0x080fe400030f0eff */
[----:B-1----:R-:W-:Y:S02]  /*7fc0*/  IADD3 R122, P0, R115, R3, RZ ;  /* 0x00000003737a7210 */ /* 0x002fe40007f1e0ff */
[-C--:B------:R-:W-:Y:S02]  /*7fd0*/  LEA.HI.X.SX32 R120, R120, R2.reuse, 0x1, P5 ;  /* 0x0000000278787211 */ /* 0x080fe400028f0eff */
[----:B------:R-:W-:Y:S01]  /*7fe0*/  LEA.HI.X.SX32 R117, R117, R2, 0x1, P2 ;  /* 0x0000000275757211 */ /* 0x000fe200010f0eff */
[----:B------:R1:W-:Y:S01]  /*7ff0*/  STL [R1+0x22c], R122 ;  /* 0x00022c7a01007387 */ /* 0x0003e20000100800 */
[----:B------:R-:W-:-:S02]  /*8000*/  LOP3.LUT R228, R163, 0x10, RZ, 0x3c, !PT ;  /* 0x00000010a3e47812 */ /* 0x000fc400078e3cff */
[CC--:B0-----:R-:W-:Y:S02]  /*8010*/  IADD3 R121, P6, R114.reuse, R3.reuse, RZ ;  /* 0x0000000372797210 */ /* 0x0c1fe40007fde0ff */
[----:B------:R-:W-:Y:S02]  /*8020*/  LOP3.LUT R226, R163, 0x30, RZ, 0x3c, !PT ;  /* 0x00000030a3e27812 */ /* 0x000fe400078e3cff */
[----:B------:R-:W-:Y:S01]  /*8030*/  LEA.HI.X.SX32 R114, R114, R2, 0x1, P6 ;  /* 0x0000000272727211 */ /* 0x000fe200030f0eff */
[----:B------:R0:W-:Y:S01]  /*8040*/  STL [R1+0x234], R121 ;  /* 0x0002347901007387 */ /* 0x0001e20000100800 */
[----:B-1----:R-:W-:-:S03]  /*8050*/  IADD3 R122, P5, R113, R3, RZ ;  /* 0x00000003717a7210 */ /* 0x002fc60007fbe0ff */
[----:B------:R1:W-:Y:S04]  /*8060*/  STL [R1+0x200], R120 ;  /* 0x0002007801007387 */ /* 0x0003e80000100800 */
[----:B------:R-:W-:Y:S01]  /*8070*/  STL [R1+0x23c], R122 ;  /* 0x00023c7a01007387 */ /* 0x000fe20000100800 */
[-C--:B0-----:R-:W-:Y:S02]  /*8080*/  LEA.HI.X.SX32 R121, R119, R2.reuse, 0x1, P4 ;  /* 0x0000000277797211 */ /* 0x081fe400020f0eff */
[----:B------:R-:W-:Y:S02]  /*8090*/  LEA.HI.X.SX32 R119, R118, R2, 0x1, P3 ;  /* 0x0000000276777211 */ /* 0x000fe400018f0eff */
[-C--:B-1----:R-:W-:Y:S01]  /*80a0*/  IADD3 R120, P4, R112, R3.reuse, RZ ;  /* 0x0000000370787210 */ /* 0x082fe20007f9e0ff */
[----:B------:R-:W-:Y:S01]  /*80b0*/  STL [R1+0x208], R121 ;  /* 0x0002087901007387 */ /* 0x000fe20000100800 */
[----:B------:R-:W-:-:S03]  /*80c0*/  IADD3 R118, P3, R111, R3, RZ ;  /* 0x000000036f767210 */ /* 0x000fc60007f7e0ff */
[----:B------:R-:W-:Y:S01]  /*80d0*/  STL [R1+0x244], R120 ;  /* 0x0002447801007387 */ /* 0x000fe20000100800 */
[----:B------:R-:W-:-:S03]  /*80e0*/  LEA.HI.X.SX32 R111, R111, R2, 0x1, P3 ;  /* 0x000000026f6f7211 */ /* 0x000fc600018f0eff */
[----:B------:R0:W-:Y:S04]  /*80f0*/  STL [R1+0x210], R119 ;  /* 0x0002107701007387 */ /* 0x0001e80000100800 */
[----:B------:R1:W-:Y:S04]  /*8100*/  STL [R1+0x24c], R118 ;  /* 0x00024c7601007387 */ /* 0x0003e80000100800 */
[----:B------:R2:W-:Y:S01]  /*8110*/  STL [R1+0x218], R117 ;  /* 0x0002187501007387 */ /* 0x0005e20000100800 */
[----:B0-----:R-:W-:Y:S02]  /*8120*/  IADD3 R119, P2, R110, R3, RZ ;  /* 0x000000036e777210 */ /* 0x001fe40007f5e0ff */
[----:B-1----:R-:W-:-:S03]  /*8130*/  LEA.HI.X.SX32 R118, R116, R2, 0x1, P1 ;  /* 0x0000000274767211 */ /* 0x002fc600008f0eff */
[----:B------:R-:W-:Y:S01]  /*8140*/  STL [R1+0x254], R119 ;  /* 0x0002547701007387 */ /* 0x000fe20000100800 */
[----:B------:R-:W-:Y:S02]  /*8150*/  LEA.HI.X.SX32 R116, R115, R2, 0x1, P0 ;  /* 0x0000000273747211 */ /* 0x000fe400000f0eff */
[-C--:B--2---:R-:W-:Y:S01]  /*8160*/  IADD3 R117, P1, R109, R3.reuse, RZ ;  /* 0x000000036d757210 */ /* 0x084fe20007f3e0ff */
        /* <DEDUP_REMOVED lines=14> */
[----:B------:R0:W-:Y:S01]  /*8250*/  STL [R1+0x274], R114 ;  /* 0x0002747201007387 */ /* 0x0001e20000100800 */
[----:B------:R-:W-:-:S03]  /*8260*/  LEA.HI.X.SX32 R105, R105, R2, 0x1, P4 ;  /* 0x0000000269697211 */ /* 0x000fc600020f0eff */
[----:B------:R1:W-:Y:S04]  /*8270*/  STL [R1+0x240], R113 ;  /* 0x0002407101007387 */ /* 0x0003e80000100800 */
[----:B------:R2:W-:Y:S01]  /*8280*/  STL [R1+0x27c], R112 ;  /* 0x00027c7001007387 */ /* 0x0005e20000100800 */
[----:B0-----:R-:W-:-:S03]  /*8290*/  CS2R R114, SRZ ;  /* 0x0000000000727805 */ /* 0x001fc6000001ff00 */
[----:B------:R0:W-:Y:S01]  /*82a0*/  STL [R1+0x248], R111 ;  /* 0x0002486f01007387 */ /* 0x0001e20000100800 */
[----:B-1----:R-:W-:Y:S02]  /*82b0*/  IADD3 R113, P3, R104, R3, RZ ;  /* 0x0000000368717210 */ /* 0x002fe40007f7e0ff */
[----:B--2---:R-:W-:-:S03]  /*82c0*/  LEA.HI.X.SX32 R112, R110, R2, 0x1, P2 ;  /* 0x000000026e707211 */ /* 0x004fc600010f0eff */
[----:B------:R-:W-:Y:S01]  /*82d0*/  STL [R1+0x284], R113 ;  /* 0x0002847101007387 */ /* 0x000fe20000100800 */
[----:B------:R-:W-:Y:S02]  /*82e0*/  LEA.HI.X.SX32 R110, R109, R2, 0x1, P1 ;  /* 0x000000026d6e7211 */ /* 0x000fe400008f0eff */
[-C--:B0-----:R-:W-:Y:S01]  /*82f0*/  IADD3 R111, P2, R103, R3.reuse, RZ ;  /* 0x00000003676f7210 */ /* 0x081fe20007f5e0ff */
[----:B------:R0:W-:Y:S01]  /*8300*/  STL [R1+0x250], R112 ;  /* 0x0002507001007387 */ /* 0x0001e20000100800 */
[----:B------:R-:W-:-:S03]  /*8310*/  IADD3 R109, P1, R102, R3, RZ ;  /* 0x00000003666d7210 */ /* 0x000fc60007f3e0ff */
[----:B------:R-:W-:Y:S01]  /*8320*/  STL [R1+0x28c], R111 ;  /* 0x00028c6f01007387 */ /* 0x000fe20000100800 */
[----:B------:R-:W-:-:S03]  /*8330*/  LEA.HI.X.SX32 R102, R102, R2, 0x1, P1 ;  /* 0x0000000266667211 */ /* 0x000fc600008f0eff */
[----:B------:R1:W-:Y:S01]  /*8340*/  STL [R1+0x258], R110 ;  /* 0x0002586e01007387 */ /* 0x0003e20000100800 */
[----:B0-----:R-:W-:-:S03]  /*8350*/  CS2R R112, SRZ ;  /* 0x0000000000707805 */ /* 0x001fc6000001ff00 */
[----:B------:R0:W-:Y:S04]  /*8360*/  STL [R1+0x294], R109 ;  /* 0x0002946d01007387 */ /* 0x0001e80000100800 */
[----:B------:R2:W-:Y:S01]  /*8370*/  STL [R1+0x260], R108 ;  /* 0x0002606c01007387 */ /* 0x0005e20000100800 */
[----:B-1----:R-:W-:Y:S02]  /*8380*/  IADD3 R110, P0, R101, R3, RZ ;  /* 0x00000003656e7210 */ /* 0x002fe40007f1e0ff */
[----:B0-----:R-:W-:-:S03]  /*8390*/  LEA.HI.X.SX32 R109, R107, R2, 0x1, P6 ;  /* 0x000000026b6d7211 */ /* 0x001fc600030f0eff */
[----:B------:R0:W-:Y:S01]  /*83a0*/  STL [R1+0x29c], R110 ;  /* 0x00029c6e01007387 */ /* 0x0001e20000100800 */
[----:B------:R-:W-:Y:S02]  /*83b0*/  LEA.HI.X.SX32 R107, R106, R2, 0x1, P5 ;  /* 0x000000026a6b7211 */ /* 0x000fe400028f0eff */
[-C--:B--2---:R-:W-:Y:S01]  /*83c0*/  IADD3 R108, P6, R100, R3.reuse, RZ ;  /* 0x00000003646c7210 */ /* 0x084fe20007fde0ff */
[----:B------:R-:W-:Y:S01]  /*83d0*/  STL [R1+0x268], R109 ;  /* 0x0002686d01007387 */ /* 0x000fe20000100800 */
[----:B------:R-:W-:-:S03]  /*83e0*/  IADD3 R106, P5, R99, R3, RZ ;  /* 0x00000003636a7210 */ /* 0x000fc60007fbe0ff */
[----:B------:R1:W-:Y:S01]  /*83f0*/  STL [R1+0x2a4], R108 ;  /* 0x0002a46c01007387 */ /* 0x0003e20000100800 */
[----:B------:R-:W-:Y:S02]  /*8400*/  LEA.HI.X.SX32 R99, R99, R2, 0x1, P5 ;  /* 0x0000000263637211 */ /* 0x000fe400028f0eff */
[----:B0-----:R-:W-:Y:S01]  /*8410*/  CS2R R110, SRZ ;  /* 0x00000000006e7805 */ /* 0x001fe2000001ff00 */
[----:B------:R0:W-:Y:S04]  /*8420*/  STL [R1+0x270], R107 ;  /* 0x0002706b01007387 */ /* 0x0001e80000100800 */
[----:B------:R2:W-:Y:S01]  /*8430*/  STL [R1+0x2ac], R106 ;  /* 0x0002ac6a01007387 */ /* 0x0005e20000100800 */
[----:B-1----:R-:W-:-:S03]  /*8440*/  CS2R R108, SRZ ;  /* 0x00000000006c7805 */ /* 0x002fc6000001ff00 */
[----:B------:R1:W-:Y:S01]  /*8450*/  STL [R1+0x278], R105 ;  /* 0x0002786901007387 */ /* 0x0003e20000100800 */
[----:B0-----:R-:W-:Y:S02]  /*8460*/  IADD3 R107, P4, R98, R3, RZ ;  /* 0x00000003626b7210 */ /* 0x001fe40007f9e0ff */
[----:B--2---:R-:W-:-:S03]  /*8470*/  LEA.HI.X.SX32 R106, R104, R2, 0x1, P3 ;  /* 0x00000002686a7211 */ /* 0x004fc600018f0eff */
[----:B------:R-:W-:Y:S01]  /*8480*/  STL [R1+0x2b4], R107 ;  /* 0x0002b46b01007387 */ /* 0x000fe20000100800 */
[----:B------:R-:W-:Y:S02]  /*8490*/  LEA.HI.X.SX32 R104, R103, R2, 0x1, P2 ;  /* 0x0000000267687211 */ /* 0x000fe400010f0eff */
[-C--:B-1----:R-:W-:Y:S01]  /*84a0*/  IADD3 R105, P3, R97, R3.reuse, RZ ;  /* 0x0000000361697210 */ /* 0x082fe20007f7e0ff */
        /* <DEDUP_REMOVED lines=378> */
[----:B------:R-:W-:Y:S01]  /*9c50*/  STL [R1+0x520], R22 ;  /* 0x0005201601007387 */ /* 0x000fe20000100800 */
[----:B------:R-:W-:-:S03]  /*9c60*/  IADD3 R16, P2, R6, R3, RZ ;  /* 0x0000000306107210 */ /* 0x000fc60007f5e0ff */
[----:B------:R-:W-:Y:S04]  /*9c70*/  STL [R1+0x55c], R20 ;  /* 0x00055c1401007387 */ /* 0x000fe80000100800 */
[----:B------:R0:W-:Y:S04]  /*9c80*/  STL [R1+0x528], R18 ;  /* 0x0005281201007387 */ /* 0x0001e80000100800 */
[----:B------:R1:W-:Y:S04]  /*9c90*/  STL [R1+0x564], R16 ;  /* 0x0005641001007387 */ /* 0x0003e80000100800 */
[----:B------:R2:W-:Y:S01]  /*9ca0*/  STL [R1+0x530], R14 ;  /* 0x0005300e01007387 */ /* 0x0005e20000100800 */
[----:B0-----:R-:W-:-:S02]  /*9cb0*/  IADD3 R18, P1, R8, R3, RZ ;  /* 0x0000000308127210 */ /* 0x001fc40007f3e0ff */
[----:B-1----:R-:W-:-:S03]  /*9cc0*/  LEA.HI.X.SX32 R16, R11, R2, 0x1, P0 ;  /* 0x000000020b107211 */ /* 0x002fc600000f0eff */
[----:B------:R-:W-:Y:S01]  /*9cd0*/  STL [R1+0x56c], R18 ;  /* 0x00056c1201007387 */ /* 0x000fe20000100800 */
[----:B------:R-:W-:Y:S02]  /*9ce0*/  LEA.HI.X.SX32 R11, R9, R2, 0x1, P6 ;  /* 0x00000002090b7211 */ /* 0x000fe400030f0eff */
[-C--:B--2---:R-:W-:Y:S01]  /*9cf0*/  IADD3 R14, P0, R10, R3.reuse, RZ ;  /* 0x000000030a0e7210 */ /* 0x084fe20007f1e0ff */
        /* <DEDUP_REMOVED lines=9> */
[-C--:B------:R-:W-:Y:S02]  /*9d90*/  LEA.HI.X.SX32 R5, R4, R2.reuse, 0x1, P3 ;  /* 0x0000000204057211 */ /* 0x080fe400018f0eff */
[-C--:B--2---:R-:W-:Y:S01]  /*9da0*/  IADD3 R7, P4, R17, R3.reuse, RZ ;  /* 0x0000000311077210 */ /* 0x084fe20007f9e0ff */
[----:B------:R-:W-:Y:S01]  /*9db0*/  STL [R1+0x550], R9 ;  /* 0x0005500901007387 */ /* 0x000fe20000100800 */
[----:B------:R-:W-:Y:S02]  /*9dc0*/  IADD3 R4, P3, R19, R3, RZ ;  /* 0x0000000313047210 */ /* 0x000fe40007f7e0ff */
[----:B------:R-:W-:Y:S01]  /*9dd0*/  LEA.HI.X.SX32 R3, R6, R2, 0x1, P2 ;  /* 0x0000000206037211 */ /* 0x000fe200010f0eff */
[----:B------:R-:W-:Y:S01]  /*9de0*/  STL [R1+0x788], R7 ;  /* 0x0007880701007387 */ /* 0x000fe20000100800 */
[----:B------:R-:W-:Y:S01]  /*9df0*/  IADD3 R14, P2, R13, UR6, RZ ;  /* 0x000000060d0e7c10 */ /* 0x000fe2000ff5e0ff */
[----:B------:R-:W-:-:S02]  /*9e00*/  USHF.R.U32.HI UR6, URZ, 0x4, UR12 ;  /* 0x000000043f067899 */ /* 0x000fc4000801160c */
[----:B------:R0:W-:Y:S01]  /*9e10*/  STL [R1+0x558], R5 ;  /* 0x0005580501007387 */ /* 0x0001e20000100800 */
[----:B------:R-:W-:Y:S01]  /*9e20*/  LEA.HI.X.SX32 R13, R13, UR7, 0x1, P2 ;  /* 0x000000070d0d7c11 */ /* 0x000fe200090f0eff */
[----:B------:R-:W-:Y:S02]  /*9e30*/  USGXT.U32 UR4, UR6, 0xe ;  /* 0x0000000e0604789a */ /* 0x000fe40008000000 */
[----:B------:R1:W-:Y:S01]  /*9e40*/  STL [R1+0x78c], R4 ;  /* 0x00078c0401007387 */ /* 0x0003e20000100800 */
[----:B------:R-:W-:Y:S01]  /*9e50*/  UMOV UR7, 0x80000020 ;  /* 0x8000002000077882 */ /* 0x000fe20000000000 */
[----:B------:R-:W-:Y:S02]  /*9e60*/  UIADD3.64 UR10, UR4, -UR10, URZ ;  /* 0x8000000a040a7297 */ /* 0x000fe4000fffe03f */
[----:B------:R2:W-:Y:S01]  /*9e70*/  STL [R1+0x560], R3 ;  /* 0x0005600301007387 */ /* 0x0005e20000100800 */
[----:B------:R-:W-:Y:S01]  /*9e80*/  UMOV UR6, UR4 ;  /* 0x0000000400067c82 */ /* 0x000fe20008000000 */
[----:B0-----:R-:W-:-:S02]  /*9e90*/  LEA.HI.X.SX32 R5, R12, R2, 0x1, P6 ;  /* 0x000000020c057211 */ /* 0x001fc400030f0eff */
[-C--:B-1----:R-:W-:Y:S02]  /*9ea0*/  LEA.HI.X.SX32 R4, R8, R2.reuse, 0x1, P1 ;  /* 0x0000000208047211 */ /* 0x082fe400008f0eff */
[----:B--2---:R-:W-:-:S03]  /*9eb0*/  LEA.HI.X.SX32 R3, R10, R2, 0x1, P0 ;  /* 0x000000020a037211 */ /* 0x004fc600000f0eff */
[----:B------:R0:W-:Y:S04]  /*9ec0*/  STL [R1+0x568], R4 ;  /* 0x0005680401007387 */ /* 0x0001e80000100800 */
[----:B------:R1:W-:Y:S04]  /*9ed0*/  STL [R1+0x570], R3 ;  /* 0x0005700301007387 */ /* 0x0003e80000100800 */
[----:B------:R-:W-:Y:S01]  /*9ee0*/  STL [R1+0x578], R5 ;  /* 0x0005780501007387 */ /* 0x000fe20000100800 */
[-C--:B0-----:R-:W-:Y:S02]  /*9ef0*/  LEA.HI.X.SX32 R4, R15, R2.reuse, 0x1, P5 ;  /* 0x000000020f047211 */ /* 0x081fe400028f0eff */
[----:B-1----:R-:W-:-:S03]  /*9f00*/  LEA.HI.X.SX32 R3, R17, R2, 0x1, P4 ;  /* 0x0000000211037211 */ /* 0x002fc600020f0eff */
[----:B------:R0:W-:Y:S01]  /*9f10*/  STL [R1+0x580], R4 ;  /* 0x0005800401007387 */ /* 0x0001e20000100800 */
[----:B------:R-:W-:-:S03]  /*9f20*/  LEA.HI.X.SX32 R2, R19, R2, 0x1, P3 ;  /* 0x0000000213027211 */ /* 0x000fc600018f0eff */
[----:B------:R1:W-:Y:S04]  /*9f30*/  STL [R1+0x784], R3 ;  /* 0x0007840301007387 */ /* 0x0003e80000100800 */
[----:B------:R2:W-:Y:S01]  /*9f40*/  STL [R1+0x584], R2 ;  /* 0x0005840201007387 */ /* 0x0005e20000100800 */
[----:B0-----:R-:W-:Y:S01]  /*9f50*/  IMAD.SHL.U32 R4, R153, 0x8, RZ ;  /* 0x0000000899047824 */ /* 0x001fe200078e00ff */
[----:B-1----:R-:W0:Y:S04]  /*9f60*/  LDC R3, c[0x0][0x238] ;  /* 0x00008e00ff037b82 */ /* 0x002e280000000800 */
[----:B------:R0:W-:Y:S01]  /*9f70*/  STL [R1+0x7b4], R4 ;  /* 0x0007b40401007387 */ /* 0x0001e20000100800 */
[----:B--2---:R-:W-:-:S03]  /*9f80*/  LOP3.LUT R2, R4, 0x30, RZ, 0xc0, !PT ;  /* 0x0000003004027812 */ /* 0x004fc600078ec0ff */
[----:B------:R-:W-:Y:S04]  /*9f90*/  STL [R1], RZ ;  /* 0x000000ff01007387 */ /* 0x000fe80000100800 */
[----:B------:R-:W-:Y:S01]  /*9fa0*/  STL [R1+0x4], RZ ;  /* 0x000004ff01007387 */ /* 0x000fe20000100800 */
[----:B------:R-:W-:-:S03]  /*9fb0*/  IMAD R2, R163, 0x40, R2 ;  /* 0x00000040a3027824 */ /* 0x000fc600078e0202 */
[----:B------:R-:W-:Y:S04]  /*9fc0*/  STL [R1+0x8], RZ ;  /* 0x000008ff01007387 */ /* 0x000fe80000100800 */
[----:B------:R-:W-:Y:S04]  /*9fd0*/  STL [R1+0xc], RZ ;  /* 0x00000cff01007387 */ /* 0x000fe80000100800 */
[----:B------:R-:W-:Y:S01]  /*9fe0*/  STL [R1+0x10], RZ ;  /* 0x000010ff01007387 */ /* 0x000fe20000100800 */
[----:B0-----:R-:W-:-:S03]  /*9ff0*/  IMAD R4, R3, 0x3f, RZ ;  /* 0x0000003f03047824 */ /* 0x001fc600078e02ff */
[----:B------:R-:W-:Y:S01]  /*a000*/  STL [R1+0x14], RZ ;  /* 0x000014ff01007387 */ /* 0x000fe20000100800 */
[C---:B------:R-:W-:Y:S02]  /*a010*/  IMAD R5, R3.reuse, 0x3e, RZ ;  /* 0x0000003e03057824 */ /* 0x040fe400078e02ff */
[C---:B------:R-:W-:Y:S01]  /*a020*/  IMAD R6, R3.reuse, 0x3d, RZ ;  /* 0x0000003d03067824 */ /* 0x040fe200078e02ff */
[----:B------:R-:W-:Y:S01]  /*a030*/  STL [R1+0x18], RZ ;  /* 0x000018ff01007387 */ /* 0x000fe20000100800 */
[----:B------:R-:W-:Y:S01]  /*a040*/  IMAD R7, R3, 0x3c, RZ ;  /* 0x0000003c03077824 */ /* 0x000fe200078e02ff */
[-C--:B------:R-:W-:Y:S01]  /*a050*/  IADD3 R162, P1, R5, R14.reuse, RZ ;  /* 0x0000000e05a27210 */ /* 0x080fe20007f3e0ff */
[C---:B------:R-:W-:Y:S01]  /*a060*/  IMAD R8, R3.reuse, 0x3b, RZ ;  /* 0x0000003b03087824 */ /* 0x040fe200078e02ff */
[----:B------:R-:W-:Y:S01]  /*a070*/  STL [R1+0x1c], RZ ;  /* 0x00001cff01007387 */ /* 0x000fe20000100800 */
[----:B------:R-:W-:Y:S01]  /*a080*/  IMAD R9, R3, 0x3a, RZ ;  /* 0x0000003a03097824 */ /* 0x000fe200078e02ff */
[----:B------:R-:W-:Y:S01]  /*a090*/  LEA.HI.X.SX32 R5, R5, R13, 0x1, P1 ;  /* 0x0000000d05057211 */ /* 0x000fe200008f0eff */
[C---:B------:R-:W-:Y:S01]  /*a0a0*/  IMAD R10, R3.reuse, 0x39, RZ ;  /* 0x00000039030a7824 */ /* 0x040fe200078e02ff */
[----:B------:R-:W-:Y:S01]  /*a0b0*/  STL [R1+0x20], RZ ;  /* 0x000020ff01007387 */ /* 0x000fe20000100800 */
[----:B------:R-:W-:Y:S01]  /*a0c0*/  IADD3 R163, P4, R8, R14, RZ ;  /* 0x0000000e08a37210 */ /* 0x000fe20007f9e0ff */
[----:B------:R-:W-:-:S02]  /*a0d0*/  IMAD R11, R3, 0x38, RZ ;  /* 0x00000038030b7824 */ /* 0x000fc400078e02ff */
[----:B------:R-:W-:Y:S01]  /*a0e0*/  STL [R1+0x24], RZ ;  /* 0x000024ff01007387 */ /* 0x000fe20000100800 */
[C---:B------:R-:W-:Y:S02]  /*a0f0*/  IMAD R12, R3.reuse, 0x37, RZ ;  /* 0x00000037030c7824 */ /* 0x040fe400078e02ff */
[C---:B------:R-:W-:Y:S01]  /*a100*/  IMAD R15, R3.reuse, 0x36, RZ ;  /* 0x00000036030f7824 */ /* 0x040fe200078e02ff */
[----:B------:R-:W-:Y:S01]  /*a110*/  STL [R1+0x28], RZ ;  /* 0x000028ff01007387 */ /* 0x000fe20000100800 */
[C---:B------:R-:W-:Y:S02]  /*a120*/  IMAD R16, R3.reuse, 0x35, RZ ;  /* 0x0000003503107824 */ /* 0x040fe400078e02ff */
[C---:B------:R-:W-:Y:S01]  /*a130*/  IMAD R17, R3.reuse, 0x34, RZ ;  /* 0x0000003403117824 */ /* 0x040fe200078e02ff */
[----:B------:R-:W-:Y:S01]  /*a140*/  STL [R1+0x2c], RZ ;  /* 0x00002cff01007387 */ /* 0x000fe20000100800 */
[C---:B------:R-:W-:Y:S02]  /*a150*/  IMAD R18, R3.reuse, 0x33, RZ ;  /* 0x0000003303127824 */ /* 0x040fe400078e02ff */
[C---:B------:R-:W-:Y:S01]  /*a160*/  IMAD R19, R3.reuse, 0x32, RZ ;  /* 0x0000003203137824 */ /* 0x040fe200078e02ff */
[----:B------:R-:W-:Y:S01]  /*a170*/  STL [R1+0x30], RZ ;  /* 0x000030ff01007387 */ /* 0x000fe20000100800 */
[----:B------:R-:W-:-:S02]  /*a180*/  IMAD R20, R3, 0x31, RZ ;  /* 0x0000003103147824 */ /* 0x000fc400078e02ff */
        /* <DEDUP_REMOVED lines=24> */
[C---:B------:R-:W-:Y:S01]  /*a310*/  IMAD.SHL.U32 R131, R3.reuse, 0x20, RZ ;  /* 0x0000002003837824 */ /* 0x040fe200078e00ff */
        /* <DEDUP_REMOVED lines=23> */
[C---:B------:R-:W-:Y:S01]  /*a490*/  IMAD.SHL.U32 R147, R3.reuse, 0x10, RZ ;  /* 0x0000001003937824 */ /* 0x040fe200078e00ff */
        /* <DEDUP_REMOVED lines=20> */
[C---:B------:R-:W-:Y:S01]  /*a5e0*/  IMAD.SHL.U32 R161, R3.reuse, 0x2, RZ ;  /* 0x0000000203a17824 */ /* 0x040fe200078e00ff */
[----:B------:R-:W-:Y:S01]  /*a5f0*/  STL [R1+0x90], RZ ;  /* 0x000090ff01007387 */ /* 0x000fe20000100800 */
[----:B------:R-:W-:-:S03]  /*a600*/  IMAD.SHL.U32 R223, R3, 0x40, RZ ;  /* 0x0000004003df7824 */ /* 0x000fc600078e00ff */
[----:B------:R-:W-:Y:S04]  /*a610*/  STL [R1+0x94], RZ ;  /* 0x000094ff01007387 */ /* 0x000fe80000100800 */
        /* <DEDUP_REMOVED lines=90> */
[----:B------:R0:W-:Y:S04]  /*abc0*/  STL [R1+0x7a0], R21 ;  /* 0x0007a01501007387 */ /* 0x0001e80000100800 */
[----:B------:R-:W-:Y:S01]  /*abd0*/  STL [R1+0x79c], R2 ;  /* 0x00079c0201007387 */ /* 0x000fe20000100800 */
[----:B0-----:R-:W-:-:S04]  /*abe0*/  IADD3 R21, P0, R4, R14, RZ ;  /* 0x0000000e04157210 */ /* 0x001fc80007f1e0ff */
[----:B------:R-:W-:Y:S01]  /*abf0*/  LEA.HI.X.SX32 R4, R4, R13, 0x1, P0 ;  /* 0x0000000d04047211 */ /* 0x000fe200000f0eff */
[----:B------:R0:W-:Y:S04]  /*ac00*/  STL [R1+0x58c], R21 ;  /* 0x00058c1501007387 */ /* 0x0001e80000100800 */
[----:B------:R1:W-:Y:S01]  /*ac10*/  STL [R1+0x594], R162 ;  /* 0x000594a201007387 */ /* 0x0003e20000100800 */
[-C--:B0-----:R-:W-:Y:S02]  /*ac20*/  IADD3 R21, P2, R6, R14.reuse, RZ ;  /* 0x0000000e06157210 */ /* 0x081fe40007f5e0ff */
[----:B-1----:R-:W-:-:S03]  /*ac30*/  IADD3 R162, P3, R7, R14, RZ ;  /* 0x0000000e07a27210 */ /* 0x002fc60007f7e0ff */
[----:B------:R0:W-:Y:S01]  /*ac40*/  STL [R1+0x59c], R21 ;  /* 0x00059c1501007387 */ /* 0x0001e20000100800 */
[----:B------:R-:W-:-:S03]  /*ac50*/  LEA.HI.X.SX32 R6, R6, R13, 0x1, P2 ;  /* 0x0000000d06067211 */ /* 0x000fc600010f0eff */
[----:B------:R1:W-:Y:S04]  /*ac60*/  STL [R1+0x5a4], R162 ;  /* 0x0005a4a201007387 */ /* 0x0003e80000100800 */
[----:B------:R-:W-:Y:S01]  /*ac70*/  STL [R1+0x5ac], R163 ;  /* 0x0005aca301007387 */ /* 0x000fe20000100800 */
[-C--:B0-----:R-:W-:Y:S02]  /*ac80*/  IADD3 R21, P5, R9, R14.reuse, RZ ;  /* 0x0000000e09157210 */ /* 0x081fe40007fbe0ff */
[----:B-1----:R-:W-:-:S03]  /*ac90*/  IADD3 R162, P6, R10, R14, RZ ;  /* 0x0000000e0aa27210 */ /* 0x002fc60007fde0ff */
[----:B------:R0:W-:Y:S04]  /*aca0*/  STL [R1+0x5b4], R21 ;  /* 0x0005b41501007387 */ /* 0x0001e80000100800 */
[----:B------:R-:W-:Y:S04]  /*acb0*/  STL [R1+0x5bc], R162 ;  /* 0x0005bca201007387 */ /* 0x000fe80000100800 */
[----:B------:R1:W-:Y:S01]  /*acc0*/  STL [R1+0x588], R4 ;  /* 0x0005880401007387 */ /* 0x0003e20000100800 */
[----:B0-----:R-:W-:-:S05]  /*acd0*/  IADD3 R21, P0, R11, R14, RZ ;  /* 0x0000000e0b157210 */ /* 0x001fca0007f1e0ff */
[----:B------:R-:W-:Y:S01]  /*ace0*/  STL [R1+0x5c4], R21 ;  /* 0x0005c41501007387 */ /* 0x000fe20000100800 */
[----:B-1----:R-:W-:-:S03]  /*acf0*/  IADD3 R4, P1, R12, R14, RZ ;  /* 0x0000000e0c047210 */ /* 0x002fc60007f3e0ff */
[----:B------:R0:W-:Y:S04]  /*ad00*/  STL [R1+0x590], R5 ;  /* 0x0005900501007387 */ /* 0x0001e80000100800 */
[----:B------:R1:W-:Y:S04]  /*ad10*/  STL [R1+0x5cc], R4 ;  /* 0x0005cc0401007387 */ /* 0x0003e80000100800 */
[----:B------:R2:W-:Y:S01]  /*ad20*/  STL [R1+0x598], R6 ;  /* 0x0005980601007387 */ /* 0x0005e20000100800 */
[----:B0-----:R-:W-:Y:S02]  /*ad30*/  IADD3 R5, P2, R15, R14, RZ ;  /* 0x0000000e0f057210 */ /* 0x001fe40007f5e0ff */
[----:B-1----:R-:W-:-:S03]  /*ad40*/  LEA.HI.X.SX32 R4, R7, R13, 0x1, P3 ;  /* 0x0000000d07047211 */ /* 0x002fc600018f0eff */
[----:B------:R0:W-:Y:S01]  /*ad50*/  STL [R1+0x5d4], R5 ;  /* 0x0005d40501007387 */ /* 0x0001e20000100800 */
[----:B--2---:R-:W-:-:S03]  /*ad60*/  IADD3 R6, P3, R16, R14, RZ ;  /* 0x0000000e10067210 */ /* 0x004fc60007f7e0ff */
[----:B------:R1:W-:Y:S04]  /*ad70*/  STL [R1+0x5a0], R4 ;  /* 0x0005a00401007387 */ /* 0x0003e80000100800 */
[----:B------:R2:W-:Y:S01]  /*ad80*/  STL [R1+0x5dc], R6 ;  /* 0x0005dc0601007387 */ /* 0x0005e20000100800 */
[----:B0-----:R-:W-:Y:S02]  /*ad90*/  LEA.HI.X.SX32 R5, R8, R13, 0x1, P4 ;  /* 0x0000000d08057211 */ /* 0x001fe400020f0eff */
[----:B-1----:R-:W-:-:S03]  /*ada0*/  IADD3 R4, P4, R17, R14, RZ ;  /* 0x0000000e11047210 */ /* 0x002fc60007f9e0ff */
[----:B------:R0:W-:Y:S01]  /*adb0*/  STL [R1+0x5a8], R5 ;  /* 0x0005a80501007387 */ /* 0x0001e20000100800 */
[----:B--2---:R-:W-:-:S03]  /*adc0*/  LEA.HI.X.SX32 R6, R9, R13, 0x1, P5 ;  /* 0x0000000d09067211 */ /* 0x004fc600028f0eff */
        /* <DEDUP_REMOVED lines=48> */
[----:B------:R1:W-:Y:S01]  /*b0d0*/  STL [R1+0x644], R4 ;  /* 0x0006440401007387 */ /* 0x0003e20000100800 */
[----:B------:R-:W-:-:S03]  /*b0e0*/  CS2R R116, SRZ ;  /* 0x0000000000747805 */ /* 0x000fc6000001ff00 */
[----:B------:R2:W-:Y:S01]  /*b0f0*/  STL [R1+0x610], R6 ;  /* 0x0006100601007387 */ /* 0x0005e20000100800 */
[----:B0-----:R-:W-:Y:S02]  /*b100*/  IADD3 R5, P3, R124, R14, RZ ;  /* 0x0000000e7c057210 */ /* 0x001fe40007f7e0ff */
[----:B-1----:R-:W-:-:S03]  /*b110*/  LEA.HI.X.SX32 R4, R118, R13, 0x1, P4 ;  /* 0x0000000d76047211 */ /* 0x002fc600020f0eff */
[----:B------:R0:W-:Y:S01]  /*b120*/  STL [R1+0x64c], R5 ;  /* 0x00064c0501007387 */ /* 0x0001e20000100800 */
[----:B--2---:R-:W-:-:S03]  /*b130*/  IADD3 R6, P4, R125, R14, RZ ;  /* 0x0000000e7d067210 */ /* 0x004fc60007f9e0ff */
[----:B------:R1:W-:Y:S04]  /*b140*/  STL [R1+0x618], R4 ;  /* 0x0006180401007387 */ /* 0x0003e80000100800 */
[----:B------:R2:W-:Y:S01]  /*b150*/  STL [R1+0x654], R6 ;  /* 0x0006540601007387 */ /* 0x0005e20000100800 */
[-C--:B0-----:R-:W-:Y:S02]  /*b160*/  LEA.HI.X.SX32 R5, R119, R13.reuse, 0x1, P5 ;  /* 0x0000000d77057211 */ /* 0x081fe400028f0eff */
[----:B------:R-:W-:Y:S02]  /*b170*/  CS2R R118, SRZ ;  /* 0x0000000000767805 */ /* 0x000fe4000001ff00 */
[----:B-1----:R-:W-:Y:S01]  /*b180*/  IADD3 R4, P5, R126, R14, RZ ;  /* 0x0000000e7e047210 */ /* 0x002fe20007fbe0ff */
[----:B------:R0:W-:Y:S01]  /*b190*/  STL [R1+0x620], R5 ;  /* 0x0006200501007387 */ /* 0x0001e20000100800 */
[----:B--2---:R-:W-:-:S03]  /*b1a0*/  LEA.HI.X.SX32 R6, R120, R13, 0x1, P6 ;  /* 0x0000000d78067211 */ /* 0x004fc600030f0eff */
[----:B------:R1:W-:Y:S04]  /*b1b0*/  STL [R1+0x65c], R4 ;  /* 0x00065c0401007387 */ /* 0x0003e80000100800 */
[----:B------:R2:W-:Y:S01]  /*b1c0*/  STL [R1+0x628], R6 ;  /* 0x0006280601007387 */ /* 0x0005e20000100800 */
[----:B0-----:R-:W-:Y:S02]  /*b1d0*/  IADD3 R5, P6, R127, R14, RZ ;  /* 0x0000000e7f057210 */ /* 0x001fe40007fde0ff */
[----:B-1----:R-:W-:-:S03]  /*b1e0*/  LEA.HI.X.SX32 R4, R121, R13, 0x1, P0 ;  /* 0x0000000d79047211 */ /* 0x002fc600000f0eff */
[----:B------:R0:W-:Y:S01]  /*b1f0*/  STL [R1+0x664], R5 ;  /* 0x0006640501007387 */ /* 0x0001e20000100800 */
[----:B------:R-:W-:Y:S02]  /*b200*/  CS2R R120, SRZ ;  /* 0x0000000000787805 */ /* 0x000fe4000001ff00 */
[-C--:B--2---:R-:W-:Y:S01]  /*b210*/  IADD3 R6, P0, R128, R14.reuse, RZ ;  /* 0x0000000e80067210 */ /* 0x084fe20007f1e0ff */
        /* <DEDUP_REMOVED lines=154> */
[-C--:B------:R-:W-:Y:S02]  /*bbc0*/  LEA.HI.X.SX32 R3, R3, R13.reuse, 0x1, P6 ;  /* 0x0000000d03037211 */ /* 0x080fe400030f0eff */
[----:B------:R-:W-:Y:S01]  /*bbd0*/  SHF.R.S32.HI R156, RZ, 0x1f, R223 ;  /* 0x0000001fff9c7819 */ /* 0x000fe200000114df */
[----:B------:R2:W-:Y:S01]  /*bbe0*/  STL [R1+0x748], R6 ;  /* 0x0007480601007387 */ /* 0x0005e20000100800 */
[-C--:B0-----:R-:W-:Y:S02]  /*bbf0*/  LEA.HI.X.SX32 R5, R157, R13.reuse, 0x1, P1 ;  /* 0x0000000d9d057211 */ /* 0x081fe400008f0eff */
[----:B-1----:R-:W-:-:S03]  /*bc00*/  LEA.HI.X.SX32 R4, R158, R13, 0x1, P2 ;  /* 0x0000000d9e047211 */ /* 0x002fc600010f0eff */
[----:B------:R0:W-:Y:S01]  /*bc10*/  STL [R1+0x750], R5 ;  /* 0x0007500501007387 */ /* 0x0001e20000100800 */
[----:B--2---:R-:W-:-:S03]  /*bc20*/  LEA.HI.X.SX32 R6, R159, R13, 0x1, P3 ;  /* 0x0000000d9f067211 */ /* 0x004fc600018f0eff */
[----:B------:R1:W-:Y:S04]  /*bc30*/  STL [R1+0x758], R4 ;  /* 0x0007580401007387 */ /* 0x0003e80000100800 */
[----:B------:R-:W-:Y:S01]  /*bc40*/  STL [R1+0x760], R6 ;  /* 0x0007600601007387 */ /* 0x000fe20000100800 */
[-C--:B0-----:R-:W-:Y:S02]  /*bc50*/  LEA.HI.X.SX32 R5, R160, R13.reuse, 0x1, P4 ;  /* 0x0000000da0057211 */ /* 0x081fe400020f0eff */
[----:B-1----:R-:W-:-:S03]  /*bc60*/  LEA.HI.X.SX32 R4, R161, R13, 0x1, P5 ;  /* 0x0000000da1047211 */ /* 0x002fc600028f0eff */
[----:B------:R-:W-:Y:S04]  /*bc70*/  STL [R1+0x768], R5 ;  /* 0x0007680501007387 */ /* 0x000fe80000100800 */
[----:B------:R0:W-:Y:S04]  /*bc80*/  STL [R1+0x770], R4 ;  /* 0x0007700401007387 */ /* 0x0001e80000100800 */
[----:B------:R1:W-:Y:S01]  /*bc90*/  STL [R1+0x778], R3 ;  /* 0x0007780301007387 */ /* 0x0003e20000100800 */
[C---:B0-----:R-:W-:Y:S02]  /*bca0*/  LOP3.LUT R4, R2.reuse, 0x10, RZ, 0x3c, !PT ;  /* 0x0000001002047812 */ /* 0x041fe400078e3cff */
[----:B-1----:R-:W-:-:S03]  /*bcb0*/  LOP3.LUT R3, R2, 0x20, RZ, 0x3c, !PT ;  /* 0x0000002002037812 */ /* 0x002fc600078e3cff */
[----:B------:R0:W-:Y:S01]  /*bcc0*/  STL [R1+0x7ac], R4 ;  /* 0x0007ac0401007387 */ /* 0x0001e20000100800 */
[----:B------:R-:W-:-:S03]  /*bcd0*/  LOP3.LUT R2, R2, 0x30, RZ, 0x3c, !PT ;  /* 0x0000003002027812 */ /* 0x000fc600078e3cff */
[----:B------:R0:W-:Y:S04]  /*bce0*/  STL [R1+0x7a8], R3 ;  /* 0x0007a80301007387 */ /* 0x0001e80000100800 */
[----:B------:R0:W-:Y:S02]  /*bcf0*/  STL [R1+0x7a4], R2 ;  /* 0x0007a40201007387 */ /* 0x0001e40000100800 */
.L_x_2:
[----:B------:R-:W2:Y:S01]  /*bd00*/  LDL R227, [R1+0x768] ;  /* 0x0007680001e37983 */ /* 0x000ea20000100800 */
[----:B0-----:R-:W0:Y:S03]  /*bd10*/  LDC R2, c[0x0][0x230] ;  /* 0x00008c00ff027b82 */ /* 0x001e260000000800 */
[----:B------:R-:W3:Y:S04]  /*bd20*/  LDL R223, [R1+0x76c] ;  /* 0x00076c0001df7983 */ /* 0x000ee80000100800 */
[----:B------:R-:W4:Y:S04]  /*bd30*/  LDL R195, [R1+0x760] ;  /* 0x0007600001c37983 */ /* 0x000f280000100800 */
[----:B------:R-:W4:Y:S04]  /*bd40*/  LDL R156, [R1+0x764] ;  /* 0x00076400019c7983 */ /* 0x000f280000100800 */
[----:B------:R1:W-:Y:S04]  /*bd50*/  STL [R1+0xad8], R246 ;  /* 0x000ad8f601007387 */ /* 0x0003e80000100800 */
[----:B-1----:R-:W2:Y:S04]  /*bd60*/  LDL R246, [R1+0x774] ;  /* 0x0007740001f67983 */ /* 0x002ea80000100800 */
[----:B------:R1:W-:Y:S04]  /*bd70*/  STL [R1+0xad4], R245 ;  /* 0x000ad4f501007387 */ /* 0x0003e80000100800 */
[----:B-1----:R-:W3:Y:S04]  /*bd80*/  LDL R245, [R1+0x770] ;  /* 0x0007700001f57983 */ /* 0x002ee80000100800 */
[----:B------:R1:W-:Y:S04]  /*bd90*/  STL [R1+0xad0], R238 ;  /* 0x000ad0ee01007387 */ /* 0x0003e80000100800 */
[----:B-1----:R-:W4:Y:S04]  /*bda0*/  LDL R238, [R1+0x778] ;  /* 0x0007780001ee7983 */ /* 0x002f280000100800 */
[----:B------:R-:W-:Y:S04]  /*bdb0*/  STL [R1+0xacc], R237 ;  /* 0x000acced01007387 */ /* 0x000fe80000100800 */
[----:B------:R-:W2:Y:S04]  /*bdc0*/  LDL.LU R226, [R1+0x77c] ;  /* 0x00077c0001e27983 */ /* 0x000ea80000300800 */
[----:B------:R1:W-:Y:S04]  /*bdd0*/  STL [R1+0x8a0], R125 ;  /* 0x0008a07d01007387 */ /* 0x0003e80000100800 */
[----:B-1----:R-:W3:Y:S04]  /*bde0*/  LDL.LU R125, [R1+0x71c] ;  /* 0x00071c00017d7983 */ /* 0x002ee80000300800 */
        /* <DEDUP_REMOVED lines=10> */
[----:B------:R1:W-:Y:S01]  /*be90*/  STL [R1+0x888], R131 ;  /* 0x0008888301007387 */ /* 0x0003e20000100800 */
[----:B0-----:R-:W-:-:S03]  /*bea0*/  IMAD R2, R224, -0x40, R2 ;  /* 0xffffffc0e0027824 */ /* 0x001fc600078e0202 */
[----:B-1----:R-:W3:Y:S04]  /*beb0*/  LDL.LU R131, [R1+0x704] ;  /* 0x0007040001837983 */ /* 0x002ee80000300800 */
[----:B------:R0:W-:Y:S04]  /*bec0*/  STL [R1+0x884], R132 ;  /* 0x0008848401007387 */ /* 0x0001e80000100800 */
[----:B0-----:R-:W3:Y:S04]  /*bed0*/  LDL.LU R132, [R1+0x728] ;  /* 0x0007280001847983 */ /* 0x001ee80000300800 */
[----:B------:R0:W-:Y:S04]  /*bee0*/  STL [R1+0x880], R133 ;  /* 0x0008808501007387 */ /* 0x0001e80000100800 */
[----:B0-----:R-:W3:Y:S04]  /*bef0*/  LDL.LU R133, [R1+0x6fc] ;  /* 0x0006fc0001857983 */ /* 0x001ee80000300800 */
[----:B------:R0:W-:Y:S01]  /*bf00*/  STL [R1+0x87c], R134 ;  /* 0x00087c8601007387 */ /* 0x0001e20000100800 */
[----:B------:R-:W-:-:S03]  /*bf10*/  ISETP.GT.AND P2, PT, R2, RZ, PT ;  /* 0x000000ff0200720c */ /* 0x000fc60003f44270 */
[----:B0-----:R-:W3:Y:S04]  /*bf20*/  LDL.LU R134, [R1+0x720] ;  /* 0x0007200001867983 */ /* 0x001ee80000300800 */
[----:B------:R0:W-:Y:S04]  /*bf30*/  STL [R1+0x878], R135 ;  /* 0x0008788701007387 */ /* 0x0001e80000100800 */
[----:B0-----:R-:W3:Y:S04]  /*bf40*/  LDL.LU R135, [R1+0x6f4] ;  /* 0x0006f40001877983 */ /* 0x001ee80000300800 */
[----:B------:R0:W-:Y:S04]  /*bf50*/  STL [R1+0x874], R136 ;  /* 0x0008748801007387 */ /* 0x0001e80000100800 */
[----:B0-----:R-:W3:Y:S04]  /*bf60*/  LDL.LU R136, [R1+0x718] ;  /* 0x0007180001887983 */ /* 0x001ee80000300800 */
[----:B------:R0:W-:Y:S01]  /*bf70*/  STL [R1+0x870], R137 ;  /* 0x0008708901007387 */ /* 0x0001e20000100800 */
[----:B------:R-:W-:-:S03]  /*bf80*/  ISETP.GT.AND P3, PT, R2, 0x1, PT ;  /* 0x000000010200780c */ /* 0x000fc60003f64270 */
        /* <DEDUP_REMOVED lines=8> */
[----:B------:R0:W-:Y:S01]  /*c010*/  STL [R1+0x860], R141 ;  /* 0x0008608d01007387 */ /* 0x0001e20000100800 */
[----:B------:R-:W-:Y:S01]  /*c020*/  PRMT R12, RZ, 0x7610, R12 ;  /* 0x00007610ff0c7816 */ /* 0x000fe2000000000c */
[----:B------:R-:W-:Y:S02]  /*c030*/  @P2 IMAD.MOV.U32 R4, RZ, RZ, R14 ;  /* 0x000000ffff042224 */ /* 0x000fe400078e000e */
[----:B0-----:R-:W3:Y:S04]  /*c040*/  LDL.LU R141, [R1+0x6dc] ;  /* 0x0006dc00018d7983 */ /* 0x001ee80000300800 */
[----:B------:R0:W-:Y:S01]  /*c050*/  STL [R1+0x85c], R142 ;  /* 0x00085c8e01007387 */ /* 0x0001e20000100800 */
[----:B------:R-:W-:Y:S01]  /*c060*/  @P2 IMAD.MOV.U32 R5, RZ, RZ, R13 ;  /* 0x000000ffff052224 */ /* 0x000fe200078e000d */
[----:B------:R-:W-:-:S02]  /*c070*/  PRMT R11, RZ, 0x7610, R11 ;  /* 0x00007610ff0b7816 */ /* 0x000fc4000000000b */
[----:B------:R-:W-:Y:S02]  /*c080*/  ISETP.GT.AND P1, PT, R2, 0x3, PT ;  /* 0x000000030200780c */ /* 0x000fe40003f24270 */
[----:B------:R4:W3:Y:S04]  /*c090*/  @P2 LDG.E.U8 R12, desc[UR16][R4.64] ;  /* 0x00000010040c2981 */ /* 0x0008e8000c1e1100 */
[----:B0-----:R-:W3:Y:S04]  /*c0a0*/  LDL.LU R142, [R1+0x700] ;  /* 0x00070000018e7983 */ /* 0x001ee80000300800 */
[----:B------:R0:W-:Y:S04]  /*c0b0*/  STL [R1+0x858], R143 ;  /* 0x0008588f01007387 */ /* 0x0001e80000100800 */
[----:B0-----:R-:W3:Y:S04]  /*c0c0*/  LDL.LU R143, [R1+0x6d4] ;  /* 0x0006d400018f7983 */ /* 0x001ee80000300800 */
[----:B------:R0:W-:Y:S04]  /*c0d0*/  STL [R1+0x854], R144 ;  /* 0x0008549001007387 */ /* 0x0001e80000100800 */
[----:B0-----:R-:W3:Y:S04]  /*c0e0*/  LDL.LU R144, [R1+0x6f8] ;  /* 0x0006f80001907983 */ /* 0x001ee80000300800 */
[----:B------:R0:W-:Y:S04]  /*c0f0*/  STL [R1+0x850], R145 ;  /* 0x0008509101007387 */ /* 0x0001e80000100800 */
[----:B0-----:R-:W3:Y:S04]  /*c100*/  LDL.LU R145, [R1+0x6cc] ;  /* 0x0006cc0001917983 */ /* 0x001ee80000300800 */
[----:B------:R0:W-:Y:S01]  /*c110*/  STL [R1+0x84c], R146 ;  /* 0x00084c9201007387 */ /* 0x0001e20000100800 */
[----:B----4-:R-:W-:-:S02]  /*c120*/  @P3 IMAD.MOV.U32 R5, RZ, RZ, R238 ;  /* 0x000000ffff053224 */ /* 0x010fc400078e00ee */
[----:B--2---:R-:W-:Y:S01]  /*c130*/  @P3 IMAD.MOV.U32 R4, RZ, RZ, R226 ;  /* 0x000000ffff043224 */ /* 0x004fe200078e00e2 */
[----:B------:R-:W-:-:S04]  /*c140*/  PRMT R194, RZ, 0x7610, R194 ;  /* 0x00007610ffc27816 */ /* 0x000fc800000000c2 */
[----:B------:R1:W2:Y:S04]  /*c150*/  @P3 LDG.E.U8 R11, desc[UR16][R4.64] ;  /* 0x00000010040b3981 */ /* 0x0002a8000c1e1100 */
[----:B0-----:R-:W4:Y:S04]  /*c160*/  LDL.LU R146, [R1+0x6f0] ;  /* 0x0006f00001927983 */ /* 0x001f280000300800 */
[----:B------:R0:W-:Y:S01]  /*c170*/  STL [R1+0x848], R147 ;  /* 0x0008489301007387 */ /* 0x0001e20000100800 */
[----:B-1----:R-:W-:-:S03]  /*c180*/  @P4 IMAD.MOV.U32 R4, RZ, RZ, R246 ;  /* 0x000000ffff044224 */ /* 0x002fc600078e00f6 */
[----:B0-----:R-:W2:Y:S04]  /*c190*/  LDL.LU R147, [R1+0x6c4] ;  /* 0x0006c40001937983 */ /* 0x001ea80000300800 */
[----:B------:R0:W-:Y:S01]  /*c1a0*/  STL [R1+0x844], R148 ;  /* 0x0008449401007387 */ /* 0x0001e20000100800 */
[----:B---3--:R-:W-:Y:S01]  /*c1b0*/  @P4 IMAD.MOV.U32 R5, RZ, RZ, R245 ;  /* 0x000000ffff054224 */ /* 0x008fe200078e00f5 */
[----:B------:R-:W-:-:S04]  /*c1c0*/  ISETP.GT.AND P0, PT, R2, 0x4, PT ;  /* 0x000000040200780c */ /* 0x000fc80003f04270 */
[----:B------:R1:W3:Y:S04]  /*c1d0*/  @P4 LDG.E.U8 R194, desc[UR16][R4.64] ;  /* 0x0000001004c24981 */ /* 0x0002e8000c1e1100 */
[----:B0-----:R-:W2:Y:S04]  /*c1e0*/  LDL.LU R148, [R1+0x6e8] ;  /* 0x0006e80001947983 */ /* 0x001ea80000300800 */
[----:B------:R-:W-:Y:S04]  /*c1f0*/  STL [R1+0x840], R149 ;  /* 0x0008409501007387 */ /* 0x000fe80000100800 */
[----:B------:R0:W-:Y:S01]  /*c200*/  STL [R1+0x83c], R150 ;  /* 0x00083c9601007387 */ /* 0x0001e20000100800 */
[----:B-1----:R-:W-:-:S03]  /*c210*/  @P1 IMAD.MOV.U32 R5, RZ, RZ, R227 ;  /* 0x000000ffff051224 */ /* 0x002fc600078e00e3 */
[----:B0-----:R-:W3:Y:S04]  /*c220*/  LDL.LU R150, [R1+0x6e0] ;  /* 0x0006e00001967983 */ /* 0x001ee80000300800 */
[----:B------:R-:W-:Y:S04]  /*c230*/  STL [R1+0x838], R151 ;  /* 0x0008389701007387 */ /* 0x000fe80000100800 */
[----:B-----5:R-:W-:Y:S04]  /*c240*/  STL [R1+0x7b8], R0 ;  /* 0x0007b80001007387 */ /* 0x020fe80000100800 */
[----:B------:R0:W-:Y:S04]  /*c250*/  STL [R1+0xaac], R224 ;  /* 0x000aace001007387 */ /* 0x0001e80000100800 */
[----:B------:R-:W-:Y:S04]  /*c260*/  STL [R1+0xab0], R14 ;  /* 0x000ab00e01007387 */ /* 0x000fe80000100800 */
[----:B------:R1:W-:Y:S04]  /*c270*/  STL [R1+0xaa8], R13 ;  /* 0x000aa80d01007387 */ /* 0x0003e80000100800 */
[----:B------:R1:W-:Y:S04]  /*c280*/  STL [R1+0xab4], R226 ;  /* 0x000ab4e201007387 */ /* 0x0003e80000100800 */
[----:B0-----:R-:W4:Y:S04]  /*c290*/  LDL.LU R224, [R1+0x754] ;  /* 0x0007540001e07983 */ /* 0x001f280000300800 */
[----:B-1----:R-:W2:Y:S04]  /*c2a0*/  LDL.LU R13, [R1+0x75c] ;  /* 0x00075c00010d7983 */ /* 0x002ea80000300800 */
[----:B------:R-:W3:Y:S01]  /*c2b0*/  LDL R227, [R1+0x758] ;  /* 0x0007580001e37983 */ /* 0x000ee20000100800 */
[----:B------:R-:W-:Y:S01]  /*c2c0*/  PRMT R10, RZ, 0x7610, R10 ;  /* 0x00007610ff0a7816 */ /* 0x000fe2000000000a */
[----:B------:R-:W-:-:S02]  /*c2d0*/  @P1 IMAD.MOV.U32 R4, RZ, RZ, R223 ;  /* 0x000000ffff041224 */ /* 0x000fc400078e00df */
[----:B------:R-:W4:Y:S04]  /*c2e0*/  LDL R226, [R1+0x750] ;  /* 0x0007500001e27983 */ /* 0x000f280000100800 */
[----:B------:R0:W4:Y:S04]  /*c2f0*/  @P1 LDG.E.U8 R10, desc[UR16][R4.64] ;  /* 0x00000010040a1981 */ /* 0x000128000c1e1100 */
[----:B------:R-:W4:Y:S04]  /*c300*/  LDL R223, [R1+0x748] ;  /* 0x0007480001df7983 */ /* 0x000f280000100800 */
[----:B------:R-:W4:Y:S01]  /*c310*/  LDL R151, [R1+0x73c] ;  /* 0x00073c0001977983 */ /* 0x000f220000100800 */
[----:B0-----:R-:W-:-:S03]  /*c320*/  @P0 IMAD.MOV.U32 R5, RZ, RZ, R195 ;  /* 0x000000ffff050224 */ /* 0x001fc600078e00c3 */
[----:B------:R-:W4:Y:S01]  /*c330*/  LDL R195, [R1+0x74c] ;  /* 0x00074c0001c37983 */ /* 0x000f220000100800 */
[----:B------:R-:W-:-:S03]  /*c340*/  @P0 IMAD.MOV.U32 R4, RZ, RZ, R156 ;  /* 0x000000ffff040224 */ /* 0x000fc600078e009c */
[----:B------:R-:W4:Y:S04]  /*c350*/  LDL R156, [R1+0x744] ;  /* 0x00074400019c7983 */ /* 0x000f280000100800 */
[----:B------:R-:W4:Y:S04]  /*c360*/  LDL R149, [R1+0x734] ;  /* 0x0007340001957983 */ /* 0x000f280000100800 */
[----:B------:R-:W4:Y:S04]  /*c370*/  LDL R14, [R1+0x72c] ;  /* 0x00072c00010e7983 */ /* 0x000f280000100800 */
[----:B------:R-:W4:Y:S01]  /*c380*/  LDL R0, [R1+0x724] ;  /* 0x0007240001007983 */ /* 0x000f220000100800 */
[----:B------:R-:W-:-:S02]  /*c390*/  ISETP.GT.AND P2, PT, R2, 0x5, PT ;  /* 0x000000050200780c */ /* 0x000fc40003f44270 */
[----:B------:R-:W-:Y:S02]  /*c3a0*/  PRMT R193, RZ, 0x7610, R193 ;  /* 0x00007610ffc17816 */ /* 0x000fe400000000c1 */
[C---:B------:R-:W-:Y:S02]  /*c3b0*/  ISETP.GT.AND P3, PT, R2.reuse, 0x6, PT ;  /* 0x000000060200780c */ /* 0x040fe40003f64270 */
[C---:B------:R-:W-:Y:S02]  /*c3c0*/  ISETP.GT.AND P4, PT, R2.reuse, 0x7, PT ;  /* 0x000000070200780c */ /* 0x040fe40003f84270 */
[----:B------:R2:W4:Y:S01]  /*c3d0*/  @P0 LDG.E.U8 R193, desc[UR16][R4.64] ;  /* 0x0000001004c10981 */ /* 0x000522000c1e1100 */
[----:B------:R-:W-:Y:S02]  /*c3e0*/  PRMT R9, RZ, 0x7610, R9 ;  /* 0x00007610ff097816 */ /* 0x000fe40000000009 */
[----:B------:R-:W-:Y:S02]  /*c3f0*/  PRMT R192, RZ, 0x7610, R192 ;  /* 0x00007610ffc07816 */ /* 0x000fe400000000c0 */
[----:B------:R-:W-:-:S02]  /*c400*/  ISETP.GT.AND P1, PT, R2, 0x8, PT ;  /* 0x000000080200780c */ /* 0x000fc40003f24270 */
[----:B------:R-:W-:Y:S02]  /*c410*/  PRMT R191, RZ, 0x7610, R191 ;  /* 0x00007610ffbf7816 */ /* 0x000fe400000000bf */
[----:B------:R-:W-:Y:S02]  /*c420*/  ISETP.GT.AND P0, PT, R2, 0x9, PT ;  /* 0x000000090200780c */ /* 0x000fe40003f04270 */
[----:B------:R-:W-:Y:S02]  /*c430*/  PRMT R190, RZ, 0x7610, R190 ;  /* 0x00007610ffbe7816 */ /* 0x000fe400000000be */
[----:B------:R-:W-:Y:S01]  /*c440*/  PRMT R8, RZ, 0x7610, R8 ;  /* 0x00007610ff087816 */ /* 0x000fe20000000008 */
[----:B--2---:R-:W-:Y:S02]  /*c450*/  @P2 IMAD.MOV.U32 R4, RZ, RZ, R13 ;  /* 0x000000ffff042224 */ /* 0x004fe400078e000d */
[----:B---3--:R-:W-:-:S05]  /*c460*/  @P2 IMAD.MOV.U32 R5, RZ, RZ, R227 ;  /* 0x000000ffff052224 */ /* 0x008fca00078e00e3 */
[----:B------:R4:W2:Y:S02]  /*c470*/  @P2 LDG.E.U8 R9, desc[UR16][R4.64] ;  /* 0x0000001004092981 */ /* 0x0008a4000c1e1100 */
[----:B----4-:R-:W-:Y:S02]  /*c480*/  @P3 IMAD.MOV.U32 R4, RZ, RZ, R224 ;  /* 0x000000ffff043224 */ /* 0x010fe400078e00e0 */
[----:B------:R-:W-:-:S05]  /*c490*/  @P3 IMAD.MOV.U32 R5, RZ, RZ, R226 ;  /* 0x000000ffff053224 */ /* 0x000fca00078e00e2 */
[----:B------:R0:W3:Y:S01]  /*c4a0*/  @P3 LDG.E.U8 R192, desc[UR16][R4.64] ;  /* 0x0000001004c03981 */ /* 0x0000e2000c1e1100 */
[----:B------:R-:W-:Y:S01]  /*c4b0*/  ISETP.GT.AND P2, PT, R2, 0xa, PT ;  /* 0x0000000a0200780c */ /* 0x000fe20003f44270 */
[----:B0-----:R-:W-:Y:S02]  /*c4c0*/  @P4 IMAD.MOV.U32 R4, RZ, RZ, R195 ;  /* 0x000000ffff044224 */ /* 0x001fe400078e00c3 */
[----:B------:R-:W-:-:S05]  /*c4d0*/  @P4 IMAD.MOV.U32 R5, RZ, RZ, R223 ;  /* 0x000000ffff054224 */ /* 0x000fca00078e00df */
[----:B------:R0:W4:Y:S02]  /*c4e0*/  @P4 LDG.E.U8 R191, desc[UR16][R4.64] ;  /* 0x0000001004bf4981 */ /* 0x000124000c1e1100 */
[----:B0-----:R-:W-:Y:S02]  /*c4f0*/  @P1 IMAD.MOV.U32 R4, RZ, RZ, R156 ;  /* 0x000000ffff041224 */ /* 0x001fe400078e009c */
[----:B------:R-:W-:-:S05]  /*c500*/  @P1 IMAD.MOV.U32 R5, RZ, RZ, R126 ;  /* 0x000000ffff051224 */ /* 0x000fca00078e007e */
[----:B------:R0:W3:Y:S04]  /*c510*/  @P1 LDG.E.U8 R190, desc[UR16][R4.64] ;  /* 0x0000001004be1981 */ /* 0x0000e8000c1e1100 */
[----:B------:R1:W-:Y:S01]  /*c520*/  STL [R1+0xab8], R13 ;  /* 0x000ab80d01007387 */ /* 0x0003e20000100800 */
[----:B0-----:R-:W-:Y:S02]  /*c530*/  @P0 IMAD.MOV.U32 R4, RZ, RZ, R151 ;  /* 0x000000ffff040224 */ /* 0x001fe400078e0097 */
[----:B------:R-:W-:Y:S01]  /*c540*/  @P0 IMAD.MOV.U32 R5, RZ, RZ, R128 ;  /* 0x000000ffff050224 */ /* 0x000fe200078e0080 */
[----:B------:R0:W-:Y:S04]  /*c550*/  STL [R1+0xabc], R224 ;  /* 0x000abce001007387 */ /* 0x0001e80000100800 */
[----:B------:R1:W4:Y:S04]  /*c560*/  @P0 LDG.E.U8 R8, desc[UR16][R4.64] ;  /* 0x0000001004080981 */ /* 0x000328000c1e1100 */
[----:B------:R-:W2:Y:S01]  /*c570*/  LDL R151, [R1+0x6d0] ;  /* 0x0006d00001977983 */ /* 0x000ea20000100800 */
[----:B------:R-:W-:-:S02]  /*c580*/  ISETP.GT.AND P3, PT, R2, 0xb, PT ;  /* 0x0000000b0200780c */ /* 0x000fc40003f64270 */
[----:B------:R-:W-:Y:S01]  /*c590*/  ISETP.GT.AND P4, PT, R2, 0xc, PT ;  /* 0x0000000c0200780c */ /* 0x000fe20003f84270 */
[----:B------:R-:W3:Y:S01]  /*c5a0*/  LDL R156, [R1+0x6c8] ;  /* 0x0006c800019c7983 */ /* 0x000ee20000100800 */
[----:B-1----:R-:W-:-:S03]  /*c5b0*/  @P2 IMAD.MOV.U32 R4, RZ, RZ, R149 ;  /* 0x000000ffff042224 */ /* 0x002fc600078e0095 */
[----:B------:R-:W4:Y:S01]  /*c5c0*/  LDL R149, [R1+0x6d8] ;  /* 0x0006d80001957983 */ /* 0x000f220000100800 */
[----:B------:R-:W-:Y:S01]  /*c5d0*/  PRMT R189, RZ, 0x7610, R189 ;  /* 0x00007610ffbd7816 */ /* 0x000fe200000000bd */
[----:B------:R-:W-:Y:S01]  /*c5e0*/  @P2 IMAD.MOV.U32 R5, RZ, RZ, R130 ;  /* 0x000000ffff052224 */ /* 0x000fe200078e0082 */
[----:B------:R-:W-:Y:S01]  /*c5f0*/  PRMT R188, RZ, 0x7610, R188 ;  /* 0x00007610ffbc7816 */ /* 0x000fe200000000bc */
[----:B------:R-:W3:Y:S01]  /*c600*/  LDL R13, [R1+0x6b8] ;  /* 0x0006b800010d7983 */ /* 0x000ee20000100800 */
[----:B------:R-:W-:-:S03]  /*c610*/  ISETP.GT.AND P0, PT, R2, 0xd, PT ;  /* 0x0000000d0200780c */ /* 0x000fc60003f04270 */
[----:B------:R1:W3:Y:S01]  /*c620*/  @P2 LDG.E.U8 R189, desc[UR16][R4.64] ;  /* 0x0000001004bd2981 */ /* 0x0002e2000c1e1100 */
[----:B------:R-:W-:Y:S02]  /*c630*/  PRMT R187, RZ, 0x7610, R187 ;  /* 0x00007610ffbb7816 */ /* 0x000fe400000000bb */
[C---:B------:R-:W-:Y:S01]  /*c640*/  ISETP.GT.AND P1, PT, R2.reuse, 0xe, PT ;  /* 0x0000000e0200780c */ /* 0x040fe20003f24270 */
[----:B-1----:R-:W-:Y:S02]  /*c650*/  @P3 IMAD.MOV.U32 R4, RZ, RZ, R14 ;  /* 0x000000ffff043224 */ /* 0x002fe400078e000e */
[----:B------:R-:W-:Y:S01]  /*c660*/  @P3 IMAD.MOV.U32 R5, RZ, RZ, R132 ;  /* 0x000000ffff053224 */ /* 0x000fe200078e0084 */
[----:B------:R-:W-:Y:S01]  /*c670*/  PRMT R186, RZ, 0x7610, R186 ;  /* 0x00007610ffba7816 */ /* 0x000fe200000000ba */
[----:B------:R-:W3:Y:S04]  /*c680*/  LDL R14, [R1+0x6c0] ;  /* 0x0006c000010e7983 */ /* 0x000ee80000100800 */
[----:B------:R1:W3:Y:S01]  /*c690*/  @P3 LDG.E.U8 R188, desc[UR16][R4.64] ;  /* 0x0000001004bc3981 */ /* 0x0002e2000c1e1100 */
[----:B------:R-:W-:Y:S01]  /*c6a0*/  ISETP.GT.AND P2, PT, R2, 0xf, PT ;  /* 0x0000000f0200780c */ /* 0x000fe20003f44270 */
[----:B-1----:R-:W-:-:S02]  /*c6b0*/  @P4 IMAD.MOV.U32 R4, RZ, RZ, R0 ;  /* 0x000000ffff044224 */ /* 0x002fc400078e0000 */
[----:B------:R-:W-:Y:S01]  /*c6c0*/  @P4 IMAD.MOV.U32 R5, RZ, RZ, R134 ;  /* 0x000000ffff054224 */ /* 0x000fe200078e0086 */
[----:B------:R-:W-:Y:S01]  /*c6d0*/  PRMT R7, RZ, 0x7610, R7 ;  /* 0x00007610ff077816 */ /* 0x000fe20000000007 */
[----:B------:R-:W3:Y:S04]  /*c6e0*/  LDL R0, [R1+0x6b0] ;  /* 0x0006b00001007983 */ /* 0x000ee80000100800 */
[----:B------:R1:W3:Y:S02]  /*c6f0*/  @P4 LDG.E.U8 R187, desc[UR16][R4.64] ;  /* 0x0000001004bb4981 */ /* 0x0002e4000c1e1100 */
[----:B-1----:R-:W-:Y:S02]  /*c700*/  @P0 IMAD.MOV.U32 R4, RZ, RZ, R125 ;  /* 0x000000ffff040224 */ /* 0x002fe400078e007d */
[----:B------:R-:W-:-:S05]  /*c710*/  @P0 IMAD.MOV.U32 R5, RZ, RZ, R136 ;  /* 0x000000ffff050224 */ /* 0x000fca00078e0088 */
[----:B------:R1:W3:Y:S01]  /*c720*/  @P0 LDG.E.U8 R186, desc[UR16][R4.64] ;  /* 0x0000001004ba0981 */ /* 0x0002e2000c1e1100 */
[----:B------:R-:W-:Y:S02]  /*c730*/  ISETP.GT.AND P0, PT, R2, 0x10, PT ;  /* 0x000000100200780c */ /* 0x000fe40003f04270 */
[----:B------:R-:W-:Y:S01]  /*c740*/  PRMT R6, RZ, 0x7610, R6 ;  /* 0x00007610ff067816 */ /* 0x000fe20000000006 */
        /* <DEDUP_REMOVED lines=8> */
[----:B------:R-:W-:Y:S01]  /*c7d0*/  PRMT R184, RZ, 0x7610, R184 ;  /* 0x00007610ffb87816 */ /* 0x000fe200000000b8 */
[----:B-1----:R-:W-:Y:S02]  /*c7e0*/  @P0 IMAD.MOV.U32 R4, RZ, RZ, R131 ;  /* 0x000000ffff040224 */ /* 0x002fe400078e0083 */
[----:B------:R-:W-:-:S05]  /*c7f0*/  @P0 IMAD.MOV.U32 R5, RZ, RZ, R142 ;  /* 0x000000ffff050224 */ /* 0x000fca00078e008e */
[----:B------:R1:W3:Y:S01]  /*c800*/  @P0 LDG.E.U8 R185, desc[UR16][R4.64] ;  /* 0x0000001004b90981 */ /* 0x0002e2000c1e1100 */
[----:B------:R-:W-:Y:S01]  /*c810*/  ISETP.GT.AND P0, PT, R2, 0x12, PT ;  /* 0x000000120200780c */ /* 0x000fe20003f04270 */
[----:B-1----:R-:W-:Y:S02]  /*c820*/  @P1 IMAD.MOV.U32 R4, RZ, RZ, R133 ;  /* 0x000000ffff041224 */ /* 0x002fe400078e0085 */
[----:B------:R-:W-:-:S05]  /*c830*/  @P1 IMAD.MOV.U32 R5, RZ, RZ, R144 ;  /* 0x000000ffff051224 */ /* 0x000fca00078e0090 */
[----:B------:R1:W3:Y:S01]  /*c840*/  @P1 LDG.E.U8 R184, desc[UR16][R4.64] ;  /* 0x0000001004b81981 */ /* 0x0002e2000c1e1100 */
[----:B------:R-:W-:Y:S02]  /*c850*/  ISETP.GT.AND P1, PT, R2, 0x13, PT ;  /* 0x000000130200780c */ /* 0x000fe40003f24270 */
[----:B------:R-:W-:Y:S02]  /*c860*/  PRMT R183, RZ, 0x7610, R183 ;  /* 0x00007610ffb77816 */ /* 0x000fe400000000b7 */
        /* <DEDUP_REMOVED lines=10> */
[----:B-1----:R-:W-:Y:S02]  /*c910*/  @P0 IMAD.MOV.U32 R4, RZ, RZ, R139 ;  /* 0x000000ffff040224 */ /* 0x002fe400078e008b */
[----:B------:R-:W-:-:S05]  /*c920*/  @P0 IMAD.MOV.U32 R5, RZ, RZ, R150 ;  /* 0x000000ffff050224 */ /* 0x000fca00078e0096 */
[----:B------:R4:W3:Y:S02]  /*c930*/  @P0 LDG.E.U8 R181, desc[UR16][R4.64] ;  /* 0x0000001004b50981 */ /* 0x0008e4000c1e1100 */
[----:B----4-:R-:W-:Y:S02]  /*c940*/  @P1 IMAD.MOV.U32 R5, RZ, RZ, R149 ;  /* 0x000000ffff051224 */ /* 0x010fe400078e0095 */
[----:B------:R-:W4:Y:S01]  /*c950*/  LDL.LU R149, [R1+0x6bc] ;  /* 0x0006bc0001957983 */ /* 0x000f220000300800 */
[----:B------:R-:W-:Y:S01]  /*c960*/  ISETP.GT.AND P0, PT, R2, 0x16, PT ;  /* 0x000000160200780c */ /* 0x000fe20003f04270 */
[----:B------:R-:W-:Y:S01]  /*c970*/  @P1 IMAD.MOV.U32 R4, RZ, RZ, R141 ;  /* 0x000000ffff041224 */ /* 0x000fe200078e008d */
[----:B------:R-:W-:-:S06]  /*c980*/  PRMT R180, RZ, 0x7610, R180 ;  /* 0x00007610ffb47816 */ /* 0x000fcc00000000b4 */
[----:B------:R2:W4:Y:S05]  /*c990*/  @P1 LDG.E.U8 R180, desc[UR16][R4.64] ;  /* 0x0000001004b41981 */ /* 0x00052a000c1e1100 */
[----:B--2---:R-:W-:Y:S02]  /*c9a0*/  @P0 IMAD.MOV.U32 R5, RZ, RZ, R151 ;  /* 0x000000ffff050224 */ /* 0x004fe400078e0097 */
[----:B------:R-:W2:Y:S01]  /*c9b0*/  LDL.LU R151, [R1+0x6b4] ;  /* 0x0006b40001977983 */ /* 0x000ea20000300800 */
[----:B------:R-:W-:Y:S01]  /*c9c0*/  ISETP.GT.AND P1, PT, R2, 0x17, PT ;  /* 0x000000170200780c */ /* 0x000fe20003f24270 */
[----:B------:R-:W-:Y:S01]  /*c9d0*/  @P0 IMAD.MOV.U32 R4, RZ, RZ, R143 ;  /* 0x000000ffff040224 */ /* 0x000fe200078e008f */
[----:B------:R-:W-:Y:S01]  /*c9e0*/  PRMT R179, RZ, 0x7610, R179 ;  /* 0x00007610ffb37816 */ /* 0x000fe200000000b3 */
[----:B------:R-:W2:Y:S01]  /*c9f0*/  LDL R245, [R1+0x6a0] ;  /* 0x0006a00001f57983 */ /* 0x000ea20000100800 */
[----:B------:R-:W-:-:S02]  /*ca00*/  PRMT R178, RZ, 0x7610, R178 ;  /* 0x00007610ffb27816 */ /* 0x000fc400000000b2 */
[----:B------:R-:W-:Y:S01]  /*ca10*/  PRMT R177, RZ, 0x7610, R177 ;  /* 0x00007610ffb17816 */ /* 0x000fe200000000b1 */
[----:B------:R-:W2:Y:S04]  /*ca20*/  LDL R238, [R1+0x6a4] ;  /* 0x0006a40001ee7983 */ /* 0x000ea80000100800 */
[----:B------:R1:W2:Y:S01]  /*ca30*/  @P0 LDG.E.U8 R179, desc[UR16][R4.64] ;  /* 0x0000001004b30981 */ /* 0x0002a2000c1e1100 */
[----:B------:R-:W-:-:S03]  /*ca40*/  ISETP.GT.AND P0, PT, R2, 0x18, PT ;  /* 0x000000180200780c */ /* 0x000fc60003f04270 */
[----:B------:R-:W2:Y:S04]  /*ca50*/  LDL R237, [R1+0x698] ;  /* 0x0006980001ed7983 */ /* 0x000ea80000100800 */
[----:B------:R-:W2:Y:S01]  /*ca60*/  LDL R227, [R1+0x69c] ;  /* 0x00069c0001e37983 */ /* 0x000ea20000100800 */
[----:B-1----:R-:W-:Y:S02]  /*ca70*/  @P1 IMAD.MOV.U32 R4, RZ, RZ, R145 ;  /* 0x000000ffff041224 */ /* 0x002fe400078e0091 */
[----:B---3--:R-:W-:Y:S01]  /*ca80*/  @P1 IMAD.MOV.U32 R5, RZ, RZ, R156 ;  /* 0x000000ffff051224 */ /* 0x008fe200078e009c */
[----:B------:R-:W3:Y:S04]  /*ca90*/  LDL R226, [R1+0x690] ;  /* 0x0006900001e27983 */ /* 0x000ee80000100800 */
[----:B------:R1:W3:Y:S01]  /*caa0*/  @P1 LDG.E.U8 R178, desc[UR16][R4.64] ;  /* 0x0000001004b21981 */ /* 0x0002e2000c1e1100 */
[----:B------:R-:W-:-:S03]  /*cab0*/  ISETP.GT.AND P1, PT, R2, 0x19, PT ;  /* 0x000000190200780c */ /* 0x000fc60003f24270 */
[----:B0-----:R-:W3:Y:S01]  /*cac0*/  LDL R224, [R1+0x694] ;  /* 0x0006940001e07983 */ /* 0x001ee20000100800 */
[----:B------:R-:W-:-:S03]  /*cad0*/  PRMT R176, RZ, 0x7610, R176 ;  /* 0x00007610ffb07816 */ /* 0x000fc600000000b0 */
[----:B------:R-:W3:Y:S01]  /*cae0*/  LDL R223, [R1+0x688] ;  /* 0x0006880001df7983 */ /* 0x000ee20000100800 */
[----:B-1----:R-:W-:Y:S02]  /*caf0*/  @P0 IMAD.MOV.U32 R4, RZ, RZ, R147 ;  /* 0x000000ffff040224 */ /* 0x002fe400078e0093 */
[----:B------:R-:W-:Y:S01]  /*cb00*/  @P0 IMAD.MOV.U32 R5, RZ, RZ, R14 ;  /* 0x000000ffff050224 */ /* 0x000fe200078e000e */
[----:B------:R-:W3:Y:S04]  /*cb10*/  LDL R195, [R1+0x68c] ;  /* 0x00068c0001c37983 */ /* 0x000ee80000100800 */
[----:B------:R0:W3:Y:S04]  /*cb20*/  @P0 LDG.E.U8 R177, desc[UR16][R4.64] ;  /* 0x0000001004b10981 */ /* 0x0000e8000c1e1100 */
[----:B------:R-:W3:Y:S04]  /*cb30*/  LDL R14, [R1+0x6a8] ;  /* 0x0006a800010e7983 */ /* 0x000ee80000100800 */
[----:B------:R-:W3:Y:S01]  /*cb40*/  LDL R156, [R1+0x680] ;  /* 0x00068000019c7983 */ /* 0x000ee20000100800 */
[----:B0-----:R-:W-:-:S03]  /*cb50*/  @P1 IMAD.MOV.U32 R5, RZ, RZ, R13 ;  /* 0x000000ffff051224 */ /* 0x001fc600078e000d */
[----:B------:R-:W3:Y:S01]  /*cb60*/  LDL R13, [R1+0x6ac] ;  /* 0x0006ac00010d7983 */ /* 0x000ee20000100800 */
[----:B------:R-:W-:Y:S01]  /*cb70*/  ISETP.GT.AND P0, PT, R2, 0x1a, PT ;  /* 0x0000001a0200780c */ /* 0x000fe20003f04270 */
[----:B----4-:R-:W-:-:S05]  /*cb80*/  @P1 IMAD.MOV.U32 R4, RZ, RZ, R149 ;  /* 0x000000ffff041224 */ /* 0x010fca00078e0095 */
[----:B------:R0:W4:Y:S07]  /*cb90*/  @P1 LDG.E.U8 R176, desc[UR16][R4.64] ;  /* 0x0000001004b01981 */ /* 0x00012e000c1e1100 */
[----:B0-----:R-:W-:Y:S02]  /*cba0*/  @P0 IMAD.MOV.U32 R5, RZ, RZ, R0 ;  /* 0x000000ffff050224 */ /* 0x001fe400078e0000 */
[----:B------:R-:W4:Y:S04]  /*cbb0*/  LDL R0, [R1+0x684] ;  /* 0x0006840001007983 */ /* 0x000f280000100800 */
[----:B--2---:R-:W-:Y:S04]  /*cbc0*/  STL.64 [R1+0xaa0], R150 ;  /* 0x000aa09601007387 */ /* 0x004fe80000100a00 */
[----:B------:R-:W-:Y:S04]  /*cbd0*/  STL.64 [R1+0xa98], R148 ;  /* 0x000a989401007387 */ /* 0x000fe80000100a00 */
        /* <DEDUP_REMOVED lines=44> */
[----:B------:R-:W-:Y:S01]  /*cea0*/  STL.64 [R1+0x930], R58 ;  /* 0x0009303a01007387 */ /* 0x000fe20000100a00 */
[----:B------:R-:W-:-:S03]  /*ceb0*/  ISETP.GT.AND P1, PT, R2, 0x1b, PT ;  /* 0x0000001b0200780c */ /* 0x000fc60003f24270 */
[----:B------:R-:W-:Y:S04]  /*cec0*/  STL.64 [R1+0x928], R56 ;  /* 0x0009283801007387 */ /* 0x000fe80000100a00 */
[----:B------:R-:W-:Y:S04]  /*ced0*/  STL.64 [R1+0x920], R54 ;  /* 0x0009203601007387 */ /* 0x000fe80000100a00 */
[----:B------:R-:W-:Y:S04]  /*cee0*/  STL.64 [R1+0x918], R52 ;  /* 0x0009183401007387 */ /* 0x000fe80000100a00 */
[----:B------:R-:W-:Y:S04]  /*cef0*/  STL.64 [R1+0x910], R50 ;  /* 0x0009103201007387 */ /* 0x000fe80000100a00 */
[----:B------:R-:W-:Y:S04]  /*cf00*/  STL.64 [R1+0x908], R48 ;  /* 0x0009083001007387 */ /* 0x000fe80000100a00 */
[----:B------:R-:W-:Y:S01]  /*cf10*/  STL.64 [R1+0x900], R46 ;  /* 0x0009002e01007387 */ /* 0x000fe20000100a00 */
[----:B------:R-:W-:-:S03]  /*cf20*/  PRMT R175, RZ, 0x7610, R175 ;  /* 0x00007610ffaf7816 */ /* 0x000fc600000000af */
[----:B------:R-:W-:Y:S01]  /*cf30*/  STL.64 [R1+0x8f8], R44 ;  /* 0x0008f82c01007387 */ /* 0x000fe20000100a00 */
[----:B------:R-:W-:-:S03]  /*cf40*/  @P0 IMAD.MOV.U32 R4, RZ, RZ, R151 ;  /* 0x000000ffff040224 */ /* 0x000fc600078e0097 */
[----:B------:R-:W-:Y:S04]  /*cf50*/  STL.64 [R1+0x8f0], R42 ;  /* 0x0008f02a01007387 */ /* 0x000fe80000100a00 */
[----:B------:R-:W-:Y:S04]  /*cf60*/  STL.64 [R1+0x8e8], R40 ;  /* 0x0008e82801007387 */ /* 0x000fe80000100a00 */
[----:B------:R-:W-:Y:S04]  /*cf70*/  STL.64 [R1+0x8e0], R38 ;  /* 0x0008e02601007387 */ /* 0x000fe80000100a00 */
[----:B------:R-:W-:Y:S04]  /*cf80*/  STL.64 [R1+0x8d8], R36 ;  /* 0x0008d82401007387 */ /* 0x000fe80000100a00 */
[----:B------:R-:W-:Y:S04]  /*cf90*/  STL.64 [R1+0x8d0], R34 ;  /* 0x0008d02201007387 */ /* 0x000fe80000100a00 */
[----:B------:R0:W-:Y:S04]  /*cfa0*/  STL.64 [R1+0x8c8], R32 ;  /* 0x0008c82001007387 */ /* 0x0001e80000100a00 */
[----:B------:R1:W-:Y:S04]  /*cfb0*/  STL.64 [R1+0x8c0], R30 ;  /* 0x0008c01e01007387 */ /* 0x0003e80000100a00 */
[----:B------:R2:W-:Y:S04]  /*cfc0*/  STL.64 [R1+0x8b8], R28 ;  /* 0x0008b81c01007387 */ /* 0x0005e80000100a00 */
[----:B------:R2:W-:Y:S04]  /*cfd0*/  STL.64 [R1+0x8b0], R26 ;  /* 0x0008b01a01007387 */ /* 0x0005e80000100a00 */
[----:B------:R3:W4:Y:S04]  /*cfe0*/  @P0 LDG.E.U8 R175, desc[UR16][R4.64] ;  /* 0x0000001004af0981 */ /* 0x000728000c1e1100 */
[----:B------:R2:W-:Y:S01]  /*cff0*/  STL.64 [R1+0x8a8], R24 ;  /* 0x0008a81801007387 */ /* 0x0005e20000100a00 */
[----:B---3--:R-:W-:-:S02]  /*d000*/  @P1 IMAD.MOV.U32 R4, RZ, RZ, R13 ;  /* 0x000000ffff041224 */ /* 0x008fc400078e000d */
[----:B------:R-:W-:Y:S01]  /*d010*/  @P1 IMAD.MOV.U32 R5, RZ, RZ, R14 ;  /* 0x000000ffff051224 */ /* 0x000fe200078e000e */
[----:B------:R-:W3:Y:S04]  /*d020*/  LDL R13, [R1+0x67c] ;  /* 0x00067c00010d7983 */ /* 0x000ee80000100800 */
[----:B------:R-:W3:Y:S01]  /*d030*/  LDL R14, [R1+0x678] ;  /* 0x00067800010e7983 */ /* 0x000ee20000100800 */
[----:B------:R-:W-:Y:S02]  /*d040*/  ISETP.GT.AND P0, PT, R2, 0x1c, PT ;  /* 0x0000001c0200780c */ /* 0x000fe40003f04270 */
[----:B------:R-:W-:Y:S01]  /*d050*/  PRMT R174, RZ, 0x7610, R174 ;  /* 0x00007610ffae7816 */ /* 0x000fe200000000ae */
[----:B0-----:R-:W3:Y:S04]  /*d060*/  LDL R32, [R1+0x670] ;  /* 0x0006700001207983 */ /* 0x001ee80000100800 */
[----:B-1----:R-:W3:Y:S01]  /*d070*/  LDL R31, [R1+0x674] ;  /* 0x00067400011f7983 */ /* 0x002ee20000100800 */
[----:B------:R-:W-:-:S03]  /*d080*/  PRMT R173, RZ, 0x7610, R173 ;  /* 0x00007610ffad7816 */ /* 0x000fc600000000ad */
[----:B------:R0:W3:Y:S01]  /*d090*/  @P1 LDG.E.U8 R174, desc[UR16][R4.64] ;  /* 0x0000001004ae1981 */ /* 0x0000e2000c1e1100 */
[----:B------:R-:W-:-:S03]  /*d0a0*/  ISETP.GT.AND P1, PT, R2, 0x1d, PT ;  /* 0x0000001d0200780c */ /* 0x000fc60003f24270 */
[----:B------:R-:W3:Y:S04]  /*d0b0*/  LDL R30, [R1+0x668] ;  /* 0x00066800011e7983 */ /* 0x000ee80000100800 */
[----:B--2---:R-:W2:Y:S01]  /*d0c0*/  LDL R29, [R1+0x66c] ;  /* 0x00066c00011d7983 */ /* 0x004ea20000100800 */
[----:B0-----:R-:W-:Y:S02]  /*d0d0*/  @P0 IMAD.MOV.U32 R4, RZ, RZ, R238 ;  /* 0x000000ffff040224 */ /* 0x001fe400078e00ee */
[----:B------:R-:W-:Y:S01]  /*d0e0*/  @P0 IMAD.MOV.U32 R5, RZ, RZ, R245 ;  /* 0x000000ffff050224 */ /* 0x000fe200078e00f5 */
[----:B------:R-:W-:Y:S01]  /*d0f0*/  PRMT R172, RZ, 0x7610, R172 ;  /* 0x00007610ffac7816 */ /* 0x000fe200000000ac */
[----:B------:R-:W2:Y:S04]  /*d100*/  LDL R28, [R1+0x660] ;  /* 0x00066000011c7983 */ /* 0x000ea80000100800 */
[----:B------:R0:W2:Y:S01]  /*d110*/  @P0 LDG.E.U8 R173, desc[UR16][R4.64] ;  /* 0x0000001004ad0981 */ /* 0x0000a2000c1e1100 */
[----:B------:R-:W-:-:S02]  /*d120*/  ISETP.GT.AND P0, PT, R2, 0x1e, PT ;  /* 0x0000001e0200780c */ /* 0x000fc40003f04270 */
[----:B------:R-:W-:Y:S01]  /*d130*/  PRMT R171, RZ, 0x7610, R171 ;  /* 0x00007610ffab7816 */ /* 0x000fe200000000ab */
[----:B------:R-:W2:Y:S01]  /*d140*/  LDL R27, [R1+0x664] ;  /* 0x00066400011b7983 */ /* 0x000ea20000100800 */
[----:B------:R-:W-:-:S03]  /*d150*/  PRMT R169, RZ, 0x7610, R169 ;  /* 0x00007610ffa97816 */ /* 0x000fc600000000a9 */
[----:B------:R-:W2:Y:S01]  /*d160*/  LDL R26, [R1+0x658] ;  /* 0x00065800011a7983 */ /* 0x000ea20000100800 */
[----:B0-----:R-:W-:Y:S02]  /*d170*/  @P1 IMAD.MOV.U32 R4, RZ, RZ, R227 ;  /* 0x000000ffff041224 */ /* 0x001fe400078e00e3 */
[----:B------:R-:W-:Y:S01]  /*d180*/  @P1 IMAD.MOV.U32 R5, RZ, RZ, R237 ;  /* 0x000000ffff051224 */ /* 0x000fe200078e00ed */
[----:B------:R-:W2:Y:S04]  /*d190*/  LDL R25, [R1+0x65c] ;  /* 0x00065c0001197983 */ /* 0x000ea80000100800 */
[----:B------:R0:W2:Y:S01]  /*d1a0*/  @P1 LDG.E.U8 R172, desc[UR16][R4.64] ;  /* 0x0000001004ac1981 */ /* 0x0000a2000c1e1100 */
[----:B------:R-:W-:Y:S02]  /*d1b0*/  ISETP.GT.AND P1, PT, R2, 0x1f, PT ;  /* 0x0000001f0200780c */ /* 0x000fe40003f24270 */
[----:B------:R-:W-:Y:S01]  /*d1c0*/  PRMT R170, RZ, 0x7610, R170 ;  /* 0x00007610ffaa7816 */ /* 0x000fe200000000aa */
[----:B------:R-:W2:Y:S01]  /*d1d0*/  LDL R24, [R1+0x650] ;  /* 0x0006500001187983 */ /* 0x000ea20000100800 */
[----:B------:R-:W-:-:S02]  /*d1e0*/  PRMT R168, RZ, 0x7610, R168 ;  /* 0x00007610ffa87816 */ /* 0x000fc400000000a8 */
[----:B------:R-:W-:Y:S01]  /*d1f0*/  PRMT R167, RZ, 0x7610, R167 ;  /* 0x00007610ffa77816 */ /* 0x000fe200000000a7 */
[----:B------:R-:W2:Y:S01]  /*d200*/  LDL R34, [R1+0x5e0] ;  /* 0x0005e00001227983 */ /* 0x000ea20000100800 */
        /* <DEDUP_REMOVED lines=8> */
[----:B------:R-:W-:Y:S02]  /*d290*/  PRMT R163, RZ, 0x7610, R163 ;  /* 0x00007610ffa37816 */ /* 0x000fe400000000a3 */
[----:B------:R-:W-:Y:S01]  /*d2a0*/  PRMT R161, RZ, 0x7610, R161 ;  /* 0x00007610ffa17816 */ /* 0x000fe200000000a1 */
[----:B------:R-:W2:Y:S01]  /*d2b0*/  LDL R37, [R1+0x794] ;  /* 0x0007940001257983 */ /* 0x000ea20000100800 */
[----:B0-----:R-:W-:Y:S02]  /*d2c0*/  @P1 IMAD.MOV.U32 R4, RZ, RZ, R195 ;  /* 0x000000ffff041224 */ /* 0x001fe400078e00c3 */
[----:B------:R-:W-:Y:S01]  /*d2d0*/  @P1 IMAD.MOV.U32 R5, RZ, RZ, R223 ;  /* 0x000000ffff051224 */ /* 0x000fe200078e00df */
[----:B------:R-:W-:Y:S01]  /*d2e0*/  PRMT R159, RZ, 0x7610, R159 ;  /* 0x00007610ff9f7816 */ /* 0x000fe2000000009f */
[----:B------:R-:W2:Y:S04]  /*d2f0*/  LDL R36, [R1+0x578] ;  /* 0x0005780001247983 */ /* 0x000ea80000100800 */
[----:B------:R4:W2:Y:S01]  /*d300*/  @P1 LDG.E.U8 R169, desc[UR16][R4.64] ;  /* 0x0000001004a91981 */ /* 0x0008a2000c1e1100 */
[----:B------:R-:W-:-:S02]  /*d310*/  PRMT R157, RZ, 0x7610, R157 ;  /* 0x00007610ff9d7816 */ /* 0x000fc4000000009d */
[----:B------:R-:W-:Y:S01]  /*d320*/  PRMT R154, RZ, 0x7610, R154 ;  /* 0x00007610ff9a7816 */ /* 0x000fe2000000009a */
[----:B------:R-:W2:Y:S01]  /*d330*/  LDL R35, [R1+0x57c] ;  /* 0x00057c0001237983 */ /* 0x000ea20000100800 */
[----:B----4-:R-:W-:-:S03]  /*d340*/  @P0 IMAD.MOV.U32 R4, RZ, RZ, R0 ;  /* 0x000000ffff040224 */ /* 0x010fc600078e0000 */
[----:B------:R-:W4:Y:S01]  /*d350*/  LDL R0, [R1+0x654] ;  /* 0x0006540001007983 */ /* 0x000f220000100800 */
[----:B------:R-:W-:Y:S01]  /*d360*/  ISETP.GT.AND P1, PT, R2, 0x21, PT ;  /* 0x000000210200780c */ /* 0x000fe20003f24270 */
[----:B------:R-:W-:-:S05]  /*d370*/  @P0 IMAD.MOV.U32 R5, RZ, RZ, R156 ;  /* 0x000000ffff050224 */ /* 0x000fca00078e009c */
[----:B------:R3:W4:Y:S01]  /*d380*/  @P0 LDG.E.U8 R170, desc[UR16][R4.64] ;  /* 0x0000001004aa0981 */ /* 0x000722000c1e1100 */
[----:B------:R-:W-:-:S06]  /*d390*/  ISETP.GT.AND P0, PT, R2, 0x22, PT ;  /* 0x000000220200780c */ /* 0x000fcc0003f04270 */
[----:B---3--:R-:W-:Y:S02]  /*d3a0*/  @P1 IMAD.MOV.U32 R4, RZ, RZ, R13 ;  /* 0x000000ffff041224 */ /* 0x008fe400078e000d */
[----:B------:R-:W3:Y:S01]  /*d3b0*/  LDL R13, [R1+0x64c] ;  /* 0x00064c00010d7983 */ /* 0x000ee20000100800 */
[----:B------:R-:W-:-:S03]  /*d3c0*/  @P1 IMAD.MOV.U32 R5, RZ, RZ, R14 ;  /* 0x000000ffff051224 */ /* 0x000fc600078e000e */
[----:B------:R-:W3:Y:S04]  /*d3d0*/  LDL R14, [R1+0x648] ;  /* 0x00064800010e7983 */ /* 0x000ee80000100800 */
[----:B------:R0:W3:Y:S01]  /*d3e0*/  @P1 LDG.E.U8 R168, desc[UR16][R4.64] ;  /* 0x0000001004a81981 */ /* 0x0000e2000c1e1100 */
[C---:B------:R-:W-:Y:S01]  /*d3f0*/  ISETP.GT.AND P1, PT, R2.reuse, 0x23, PT ;  /* 0x000000230200780c */ /* 0x040fe20003f24270 */
[----:B0-----:R-:W-:Y:S02]  /*d400*/  @P0 IMAD.MOV.U32 R4, RZ, RZ, R31 ;  /* 0x000000ffff040224 */ /* 0x001fe400078e001f */
[----:B------:R-:W-:Y:S01]  /*d410*/  @P0 IMAD.MOV.U32 R5, RZ, RZ, R32 ;  /* 0x000000ffff050224 */ /* 0x000fe200078e0020 */
[----:B------:R-:W3:Y:S04]  /*d420*/  LDL R31, [R1+0x644] ;  /* 0x00064400011f7983 */ /* 0x000ee80000100800 */
[----:B------:R-:W3:Y:S04]  /*d430*/  LDL R32, [R1+0x640] ;  /* 0x0006400001207983 */ /* 0x000ee80000100800 */
[----:B------:R2:W3:Y:S01]  /*d440*/  @P0 LDG.E.U8 R167, desc[UR16][R4.64] ;  /* 0x0000001004a70981 */ /* 0x0004e2000c1e1100 */
[----:B------:R-:W-:Y:S01]  /*d450*/  ISETP.GT.AND P0, PT, R2, 0x24, PT ;  /* 0x000000240200780c */ /* 0x000fe20003f04270 */
[----:B--2---:R-:W-:-:S02]  /*d460*/  @P1 IMAD.MOV.U32 R4, RZ, RZ, R29 ;  /* 0x000000ffff041224 */ /* 0x004fc400078e001d */
[----:B------:R-:W-:Y:S01]  /*d470*/  @P1 IMAD.MOV.U32 R5, RZ, RZ, R30 ;  /* 0x000000ffff051224 */ /* 0x000fe200078e001e */
[----:B------:R-:W2:Y:S04]  /*d480*/  LDL R29, [R1+0x63c] ;  /* 0x00063c00011d7983 */ /* 0x000ea80000100800 */
[----:B------:R-:W2:Y:S04]  /*d490*/  LDL R30, [R1+0x638] ;  /* 0x00063800011e7983 */ /* 0x000ea80000100800 */
[----:B------:R0:W2:Y:S01]  /*d4a0*/  @P1 LDG.E.U8 R166, desc[UR16][R4.64] ;  /* 0x0000001004a61981 */ /* 0x0000a2000c1e1100 */
[----:B------:R-:W-:Y:S01]  /*d4b0*/  ISETP.GT.AND P1, PT, R2, 0x25, PT ;  /* 0x000000250200780c */ /* 0x000fe20003f24270 */
[----:B0-----:R-:W-:-:S02]  /*d4c0*/  @P0 IMAD.MOV.U32 R4, RZ, RZ, R27 ;  /* 0x000000ffff040224 */ /* 0x001fc400078e001b */
        /* <DEDUP_REMOVED lines=9> */
[----:B------:R4:W2:Y:S02]  /*d560*/  @P1 LDG.E.U8 R163, desc[UR16][R4.64] ;  /* 0x0000001004a31981 */ /* 0x0008a4000c1e1100 */
[----:B----4-:R-:W-:-:S02]  /*d570*/  @P0 IMAD.MOV.U32 R4, RZ, RZ, R0 ;  /* 0x000000ffff040224 */ /* 0x010fc400078e0000 */
[----:B------:R-:W4:Y:S01]  /*d580*/  LDL R0, [R1+0x624] ;  /* 0x0006240001007983 */ /* 0x000f220000100800 */
[C---:B------:R-:W-:Y:S01]  /*d590*/  ISETP.GT.AND P1, PT, R2.reuse, 0x27, PT ;  /* 0x000000270200780c */ /* 0x040fe20003f24270 */
[----:B------:R-:W-:Y:S02]  /*d5a0*/  @P0 IMAD.MOV.U32 R5, RZ, RZ, R24 ;  /* 0x000000ffff050224 */ /* 0x000fe400078e0018 */
[----:B------:R-:W4:Y:S04]  /*d5b0*/  LDL R24, [R1+0x620] ;  /* 0x0006200001187983 */ /* 0x000f280000100800 */
[----:B------:R3:W4:Y:S01]  /*d5c0*/  @P0 LDG.E.U8 R161, desc[UR16][R4.64] ;  /* 0x0000001004a10981 */ /* 0x000722000c1e1100 */
[----:B------:R-:W-:Y:S02]  /*d5d0*/  ISETP.GT.AND P0, PT, R2, 0x28, PT ;  /* 0x000000280200780c */ /* 0x000fe40003f04270 */
[----:B------:R-:W-:-:S02]  /*d5e0*/  PRMT R152, RZ, 0x7610, R152 ;  /* 0x00007610ff987816 */ /* 0x000fc40000000098 */
[----:B------:R-:W-:Y:S01]  /*d5f0*/  PRMT R22, RZ, 0x7610, R22 ;  /* 0x00007610ff167816 */ /* 0x000fe20000000016 */
[----:B---3--:R-:W-:Y:S02]  /*d600*/  @P1 IMAD.MOV.U32 R4, RZ, RZ, R13 ;  /* 0x000000ffff041224 */ /* 0x008fe400078e000d */
[----:B------:R-:W3:Y:S01]  /*d610*/  LDL R13, [R1+0x61c] ;  /* 0x00061c00010d7983 */ /* 0x000ee20000100800 */
[----:B------:R-:W-:-:S03]  /*d620*/  @P1 IMAD.MOV.U32 R5, RZ, RZ, R14 ;  /* 0x000000ffff051224 */ /* 0x000fc600078e000e */
[----:B------:R-:W3:Y:S04]  /*d630*/  LDL R14, [R1+0x618] ;  /* 0x00061800010e7983 */ /* 0x000ee80000100800 */
[----:B------:R0:W3:Y:S01]  /*d640*/  @P1 LDG.E.U8 R159, desc[UR16][R4.64] ;  /* 0x00000010049f1981 */ /* 0x0000e2000c1e1100 */
[----:B------:R-:W-:Y:S01]  /*d650*/  ISETP.GT.AND P1, PT, R2, 0x29, PT ;  /* 0x000000290200780c */ /* 0x000fe20003f24270 */
[----:B0-----:R-:W-:Y:S02]  /*d660*/  @P0 IMAD.MOV.U32 R4, RZ, RZ, R31 ;  /* 0x000000ffff040224 */ /* 0x001fe400078e001f */
[----:B------:R-:W3:Y:S01]  /*d670*/  LDL R31, [R1+0x614] ;  /* 0x00061400011f7983 */ /* 0x000ee20000100800 */
[----:B------:R-:W-:-:S03]  /*d680*/  @P0 IMAD.MOV.U32 R5, RZ, RZ, R32 ;  /* 0x000000ffff050224 */ /* 0x000fc600078e0020 */
[----:B------:R-:W3:Y:S04]  /*d690*/  LDL R32, [R1+0x610] ;  /* 0x0006100001207983 */ /* 0x000ee80000100800 */
[----:B------:R2:W3:Y:S01]  /*d6a0*/  @P0 LDG.E.U8 R157, desc[UR16][R4.64] ;  /* 0x00000010049d0981 */ /* 0x0004e2000c1e1100 */
[----:B------:R-:W-:Y:S01]  /*d6b0*/  ISETP.GT.AND P0, PT, R2, 0x2a, PT ;  /* 0x0000002a0200780c */ /* 0x000fe20003f04270 */
[----:B--2---:R-:W-:Y:S02]  /*d6c0*/  @P1 IMAD.MOV.U32 R4, RZ, RZ, R29 ;  /* 0x000000ffff041224 */ /* 0x004fe400078e001d */
[----:B------:R-:W2:Y:S01]  /*d6d0*/  LDL R29, [R1+0x60c] ;  /* 0x00060c00011d7983 */ /* 0x000ea20000100800 */
[----:B------:R-:W-:-:S03]  /*d6e0*/  @P1 IMAD.MOV.U32 R5, RZ, RZ, R30 ;  /* 0x000000ffff051224 */ /* 0x000fc600078e001e */
[----:B------:R-:W2:Y:S04]  /*d6f0*/  LDL R30, [R1+0x608] ;  /* 0x00060800011e7983 */ /* 0x000ea80000100800 */
[----:B------:R0:W2:Y:S01]  /*d700*/  @P1 LDG.E.U8 R154, desc[UR16][R4.64] ;  /* 0x00000010049a1981 */ /* 0x0000a2000c1e1100 */
[----:B------:R-:W-:Y:S01]  /*d710*/  ISETP.GT.AND P1, PT, R2, 0x2b, PT ;  /* 0x0000002b0200780c */ /* 0x000fe20003f24270 */
[----:B0-----:R-:W-:Y:S02]  /*d720*/  @P0 IMAD.MOV.U32 R4, RZ, RZ, R27 ;  /* 0x000000ffff040224 */ /* 0x001fe400078e001b */
        /* <DEDUP_REMOVED lines=9> */
[----:B------:R4:W2:Y:S02]  /*d7c0*/  @P1 LDG.E.U8 R22, desc[UR16][R4.64] ;  /* 0x0000001004161981 */ /* 0x0008a4000c1e1100 */
[----:B----4-:R-:W-:Y:S02]  /*d7d0*/  @P0 IMAD.MOV.U32 R4, RZ, RZ, R0 ;  /* 0x000000ffff040224 */ /* 0x010fe400078e0000 */
[----:B------:R-:W4:Y:S01]  /*d7e0*/  LDL R0, [R1+0x5f4] ;  /* 0x0005f40001007983 */ /* 0x000f220000100800 */
[----:B------:R-:W-:Y:S01]  /*d7f0*/  ISETP.GT.AND P1, PT, R2, 0x2d, PT ;  /* 0x0000002d0200780c */ /* 0x000fe20003f24270 */
[----:B------:R-:W-:Y:S01]  /*d800*/  @P0 IMAD.MOV.U32 R5, RZ, RZ, R24 ;  /* 0x000000ffff050224 */ /* 0x000fe200078e0018 */
[----:B------:R-:W-:Y:S01]  /*d810*/  PRMT R20, RZ, 0x7610, R20 ;  /* 0x00007610ff147816 */ /* 0x000fe20000000014 */
[----:B------:R-:W4:Y:S01]  /*d820*/  LDL R24, [R1+0x5f0] ;  /* 0x0005f00001187983 */ /* 0x000f220000100800 */
[----:B------:R-:W-:-:S04]  /*d830*/  PRMT R18, RZ, 0x7610, R18 ;  /* 0x00007610ff127816 */ /* 0x000fc80000000012 */
[----:B------:R3:W4:Y:S01]  /*d840*/  @P0 LDG.E.U8 R20, desc[UR16][R4.64] ;  /* 0x0000001004140981 */ /* 0x000722000c1e1100 */
[----:B------:R-:W-:Y:S02]  /*d850*/  ISETP.GT.AND P0, PT, R2, 0x2e, PT ;  /* 0x0000002e0200780c */ /* 0x000fe40003f04270 */
[----:B------:R-:W-:Y:S02]  /*d860*/  PRMT R16, RZ, 0x7610, R16 ;  /* 0x00007610ff107816 */ /* 0x000fe40000000010 */
[----:B------:R-:W-:Y:S02]  /*d870*/  PRMT R3, RZ, 0x7610, R3 ;  /* 0x00007610ff037816 */ /* 0x000fe40000000003 */
[----:B------:R-:W-:Y:S02]  /*d880*/  PRMT R164, RZ, 0x7610, R164 ;  /* 0x00007610ffa47816 */ /* 0x000fe400000000a4 */
[----:B------:R-:W-:Y:S01]  /*d890*/  PRMT R162, RZ, 0x7610, R162 ;  /* 0x00007610ffa27816 */ /* 0x000fe200000000a2 */
[----:B---3--:R-:W-:-:S02]  /*d8a0*/  @P1 IMAD.MOV.U32 R4, RZ, RZ, R13 ;  /* 0x000000ffff041224 */ /* 0x008fc400078e000d */
        /* <DEDUP_REMOVED lines=23> */
[----:B0-----:R-:W-:Y:S01]  /*da20*/  @P1 IMAD.MOV.U32 R4, RZ, RZ, R25 ;  /* 0x000000ffff041224 */ /* 0x001fe200078e0019 */
[----:B------:R-:W-:Y:S01]  /*da30*/  PRMT R160, RZ, 0x7610, R160 ;  /* 0x00007610ffa07816 */ /* 0x000fe200000000a0 */
[----:B------:R-:W2:Y:S01]  /*da40*/  LDL R25, [R1+0x5b8] ;  /* 0x0005b80001197983 */ /* 0x000ea20000100800 */
[----:B------:R-:W-:-:S03]  /*da50*/  @P1 IMAD.MOV.U32 R5, RZ, RZ, R26 ;  /* 0x000000ffff051224 */ /* 0x000fc600078e001a */
[----:B------:R-:W2:Y:S04]  /*da60*/  LDL R26, [R1+0x5c0] ;  /* 0x0005c000011a7983 */ /* 0x000ea80000100800 */
[----:B------:R4:W2:Y:S02]  /*da70*/  @P1 LDG.E.U8 R162, desc[UR16][R4.64] ;  /* 0x0000001004a21981 */ /* 0x0008a4000c1e1100 */
[----:B----4-:R-:W-:Y:S02]  /*da80*/  @P0 IMAD.MOV.U32 R4, RZ, RZ, R0 ;  /* 0x000000ffff040224 */ /* 0x010fe400078e0000 */
[----:B------:R-:W4:Y:S01]  /*da90*/  LDL R0, [R1+0x5c4] ;  /* 0x0005c40001007983 */ /* 0x000f220000100800 */
[----:B------:R-:W-:Y:S01]  /*daa0*/  ISETP.GT.AND P1, PT, R2, 0x33, PT ;  /* 0x000000330200780c */ /* 0x000fe20003f24270 */
[----:B------:R-:W-:-:S02]  /*dab0*/  @P0 IMAD.MOV.U32 R5, RZ, RZ, R24 ;  /* 0x000000ffff050224 */ /* 0x000fc400078e0018 */
[----:B------:R-:W4:Y:S01]  /*dac0*/  LDL R24, [R1+0x5bc] ;  /* 0x0005bc0001187983 */ /* 0x000f220000100800 */
[----:B------:R-:W-:-:S03]  /*dad0*/  PRMT R158, RZ, 0x7610, R158 ;  /* 0x00007610ff9e7816 */ /* 0x000fc6000000009e */
        /* <DEDUP_REMOVED lines=13> */
[----:B------:R-:W-:Y:S01]  /*dbb0*/  @P0 IMAD.MOV.U32 R5, RZ, RZ, R34 ;  /* 0x000000ffff050224 */ /* 0x000fe200078e0022 */
[----:B------:R-:W-:Y:S02]  /*dbc0*/  PRMT R19, RZ, 0x7610, R19 ;  /* 0x00007610ff137816 */ /* 0x000fe40000000013 */
[----:B------:R-:W-:-:S02]  /*dbd0*/  PRMT R17, RZ, 0x7610, R17 ;  /* 0x00007610ff117816 */ /* 0x000fc40000000011 */
[----:B------:R-:W-:Y:S01]  /*dbe0*/  PRMT R15, RZ, 0x7610, R15 ;  /* 0x00007610ff0f7816 */ /* 0x000fe2000000000f */
[----:B------:R2:W3:Y:S01]  /*dbf0*/  @P0 LDG.E.U8 R155, desc[UR16][R4.64] ;  /* 0x00000010049b0981 */ /* 0x0004e2000c1e1100 */
[----:B------:R-:W-:Y:S02]  /*dc00*/  ISETP.GT.AND P0, PT, R2, 0x36, PT ;  /* 0x000000360200780c */ /* 0x000fe40003f04270 */
[----:B------:R-:W-:Y:S02]  /*dc10*/  LOP3.LUT R12, R12, 0xffff, RZ, 0xc0, !PT ;  /* 0x0000ffff0c0c7812 */ /* 0x000fe400078ec0ff */
[----:B------:R-:W-:Y:S02]  /*dc20*/  LOP3.LUT R11, R11, 0xffff, RZ, 0xc0, !PT ;  /* 0x0000ffff0b0b7812 */ /* 0x000fe400078ec0ff */
[----:B------:R-:W-:Y:S02]  /*dc30*/  LOP3.LUT R194, R194, 0xffff, RZ, 0xc0, !PT ;  /* 0x0000ffffc2c27812 */ /* 0x000fe400078ec0ff */
[----:B------:R-:W-:-:S02]  /*dc40*/  LOP3.LUT R10, R10, 0xffff, RZ, 0xc0, !PT ;  /* 0x0000ffff0a0a7812 */ /* 0x000fc400078ec0ff */
[----:B------:R-:W-:Y:S02]  /*dc50*/  LOP3.LUT R193, R193, 0xffff, RZ, 0xc0, !PT ;  /* 0x0000ffffc1c17812 */ /* 0x000fe400078ec0ff */
[----:B------:R-:W-:Y:S01]  /*dc60*/  LOP3.LUT R9, R9, 0xffff, RZ, 0xc0, !PT ;  /* 0x0000ffff09097812 */ /* 0x000fe200078ec0ff */
[----:B--2---:R-:W-:Y:S01]  /*dc70*/  @P1 IMAD.MOV.U32 R4, RZ, RZ, R29 ;  /* 0x000000ffff041224 */ /* 0x004fe200078e001d */
[----:B------:R-:W-:Y:S01]  /*dc80*/  LOP3.LUT R190, R190, 0xffff, RZ, 0xc0, !PT ;  /* 0x0000ffffbebe7812 */ /* 0x000fe200078ec0ff */
[----:B------:R-:W2:Y:S01]  /*dc90*/  LDL R29, [R1+0x5ac] ;  /* 0x0005ac00011d7983 */ /* 0x000ea20000100800 */
[----:B------:R-:W-:-:S03]  /*dca0*/  @P1 IMAD.MOV.U32 R5, RZ, RZ, R30 ;  /* 0x000000ffff051224 */ /* 0x000fc600078e001e */
[----:B------:R-:W2:Y:S04]  /*dcb0*/  LDL R30, [R1+0x5a8] ;  /* 0x0005a800011e7983 */ /* 0x000ea80000100800 */
[----:B------:R0:W2:Y:S01]  /*dcc0*/  @P1 LDG.E.U8 R153, desc[UR16][R4.64] ;  /* 0x0000001004991981 */ /* 0x0000a2000c1e1100 */
[----:B------:R-:W-:Y:S02]  /*dcd0*/  ISETP.GT.AND P1, PT, R2, 0x37, PT ;  /* 0x000000370200780c */ /* 0x000fe40003f24270 */
[----:B------:R-:W-:Y:S01]  /*dce0*/  LOP3.LUT R8, R8, 0xffff, RZ, 0xc0, !PT ;  /* 0x0000ffff08087812 */ /* 0x000fe200078ec0ff */
[----:B------:R-:W1:Y:S01]  /*dcf0*/  S2R R156, SR_TID.X ;  /* 0x00000000009c7919 */ /* 0x000e620000002100 */
[----:B------:R-:W-:Y:S02]  /*dd00*/  LOP3.LUT R192, R192, 0xffff, RZ, 0xc0, !PT ;  /* 0x0000ffffc0c07812 */ /* 0x000fe400078ec0ff */
[----:B------:R-:W-:Y:S01]  /*dd10*/  LOP3.LUT R191, R191, 0xffff, RZ, 0xc0, !PT ;  /* 0x0000ffffbfbf7812 */ /* 0x000fe200078ec0ff */
[----:B------:R-:W2:Y:S01]  /*dd20*/  LDL R34, [R1+0x558] ;  /* 0x0005580001227983 */ /* 0x000ea20000100800 */
[----:B0-----:R-:W-:-:S02]  /*dd30*/  @P0 IMAD.MOV.U32 R4, RZ, RZ, R31 ;  /* 0x000000ffff040224 */ /* 0x001fc400078e001f */
[----:B------:R-:W-:Y:S01]  /*dd40*/  @P0 IMAD.MOV.U32 R5, RZ, RZ, R32 ;  /* 0x000000ffff050224 */ /* 0x000fe200078e0020 */
[----:B------:R-:W-:Y:S01]  /*dd50*/  PRMT R195, R12, 0x3340, R11 ;  /* 0x000033400cc37816 */ /* 0x000fe2000000000b */
[----:B------:R-:W2:Y:S04]  /*dd60*/  LDL R33, [R1+0x55c] ;  /* 0x00055c0001217983 */ /* 0x000ea80000100800 */
[----:B------:R0:W2:Y:S01]  /*dd70*/  @P0 LDG.E.U8 R23, desc[UR16][R4.64] ;  /* 0x0000001004170981 */ /* 0x0000a2000c1e1100 */
[----:B------:R-:W-:Y:S02]  /*dd80*/  ISETP.GT.AND P0, PT, R2, 0x38, PT ;  /* 0x000000380200780c */ /* 0x000fe40003f04270 */
[----:B------:R-:W-:Y:S01]  /*dd90*/  PRMT R194, R194, 0x3340, R10 ;  /* 0x00003340c2c27816 */ /* 0x000fe2000000000a */
[----:B------:R-:W2:Y:S01]  /*dda0*/  LDL R32, [R1+0x538] ;  /* 0x0005380001207983 */ /* 0x000ea20000100800 */
[----:B------:R-:W-:-:S02]  /*ddb0*/  PRMT R193, R193, 0x3340, R9 ;  /* 0x00003340c1c17816 */ /* 0x000fc40000000009 */
[----:B------:R-:W-:Y:S01]  /*ddc0*/  PRMT R190, R190, 0x3340, R8 ;  /* 0x00003340bebe7816 */ /* 0x000fe20000000008 */
[----:B------:R-:W2:Y:S01]  /*ddd0*/  LDL R31, [R1+0x53c] ;  /* 0x00053c00011f7983 */ /* 0x000ea20000100800 */
[----:B0-----:R-:W-:Y:S02]  /*dde0*/  @P1 IMAD.MOV.U32 R4, RZ, RZ, R27 ;  /* 0x000000ffff041224 */ /* 0x001fe400078e001b */
        /* <DEDUP_REMOVED lines=10> */
[----:B------:R-:W-:-:S05]  /*de90*/  ISETP.GT.AND P0, PT, R2, 0x3a, PT ;  /* 0x0000003a0200780c */ /* 0x000fca0003f04270 */
[----:B0-----:R-:W-:Y:S02]  /*dea0*/  @P1 IMAD.MOV.U32 R4, RZ, RZ, R24 ;  /* 0x000000ffff041224 */ /* 0x001fe400078e0018 */
[----:B------:R-:W-:Y:S01]  /*deb0*/  @P1 IMAD.MOV.U32 R5, RZ, RZ, R25 ;  /* 0x000000ffff051224 */ /* 0x000fe200078e0019 */
[----:B------:R-:W4:Y:S04]  /*dec0*/  LDL R24, [R1+0x594] ;  /* 0x0005940001187983 */ /* 0x000f280000100800 */
[----:B------:R3:W4:Y:S04]  /*ded0*/  @P1 LDG.E.U8 R17, desc[UR16][R4.64] ;  /* 0x0000001004111981 */ /* 0x000728000c1e1100 */
[----:B------:R-:W4:Y:S01]  /*dee0*/  LDL R25, [R1+0x590] ;  /* 0x0005900001197983 */ /* 0x000f220000100800 */
[----:B------:R-:W-:-:S02]  /*def0*/  PRMT R12, RZ, 0x7610, R12 ;  /* 0x00007610ff0c7816 */ /* 0x000fc4000000000c */
[----:B------:R-:W-:Y:S01]  /*df00*/  PRMT R11, RZ, 0x7610, R11 ;  /* 0x00007610ff0b7816 */ /* 0x000fe2000000000b */
[----:B---3--:R-:W-:Y:S02]  /*df10*/  @P0 IMAD.MOV.U32 R4, RZ, RZ, R13 ;  /* 0x000000ffff040224 */ /* 0x008fe400078e000d */
[----:B------:R-:W3:Y:S01]  /*df20*/  LDL R13, [R1+0x58c] ;  /* 0x00058c00010d7983 */ /* 0x000ee20000100800 */
[----:B------:R-:W-:-:S03]  /*df30*/  @P0 IMAD.MOV.U32 R5, RZ, RZ, R14 ;  /* 0x000000ffff050224 */ /* 0x000fc600078e000e */
[----:B------:R-:W3:Y:S04]  /*df40*/  LDL R14, [R1+0x588] ;  /* 0x00058800010e7983 */ /* 0x000ee80000100800 */
[----:B------:R2:W3:Y:S01]  /*df50*/  @P0 LDG.E.U8 R15, desc[UR16][R4.64] ;  /* 0x00000010040f0981 */ /* 0x0004e2000c1e1100 */
[----:B------:R-:W-:-:S13]  /*df60*/  ISETP.GT.AND P0, PT, R2, 0x3b, PT ;  /* 0x0000003b0200780c */ /* 0x000fda0003f04270 */
[----:B--2---:R-:W-:Y:S01]  /*df70*/  @P0 IMAD.MOV.U32 R4, RZ, RZ, R29 ;  /* 0x000000ffff040224 */ /* 0x004fe200078e001d */
[----:B------:R-:W-:Y:S01]  /*df80*/  PRMT R10, RZ, 0x7610, R10 ;  /* 0x00007610ff0a7816 */ /* 0x000fe2000000000a */
[----:B------:R-:W2:Y:S01]  /*df90*/  LDL R29, [R1+0x51c] ;  /* 0x00051c00011d7983 */ /* 0x000ea20000100800 */
[----:B------:R-:W-:Y:S01]  /*dfa0*/  @P0 IMAD.MOV.U32 R5, RZ, RZ, R30 ;  /* 0x000000ffff050224 */ /* 0x000fe200078e001e */
[----:B------:R-:W-:Y:S02]  /*dfb0*/  PRMT R9, RZ, 0x7610, R9 ;  /* 0x00007610ff097816 */ /* 0x000fe40000000009 */
[----:B------:R-:W2:Y:S04]  /*dfc0*/  LDL R30, [R1+0x518] ;  /* 0x00051800011e7983 */ /* 0x000ea80000100800 */
[----:B------:R0:W2:Y:S01]  /*dfd0*/  @P0 LDG.E.U8 R12, desc[UR16][R4.64] ;  /* 0x00000010040c0981 */ /* 0x0000a2000c1e1100 */
[----:B------:R-:W-:-:S13]  /*dfe0*/  ISETP.GT.AND P0, PT, R2, 0x3c, PT ;  /* 0x0000003c0200780c */ /* 0x000fda0003f04270 */
[----:B0-----:R-:W-:Y:S01]  /*dff0*/  @P0 IMAD.MOV.U32 R4, RZ, RZ, R27 ;  /* 0x000000ffff040224 */ /* 0x001fe200078e001b */
[----:B------:R-:W-:Y:S01]  /*e000*/  PRMT R8, RZ, 0x7610, R8 ;  /* 0x00007610ff087816 */ /* 0x000fe20000000008 */
[----:B------:R-:W2:Y:S01]  /*e010*/  LDL R27, [R1+0x4fc] ;  /* 0x0004fc00011b7983 */ /* 0x000ea20000100800 */
[----:B------:R-:W-:Y:S01]  /*e020*/  @P0 IMAD.MOV.U32 R5, RZ, RZ, R28 ;  /* 0x000000ffff050224 */ /* 0x000fe200078e001c */
[----:B------:R-:W-:Y:S02]  /*e030*/  LOP3.LUT R189, R189, 0xffff, RZ, 0xc0, !PT ;  /* 0x0000ffffbdbd7812 */ /* 0x000fe400078ec0ff */
[----:B------:R-:W2:Y:S04]  /*e040*/  LDL R28, [R1+0x4f8] ;  /* 0x0004f800011c7983 */ /* 0x000ea80000100800 */
[----:B------:R4:W2:Y:S01]  /*e050*/  @P0 LDG.E.U8 R11, desc[UR16][R4.64] ;  /* 0x00000010040b0981 */ /* 0x0008a2000c1e1100 */
[----:B------:R-:W-:-:S13]  /*e060*/  ISETP.GT.AND P0, PT, R2, 0x3d, PT ;  /* 0x0000003d0200780c */ /* 0x000fda0003f04270 */
[----:B----4-:R-:W-:Y:S02]  /*e070*/  @P0 IMAD.MOV.U32 R4, RZ, RZ, R0 ;  /* 0x000000ffff040224 */ /* 0x010fe400078e0000 */
[----:B------:R-:W4:Y:S01]  /*e080*/  LDL R0, [R1+0x79c] ;  /* 0x00079c0001007983 */ /* 0x000f220000100800 */
[----:B------:R-:W-:Y:S01]  /*e090*/  @P0 IMAD.MOV.U32 R5, RZ, RZ, R26 ;  /* 0x000000ffff050224 */ /* 0x000fe200078e001a */
[----:B------:R-:W-:Y:S02]  /*e0a0*/  LOP3.LUT R188, R188, 0xffff, RZ, 0xc0, !PT ;  /* 0x0000ffffbcbc7812 */ /* 0x000fe400078ec0ff */
[----:B------:R-:W-:Y:S01]  /*e0b0*/  LOP3.LUT R187, R187, 0xffff, RZ, 0xc0, !PT ;  /* 0x0000ffffbbbb7812 */ /* 0x000fe200078ec0ff */
[----:B------:R-:W2:Y:S04]  /*e0c0*/  LDL R26, [R1+0x4d8] ;  /* 0x0004d800011a7983 */ /* 0x000ea80000100800 */
[----:B------:R0:W2:Y:S01]  /*e0d0*/  @P0 LDG.E.U8 R10, desc[UR16][R4.64] ;  /* 0x00000010040a0981 */ /* 0x0000a2000c1e1100 */
[----:B------:R-:W-:-:S13]  /*e0e0*/  ISETP.GT.AND P0, PT, R2, 0x3e, PT ;  /* 0x0000003e0200780c */ /* 0x000fda0003f04270 */
[----:B0-----:R-:W-:Y:S01]  /*e0f0*/  @P0 IMAD.MOV.U32 R4, RZ, RZ, R24 ;  /* 0x000000ffff040224 */ /* 0x001fe200078e0018 */
[----:B------:R-:W-:Y:S01]  /*e100*/  LOP3.LUT R186, R186, 0xffff, RZ, 0xc0, !PT ;  /* 0x0000ffffbaba7812 */ /* 0x000fe200078ec0ff */
[----:B------:R-:W2:Y:S01]  /*e110*/  LDL R24, [R1+0x4b8] ;  /* 0x0004b80001187983 */ /* 0x000ea20000100800 */
[----:B------:R-:W-:Y:S01]  /*e120*/  @P0 IMAD.MOV.U32 R5, RZ, RZ, R25 ;  /* 0x000000ffff050224 */ /* 0x000fe200078e0019 */
[----:B------:R-:W-:Y:S02]  /*e130*/  LOP3.LUT R7, R7, 0xffff, RZ, 0xc0, !PT ;  /* 0x0000ffff07077812 */ /* 0x000fe400078ec0ff */
[----:B------:R-:W-:Y:S01]  /*e140*/  LOP3.LUT R6, R6, 0xffff, RZ, 0xc0, !PT ;  /* 0x0000ffff06067812 */ /* 0x000fe200078ec0ff */
[----:B------:R-:W2:Y:S04]  /*e150*/  LDL R25, [R1+0x4dc] ;  /* 0x0004dc0001197983 */ /* 0x000ea80000100800 */
[----:B------:R3:W2:Y:S01]  /*e160*/  @P0 LDG.E.U8 R9, desc[UR16][R4.64] ;  /* 0x0000001004090981 */ /* 0x0006a2000c1e1100 */
[----:B------:R-:W-:-:S02]  /*e170*/  ISETP.GT.AND P0, PT, R2, 0x3f, PT ;  /* 0x0000003f0200780c */ /* 0x000fc40003f04270 */
[----:B------:R-:W-:Y:S02]  /*e180*/  PRMT R191, R192, 0x3340, R191 ;  /* 0x00003340c0bf7816 */ /* 0x000fe400000000bf */
[----:B------:R-:W-:Y:S02]  /*e190*/  PRMT R188, R189, 0x3340, R188 ;  /* 0x00003340bdbc7816 */ /* 0x000fe400000000bc */
[----:B------:R-:W-:Y:S02]  /*e1a0*/  PRMT R186, R187, 0x3340, R186 ;  /* 0x00003340bbba7816 */ /* 0x000fe400000000ba */
[----:B------:R-:W-:Y:S02]  /*e1b0*/  PRMT R7, R7, 0x3340, R6 ;  /* 0x0000334007077816 */ /* 0x000fe40000000006 */
[----:B------:R-:W-:Y:S02]  /*e1c0*/  PRMT R6, R190, 0x5410, R188 ;  /* 0x00005410be067816 */ /* 0x000fe400000000bc */
[----:B------:R-:W-:Y:S01]  /*e1d0*/  PRMT R7, R186, 0x5410, R7 ;  /* 0x00005410ba077816 */ /* 0x000fe20000000007 */
[----:B---3--:R-:W-:-:S02]  /*e1e0*/  @P0 IMAD.MOV.U32 R4, RZ, RZ, R13 ;  /* 0x000000ffff040224 */ /* 0x008fc400078e000d */
[----:B------:R-:W3:Y:S01]  /*e1f0*/  LDL R13, [R1+0x7ac] ;  /* 0x0007ac00010d7983 */ /* 0x000ee20000100800 */
[----:B------:R-:W-:Y:S01]  /*e200*/  @P0 IMAD.MOV.U32 R5, RZ, RZ, R14 ;  /* 0x000000ffff050224 */ /* 0x000fe200078e000e */
[----:B------:R-:W-:Y:S02]  /*e210*/  LOP3.LUT R185, R185, 0xffff, RZ, 0xc0, !PT ;  /* 0x0000ffffb9b97812 */ /* 0x000fe400078ec0ff */
[----:B------:R-:W2:Y:S04]  /*e220*/  LDL R14, [R1+0x4bc] ;  /* 0x0004bc00010e7983 */ /* 0x000ea80000100800 */
[----:B------:R0:W2:Y:S02]  /*e230*/  @P0 LDG.E.U8 R8, desc[UR16][R4.64] ;  /* 0x0000001004080981 */ /* 0x0000a4000c1e1100 */
[----:B0-----:R-:W-:-:S02]  /*e240*/  PRMT R4, R195, 0x5410, R194 ;  /* 0x00005410c3047816 */ /* 0x001fc400000000c2 */
[----:B------:R-:W-:Y:S01]  /*e250*/  PRMT R5, R193, 0x5410, R191 ;  /* 0x00005410c1057816 */ /* 0x000fe200000000bf */
[----:B------:R-:W-:Y:S06]  /*e260*/  BAR.SYNC.DEFER_BLOCKING 0x0 ;  /* 0x0000000000007b1d */ /* 0x000fec0000010000 */
[----:B----4-:R1:W-:Y:S02]  /*e270*/  STS.128 [R0+UR12+0x4000], R4 ;  /* 0x0040000400007988 */ /* 0x0103e40008000c0c */
[----:B-1----:R-:W-:-:S04]  /*e280*/  LOP3.LUT R0, R156, 0x3f, RZ, 0xc0, !PT ;  /* 0x0000003f9c007812 */ /* 0x002fc800078ec0ff */
[----:B------:R-:W-:Y:S02]  /*e290*/  ISETP.GE.AND P0, PT, R0, R2, PT ;  /* 0x000000020000720c */ /* 0x000fe40003f06270 */
[----:B------:R-:W4:Y:S01]  /*e2a0*/  LDL R0, [R1+0x7a8] ;  /* 0x0007a80001007983 */ /* 0x000f220000100800 */
[----:B------:R-:W-:Y:S02]  /*e2b0*/  LOP3.LUT R184, R184, 0xffff, RZ, 0xc0, !PT ;  /* 0x0000ffffb8b87812 */ /* 0x000fe400078ec0ff */
[----:B------:R-:W-:Y:S02]  /*e2c0*/  LOP3.LUT R183, R183, 0xffff, RZ, 0xc0, !PT ;  /* 0x0000ffffb7b77812 */ /* 0x000fe400078ec0ff */
[----:B------:R-:W-:Y:S02]  /*e2d0*/  LOP3.LUT R182, R182, 0xffff, RZ, 0xc0, !PT ;  /* 0x0000ffffb6b67812 */ /* 0x000fe400078ec0ff */
[----:B------:R-:W-:Y:S02]  /*e2e0*/  LOP3.LUT R181, R181, 0xffff, RZ, 0xc0, !PT ;  /* 0x0000ffffb5b57812 */ /* 0x000fe400078ec0ff */
[----:B------:R-:W-:-:S02]  /*e2f0*/  LOP3.LUT R180, R180, 0xffff, RZ, 0xc0, !PT ;  /* 0x0000ffffb4b47812 */ /* 0x000fc400078ec0ff */
[----:B------:R-:W-:Y:S02]  /*e300*/  LOP3.LUT R179, R179, 0xffff, RZ, 0xc0, !PT ;  /* 0x0000ffffb3b37812 */ /* 0x000fe400078ec0ff */
        /* <DEDUP_REMOVED lines=9> */
[----:B------:R-:W-:Y:S02]  /*e3a0*/  PRMT R184, R185, 0x3340, R184 ;  /* 0x00003340b9b87816 */ /* 0x000fe400000000b8 */
[----:B------:R-:W-:-:S02]  /*e3b0*/  PRMT R4, R183, 0x3340, R182 ;  /* 0x00003340b7047816 */ /* 0x000fc400000000b6 */
[----:B------:R-:W-:Y:S02]  /*e3c0*/  PRMT R180, R181, 0x3340, R180 ;  /* 0x00003340b5b47816 */ /* 0x000fe400000000b4 */
[----:B------:R-:W-:Y:S02]  /*e3d0*/  PRMT R5, R179, 0x3340, R178 ;  /* 0x00003340b3057816 */ /* 0x000fe400000000b2 */
[----:B------:R-:W-:Y:S02]  /*e3e0*/  PRMT R176, R177, 0x3340, R176 ;  /* 0x00003340b1b07816 */ /* 0x000fe400000000b0 */
[----:B------:R-:W-:Y:S02]  /*e3f0*/  PRMT R6, R175, 0x3340, R174 ;  /* 0x00003340af067816 */ /* 0x000fe400000000ae */
[----:B------:R-:W-:Y:S02]  /*e400*/  PRMT R172, R173, 0x3340, R172 ;  /* 0x00003340adac7816 */ /* 0x000fe400000000ac */
[----:B------:R-:W-:-:S02]  /*e410*/  PRMT R7, R171, 0x3340, R169 ;  /* 0x00003340ab077816 */ /* 0x000fc400000000a9 */
[----:B------:R-:W-:Y:S02]  /*e420*/  PRMT R4, R184, 0x5410, R4 ;  /* 0x00005410b8047816 */ /* 0x000fe40000000004 */
[----:B------:R-:W-:Y:S02]  /*e430*/  PRMT R5, R180, 0x5410, R5 ;  /* 0x00005410b4057816 */ /* 0x000fe40000000005 */
[----:B------:R-:W-:Y:S02]  /*e440*/  PRMT R6, R176, 0x5410, R6 ;  /* 0x00005410b0067816 */ /* 0x000fe40000000006 */
[----:B------:R-:W-:Y:S02]  /*e450*/  PRMT R7, R172, 0x5410, R7 ;  /* 0x00005410ac077816 */ /* 0x000fe40000000007 */
[----:B------:R-:W-:Y:S02]  /*e460*/  LOP3.LUT R20, R20, 0xffff, RZ, 0xc0, !PT ;  /* 0x0000ffff14147812 */ /* 0x000fe400078ec0ff */
[----:B------:R-:W-:-:S02]  /*e470*/  LOP3.LUT R18, R18, 0xffff, RZ, 0xc0, !PT ;  /* 0x0000ffff12127812 */ /* 0x000fc400078ec0ff */
[----:B------:R-:W-:Y:S02]  /*e480*/  LOP3.LUT R16, R16, 0xffff, RZ, 0xc0, !PT ;  /* 0x0000ffff10107812 */ /* 0x000fe400078ec0ff */
[----:B------:R-:W-:Y:S02]  /*e490*/  LOP3.LUT R3, R3, 0xffff, RZ, 0xc0, !PT ;  /* 0x0000ffff03037812 */ /* 0x000fe400078ec0ff */
[----:B------:R-:W-:Y:S02]  /*e4a0*/  LOP3.LUT R170, R170, 0xffff, RZ, 0xc0, !PT ;  /* 0x0000ffffaaaa7812 */ /* 0x000fe400078ec0ff */
[----:B------:R-:W-:Y:S02]  /*e4b0*/  PRMT R3, R16, 0x3340, R3 ;  /* 0x0000334010037816 */ /* 0x000fe40000000003 */
        /* <DEDUP_REMOVED lines=10> */
[----:B------:R-:W-:Y:S01]  /*e560*/  LOP3.LUT R22, R22, 0xffff, RZ, 0xc0, !PT ;  /* 0x0000ffff16167812 */ /* 0x000fe200078ec0ff */
[----:B------:R-:W-:Y:S01]  /*e570*/  @!P0 IMAD.MOV.U32 R2, RZ, RZ, R230 ;  /* 0x000000ffff028224 */ /* 0x000fe200078e00e6 */
[----:B------:R-:W-:Y:S02]  /*e580*/  PRMT R225, RZ, 0x7610, R225 ;  /* 0x00007610ffe17816 */ /* 0x000fe400000000e1 */
[----:B------:R-:W-:Y:S02]  /*e590*/  PRMT R168, R170, 0x3340, R168 ;  /* 0x00003340aaa87816 */ /* 0x000fe400000000a8 */
[----:B------:R-:W-:-:S02]  /*e5a0*/  PRMT R163, R165, 0x3340, R163 ;  /* 0x00003340a5a37816 */ /* 0x000fc400000000a3 */
[----:B------:R-:W-:Y:S01]  /*e5b0*/  PRMT R154, R157, 0x3340, R154 ;  /* 0x000033409d9a7816 */ /* 0x000fe2000000009a */
[----:B---3--:R0:W-:Y:S02]  /*e5c0*/  STS.128 [R13+UR12+0x4000], R4 ;  /* 0x004000040d007988 */ /* 0x0081e40008000c0c */
[----:B0-----:R-:W-:Y:S02]  /*e5d0*/  PRMT R7, R20, 0x3340, R18 ;  /* 0x0000334014077816 */ /* 0x001fe40000000012 */
[----:B------:R-:W3:Y:S01]  /*e5e0*/  LDL R13, [R1+0x498] ;  /* 0x00049800010d7983 */ /* 0x000ee20000100800 */
[----:B------:R-:W-:Y:S02]  /*e5f0*/  PRMT R4, R167, 0x3340, R166 ;  /* 0x00003340a7047816 */ /* 0x000fe400000000a6 */
[----:B------:R-:W-:Y:S01]  /*e600*/  PRMT R7, R7, 0x5410, R3 ;  /* 0x0000541007077816 */ /* 0x000fe20000000003 */
[----:B------:R-:W-:Y:S01]  /*e610*/  @!P0 IMAD.MOV.U32 R3, RZ, RZ, R229 ;  /* 0x000000ffff038224 */ /* 0x000fe200078e00e5 */
[----:B------:R-:W-:-:S02]  /*e620*/  PRMT R5, R161, 0x3340, R159 ;  /* 0x00003340a1057816 */ /* 0x000fc4000000009f */
[----:B------:R-:W-:Y:S02]  /*e630*/  PRMT R6, R152, 0x3340, R22 ;  /* 0x0000334098067816 */ /* 0x000fe40000000016 */
[----:B------:R-:W-:Y:S01]  /*e640*/  PRMT R4, R168, 0x5410, R4 ;  /* 0x00005410a8047816 */ /* 0x000fe20000000004 */
[----:B------:R0:W3:Y:S01]  /*e650*/  @!P0 LDG.E.U8 R225, desc[UR16][R2.64] ;  /* 0x0000001002e18981 */ /* 0x0000e2000c1e1100 */
[----:B------:R-:W-:Y:S02]  /*e660*/  PRMT R5, R163, 0x5410, R5 ;  /* 0x00005410a3057816 */ /* 0x000fe40000000005 */
[----:B------:R-:W-:-:S05]  /*e670*/  PRMT R6, R154, 0x5410, R6 ;  /* 0x000054109a067816 */ /* 0x000fca0000000006 */
[----:B----4-:R1:W-:Y:S04]  /*e680*/  STS.128 [R0+UR12+0x4000], R4 ;  /* 0x0040000400007988 */ /* 0x0103e80008000c0c */
[----:B-1----:R-:W4:Y:S01]  /*e690*/  LDL R0, [R1+0x49c] ;  /* 0x00049c0001007983 */ /* 0x002f220000100800 */
[----:B------:R-:W-:Y:S01]  /*e6a0*/  PRMT R173, RZ, 0x7610, R173 ;  /* 0x00007610ffad7816 */ /* 0x000fe200000000ad */
[----:B0-----:R-:W-:Y:S02]  /*e6b0*/  @!P0 IMAD.MOV.U32 R2, RZ, RZ, R37 ;  /* 0x000000ffff028224 */ /* 0x001fe400078e0025 */
[----:B------:R-:W-:Y:S01]  /*e6c0*/  @!P0 IMAD.MOV.U32 R3, RZ, RZ, R38 ;  /* 0x000000ffff038224 */ /* 0x000fe200078e0026 */
[----:B------:R-:W-:-:S04]  /*e6d0*/  PRMT R172, RZ, 0x7610, R172 ;  /* 0x00007610ffac7816 */ /* 0x000fc800000000ac */
[----:B------:R0:W4:Y:S01]  /*e6e0*/  @!P0 LDG.E.U8 R173, desc[UR16][R2.64] ;  /* 0x0000001002ad8981 */ /* 0x000122000c1e1100 */
[----:B------:R-:W-:Y:S01]  /*e6f0*/  PRMT R171, RZ, 0x7610, R171 ;  /* 0x00007610ffab7816 */ /* 0x000fe200000000ab */
[----:B0-----:R-:W-:Y:S02]  /*e700*/  @!P0 IMAD.MOV.U32 R2, RZ, RZ, R35 ;  /* 0x000000ffff028224 */ /* 0x001fe400078e0023 */
[----:B------:R-:W-:-:S05]  /*e710*/  @!P0 IMAD.MOV.U32 R3, RZ, RZ, R36 ;  /* 0x000000ffff038224 */ /* 0x000fca00078e0024 */
        /* <DEDUP_REMOVED lines=10> */
[----:B--2---:R-:W-:Y:S02]  /*e7c0*/  @!P0 IMAD.MOV.U32 R2, RZ, RZ, R29 ;  /* 0x000000ffff028224 */ /* 0x004fe400078e001d */
[----:B------:R-:W-:-:S05]  /*e7d0*/  @!P0 IMAD.MOV.U32 R3, RZ, RZ, R30 ;  /* 0x000000ffff038224 */ /* 0x000fca00078e001e */
[----:B------:R0:W2:Y:S01]  /*e7e0*/  @!P0 LDG.E.U8 R169, desc[UR16][R2.64] ;  /* 0x0000001002a98981 */ /* 0x0000a2000c1e1100 */
[----:B------:R-:W-:Y:S01]  /*e7f0*/  PRMT R167, RZ, 0x7610, R167 ;  /* 0x00007610ffa77816 */ /* 0x000fe200000000a7 */
[----:B0-----:R-:W-:Y:S02]  /*e800*/  @!P0 IMAD.MOV.U32 R2, RZ, RZ, R27 ;  /* 0x000000ffff028224 */ /* 0x001fe400078e001b */
[----:B------:R-:W-:-:S05]  /*e810*/  @!P0 IMAD.MOV.U32 R3, RZ, RZ, R28 ;  /* 0x000000ffff038224 */ /* 0x000fca00078e001c */
[----:B------:R0:W2:Y:S01]  /*e820*/  @!P0 LDG.E.U8 R168, desc[UR16][R2.64] ;  /* 0x0000001002a88981 */ /* 0x0000a2000c1e1100 */
[----:B------:R-:W-:-:S03]  /*e830*/  PRMT R166, RZ, 0x7610, R166 ;  /* 0x00007610ffa67816 */ /* 0x000fc600000000a6 */
[----:B------:R1:W-:Y:S01]  /*e840*/  STL [R1+0x7c0], R230 ;  /* 0x0007c0e601007387 */ /* 0x0003e20000100800 */
[----:B0-----:R-:W-:Y:S02]  /*e850*/  @!P0 IMAD.MOV.U32 R2, RZ, RZ, R25 ;  /* 0x000000ffff028224 */ /* 0x001fe400078e0019 */
[----:B------:R-:W-:Y:S01]  /*e860*/  @!P0 IMAD.MOV.U32 R3, RZ, RZ, R26 ;  /* 0x000000ffff038224 */ /* 0x000fe200078e001a */
[----:B------:R-:W-:Y:S04]  /*e870*/  STL [R1+0x7bc], R229 ;  /* 0x0007bce501007387 */ /* 0x000fe80000100800 */
[----:B------:R0:W2:Y:S02]  /*e880*/  @!P0 LDG.E.U8 R167, desc[UR16][R2.64] ;  /* 0x0000001002a78981 */ /* 0x0000a4000c1e1100 */
[----:B0-----:R-:W-:-:S02]  /*e890*/  @!P0 IMAD.MOV.U32 R2, RZ, RZ, R14 ;  /* 0x000000ffff028224 */ /* 0x001fc400078e000e */
[----:B------:R-:W-:-:S05]  /*e8a0*/  @!P0 IMAD.MOV.U32 R3, RZ, RZ, R24 ;  /* 0x000000ffff038224 */ /* 0x000fca00078e0018 */
[----:B------:R0:W2:Y:S04]  /*e8b0*/  @!P0 LDG.E.U8 R166, desc[UR16][R2.64] ;  /* 0x0000001002a68981 */ /* 0x0000a8000c1e1100 */
[----:B---3--:R-:W-:Y:S04]  /*e8c0*/  STL [R1+0xac0], R225 ;  /* 0x000ac0e101007387 */ /* 0x008fe80000100800 */
[----:B------:R-:W3:Y:S04]  /*e8d0*/  LDL R27, [R1+0x478] ;  /* 0x00047800011b7983 */ /* 0x000ee80000100800 */
[----:B------:R-:W2:Y:S04]  /*e8e0*/  LDL R24, [R1+0x47c] ;  /* 0x00047c0001187983 */ /* 0x000ea80000100800 */
[----:B------:R-:W2:Y:S04]  /*e8f0*/  LDL R26, [R1+0x45c] ;  /* 0x00045c00011a7983 */ /* 0x000ea80000100800 */
[----:B------:R-:W2:Y:S04]  /*e900*/  LDL R33, [R1+0x458] ;  /* 0x0004580001217983 */ /* 0x000ea80000100800 */
[----:B------:R-:W2:Y:S04]  /*e910*/  LDL R32, [R1+0x438] ;  /* 0x0004380001207983 */ /* 0x000ea80000100800 */
[----:B------:R-:W2:Y:S01]  /*e920*/  LDL R25, [R1+0x43c] ;  /* 0x00043c0001197983 */ /* 0x000ea20000100800 */
[----:B0-----:R-:W-:-:S03]  /*e930*/  @!P0 IMAD.MOV.U32 R3, RZ, RZ, R13 ;  /* 0x000000ffff038224 */ /* 0x001fc600078e000d */
[----:B------:R-:W2:Y:S04]  /*e940*/  LDL R31, [R1+0x418] ;  /* 0x00041800011f7983 */ /* 0x000ea80000100800 */
[----:B------:R-:W2:Y:S04]  /*e950*/  LDL R30, [R1+0x3f8] ;  /* 0x0003f800011e7983 */ /* 0x000ea80000100800 */
[----:B------:R-:W2:Y:S01]  /*e960*/  LDL R13, [R1+0x3fc] ;  /* 0x0003fc00010d7983 */ /* 0x000ea20000100800 */
[----:B----4-:R-:W-:-:S03]  /*e970*/  @!P0 IMAD.MOV.U32 R2, RZ, RZ, R0 ;  /* 0x000000ffff028224 */ /* 0x010fc600078e0000 */
[----:B------:R-:W4:Y:S04]  /*e980*/  LDL R0, [R1+0x7a4] ;  /* 0x0007a40001007983 */ /* 0x000f280000100800 */
[----:B------:R-:W4:Y:S01]  /*e990*/  LDL.LU R14, [R1+0x41c] ;  /* 0x00041c00010e7983 */ /* 0x000f220000300800 */
[----:B------:R-:W-:Y:S02]  /*e9a0*/  LOP3.LUT R164, R164, 0xffff, RZ, 0xc0, !PT ;  /* 0x0000ffffa4a47812 */ /* 0x000fe400078ec0ff */
[----:B------:R-:W-:Y:S01]  /*e9b0*/  LOP3.LUT R162, R162, 0xffff, RZ, 0xc0, !PT ;  /* 0x0000ffffa2a27812 */ /* 0x000fe200078ec0ff */
[----:B------:R-:W4:Y:S01]  /*e9c0*/  LDL R29, [R1+0x3d8] ;  /* 0x0003d800011d7983 */ /* 0x000f220000100800 */
[----:B------:R-:W-:Y:S02]  /*e9d0*/  LOP3.LUT R160, R160, 0xffff, RZ, 0xc0, !PT ;  /* 0x0000ffffa0a07812 */ /* 0x000fe400078ec0ff */
[----:B------:R-:W-:Y:S01]  /*e9e0*/  LOP3.LUT R158, R158, 0xffff, RZ, 0xc0, !PT ;  /* 0x0000ffff9e9e7812 */ /* 0x000fe200078ec0ff */
[----:B------:R-:W4:Y:S01]  /*e9f0*/  LDL R28, [R1+0x3dc] ;  /* 0x0003dc00011c7983 */ /* 0x000f220000100800 */
        /* <DEDUP_REMOVED lines=12> */
[----:B------:R-:W-:-:S02]  /*eac0*/  PRMT R165, RZ, 0x7610, R165 ;  /* 0x00007610ffa57816 */ /* 0x000fc400000000a5 */
[----:B------:R-:W-:Y:S02]  /*ead0*/  PRMT R162, R164, 0x3340, R162 ;  /* 0x00003340a4a27816 */ /* 0x000fe400000000a2 */
[----:B------:R-:W-:Y:S02]  /*eae0*/  PRMT R4, R160, 0x3340, R158 ;  /* 0x00003340a0047816 */ /* 0x000fe4000000009e */
[----:B------:R-:W-:Y:S01]  /*eaf0*/  PRMT R153, R155, 0x3340, R153 ;  /* 0x000033409b997816 */ /* 0x000fe20000000099 */
[----:B------:R3:W4:Y:S01]  /*eb00*/  @!P0 LDG.E.U8 R165, desc[UR16][R2.64] ;  /* 0x0000001002a58981 */ /* 0x000722000c1e1100 */
[----:B------:R-:W-:Y:S02]  /*eb10*/  PRMT R5, R23, 0x3340, R21 ;  /* 0x0000334017057816 */ /* 0x000fe40000000015 */
[----:B------:R-:W-:Y:S02]  /*eb20*/  PRMT R17, R19, 0x3340, R17 ;  /* 0x0000334013117816 */ /* 0x000fe40000000011 */
[----:B------:R-:W-:-:S02]  /*eb30*/  PRMT R6, R15, 0x3340, R12 ;  /* 0x000033400f067816 */ /* 0x000fc4000000000c */
[----:B------:R-:W-:Y:S02]  /*eb40*/  PRMT R10, R11, 0x3340, R10 ;  /* 0x000033400b0a7816 */ /* 0x000fe4000000000a */
[----:B------:R-:W-:Y:S02]  /*eb50*/  PRMT R7, R9, 0x3340, R8 ;  /* 0x0000334009077816 */ /* 0x000fe40000000008 */
[----:B------:R-:W-:Y:S02]  /*eb60*/  PRMT R152, RZ, 0x7610, R152 ;  /* 0x00007610ff987816 */ /* 0x000fe40000000098 */
[----:B------:R-:W-:Y:S02]  /*eb70*/  PRMT R4, R162, 0x5410, R4 ;  /* 0x00005410a2047816 */ /* 0x000fe40000000004 */
[----:B------:R-:W-:Y:S02]  /*eb80*/  PRMT R5, R153, 0x5410, R5 ;  /* 0x0000541099057816 */ /* 0x000fe40000000005 */
[----:B------:R-:W-:-:S02]  /*eb90*/  PRMT R6, R17, 0x5410, R6 ;  /* 0x0000541011067816 */ /* 0x000fc40000000006 */
[----:B------:R-:W-:Y:S02]  /*eba0*/  PRMT R7, R10, 0x5410, R7 ;  /* 0x000054100a077816 */ /* 0x000fe40000000007 */
[----:B------:R-:W-:Y:S02]  /*ebb0*/  PRMT R23, RZ, 0x7610, R23 ;  /* 0x00007610ff177816 */ /* 0x000fe40000000017 */
[----:B------:R-:W-:Y:S02]  /*ebc0*/  PRMT R21, RZ, 0x7610, R21 ;  /* 0x00007610ff157816 */ /* 0x000fe40000000015 */
[----:B------:R-:W-:Y:S01]  /*ebd0*/  PRMT R20, RZ, 0x7610, R20 ;  /* 0x00007610ff147816 */ /* 0x000fe20000000014 */
[----:B---3--:R-:W-:Y:S02]  /*ebe0*/  @!P0 IMAD.MOV.U32 R3, RZ, RZ, R27 ;  /* 0x000000ffff038224 */ /* 0x008fe400078e001b */
[----:B------:R-:W3:Y:S01]  /*ebf0*/  LDL R27, [R1+0x3b8] ;  /* 0x0003b800011b7983 */ /* 0x000ee20000100800 */
[----:B--2---:R-:W-:-:S03]  /*ec00*/  @!P0 IMAD.MOV.U32 R2, RZ, RZ, R24 ;  /* 0x000000ffff028224 */ /* 0x004fc600078e0018 */
[----:B------:R-:W2:Y:S04]  /*ec10*/  LDL R24, [R1+0x3bc] ;  /* 0x0003bc0001187983 */ /* 0x000ea80000100800 */
[----:B------:R0:W2:Y:S04]  /*ec20*/  @!P0 LDG.E.U8 R152, desc[UR16][R2.64] ;  /* 0x0000001002988981 */ /* 0x0000a8000c1e1100 */
[----:B-1----:R-:W2:Y:S01]  /*ec30*/  LDL.LU R230, [R1+0x2b0] ;  /* 0x0002b00001e67983 */ /* 0x002ea20000300800 */
[----:B0-----:R-:W-:Y:S02]  /*ec40*/  @!P0 IMAD.MOV.U32 R2, RZ, RZ, R26 ;  /* 0x000000ffff028224 */ /* 0x001fe400078e001a */
[----:B------:R-:W-:-:S05]  /*ec50*/  @!P0 IMAD.MOV.U32 R3, RZ, RZ, R33 ;  /* 0x000000ffff038224 */ /* 0x000fca00078e0021 */
[----:B------:R0:W2:Y:S02]  /*ec60*/  @!P0 LDG.E.U8 R23, desc[UR16][R2.64] ;  /* 0x0000001002178981 */ /* 0x0000a4000c1e1100 */
[----:B0-----:R-:W-:Y:S02]  /*ec70*/  @!P0 IMAD.MOV.U32 R2, RZ, RZ, R25 ;  /* 0x000000ffff028224 */ /* 0x001fe400078e0019 */
[----:B------:R-:W-:-:S05]  /*ec80*/  @!P0 IMAD.MOV.U32 R3, RZ, RZ, R32 ;  /* 0x000000ffff038224 */ /* 0x000fca00078e0020 */
[----:B------:R0:W2:Y:S02]  /*ec90*/  @!P0 LDG.E.U8 R21, desc[UR16][R2.64] ;  /* 0x0000001002158981 */ /* 0x0000a4000c1e1100 */
[----:B0-----:R-:W-:Y:S02]  /*eca0*/  @!P0 IMAD.MOV.U32 R3, RZ, RZ, R31 ;  /* 0x000000ffff038224 */ /* 0x001fe400078e001f */
[----:B----4-:R0:W-:Y:S04]  /*ecb0*/  STS.128 [R0+UR12+0x4000], R4 ;  /* 0x0040000400007988 */ /* 0x0101e80008000c0c */
[----:B0-----:R-:W4:Y:S04]  /*ecc0*/  LDL.LU R0, [R1+0x2a8] ;  /* 0x0002a80001007983 */ /* 0x001f280000300800 */
[----:B------:R-:W4:Y:S04]  /*ecd0*/  LDL R38, [R1+0x398] ;  /* 0x0003980001267983 */ /* 0x000f280000100800 */
[----:B------:R-:W4:Y:S04]  /*ece0*/  LDL R26, [R1+0x39c] ;  /* 0x00039c00011a7983 */ /* 0x000f280000100800 */
[----:B------:R-:W4:Y:S04]  /*ecf0*/  LDL R37, [R1+0x378] ;  /* 0x0003780001257983 */ /* 0x000f280000100800 */
[----:B------:R-:W4:Y:S04]  /*ed00*/  LDL R36, [R1+0x37c] ;  /* 0x00037c0001247983 */ /* 0x000f280000100800 */
[----:B------:R-:W4:Y:S04]  /*ed10*/  LDL R35, [R1+0x358] ;  /* 0x0003580001237983 */ /* 0x000f280000100800 */
[----:B------:R-:W4:Y:S01]  /*ed20*/  LDL R34, [R1+0x35c] ;  /* 0x00035c0001227983 */ /* 0x000f220000100800 */
[----:B------:R-:W-:-:S03]  /*ed30*/  @!P0 IMAD.MOV.U32 R2, RZ, RZ, R14 ;  /* 0x000000ffff028224 */ /* 0x000fc600078e000e */
[----:B------:R-:W4:Y:S04]  /*ed40*/  LDL R33, [R1+0x338] ;  /* 0x0003380001217983 */ /* 0x000f280000100800 */
[----:B------:R-:W4:Y:S04]  /*ed50*/  LDL R25, [R1+0x33c] ;  /* 0x00033c0001197983 */ /* 0x000f280000100800 */
[----:B------:R0:W4:Y:S04]  /*ed60*/  @!P0 LDG.E.U8 R20, desc[UR16][R2.64] ;  /* 0x0000001002148981 */ /* 0x000128000c1e1100 */
[----:B------:R1:W-:Y:S04]  /*ed70*/  STL [R1+0xac4], R14 ;  /* 0x000ac40e01007387 */ /* 0x0003e80000100800 */
[----:B------:R-:W4:Y:S01]  /*ed80*/  LDL R32, [R1+0x318] ;  /* 0x0003180001207983 */ /* 0x000f220000100800 */
[----:B0-----:R-:W-:-:S03]  /*ed90*/  @!P0 IMAD.MOV.U32 R2, RZ, RZ, R13 ;  /* 0x000000ffff028224 */ /* 0x001fc600078e000d */
[----:B------:R-:W4:Y:S01]  /*eda0*/  LDL R13, [R1+0x31c] ;  /* 0x00031c00010d7983 */ /* 0x000f220000100800 */
[----:B------:R-:W-:-:S03]  /*edb0*/  @!P0 IMAD.MOV.U32 R3, RZ, RZ, R30 ;  /* 0x000000ffff038224 */ /* 0x000fc600078e001e */
[----:B------:R-:W4:Y:S01]  /*edc0*/  LDL R30, [R1+0x2fc] ;  /* 0x0002fc00011e7983 */ /* 0x000f220000100800 */
[----:B------:R-:W-:-:S03]  /*edd0*/  PRMT R19, RZ, 0x7610, R19 ;  /* 0x00007610ff137816 */ /* 0x000fc60000000013 */
[----:B------:R-:W4:Y:S01]  /*ede0*/  LDL R31, [R1+0x2f8] ;  /* 0x0002f800011f7983 */ /* 0x000f220000100800 */
[----:B------:R-:W-:-:S03]  /*edf0*/  PRMT R18, RZ, 0x7610, R18 ;  /* 0x00007610ff127816 */ /* 0x000fc60000000012 */
[----:B------:R0:W4:Y:S01]  /*ee00*/  @!P0 LDG.E.U8 R19, desc[UR16][R2.64] ;  /* 0x0000001002138981 */ /* 0x000122000c1e1100 */
[----:B------:R-:W-:Y:S02]  /*ee10*/  PRMT R16, RZ, 0x7610, R16 ;  /* 0x00007610ff107816 */ /* 0x000fe40000000010 */
[----:B------:R-:W-:Y:S01]  /*ee20*/  PRMT R15, RZ, 0x7610, R15 ;  /* 0x00007610ff0f7816 */ /* 0x000fe2000000000f */
[----:B-1----:R-:W4:Y:S01]  /*ee30*/  LDL R14, [R1+0x23c] ;  /* 0x00023c00010e7983 */ /* 0x002f220000100800 */
[----:B0-----:R-:W-:Y:S02]  /*ee40*/  @!P0 IMAD.MOV.U32 R2, RZ, RZ, R28 ;  /* 0x000000ffff028224 */ /* 0x001fe400078e001c */
[----:B------:R-:W-:Y:S01]  /*ee50*/  @!P0 IMAD.MOV.U32 R3, RZ, RZ, R29 ;  /* 0x000000ffff038224 */ /* 0x000fe200078e001d */
[----:B------:R-:W4:Y:S04]  /*ee60*/  LDL R28, [R1+0x2dc] ;  /* 0x0002dc00011c7983 */ /* 0x000f280000100800 */
[----:B------:R-:W4:Y:S04]  /*ee70*/  LDL R29, [R1+0x2d8] ;  /* 0x0002d800011d7983 */ /* 0x000f280000100800 */
[----:B------:R3:W4:Y:S01]  /*ee80*/  @!P0 LDG.E.U8 R18, desc[UR16][R2.64] ;  /* 0x0000001002128981 */ /* 0x000722000c1e1100 */
[----:B------:R-:W-:-:S02]  /*ee90*/  PRMT R12, RZ, 0x7610, R12 ;  /* 0x00007610ff0c7816 */ /* 0x000fc4000000000c */
[----:B------:R-:W-:Y:S02]  /*eea0*/  PRMT R11, RZ, 0x7610, R11 ;  /* 0x00007610ff0b7816 */ /* 0x000fe4000000000b */
[----:B------:R-:W-:Y:S01]  /*eeb0*/  PRMT R10, RZ, 0x7610, R10 ;  /* 0x00007610ff0a7816 */ /* 0x000fe2000000000a */
[----:B---3--:R-:W-:Y:S02]  /*eec0*/  @!P0 IMAD.MOV.U32 R3, RZ, RZ, R27 ;  /* 0x000000ffff038224 */ /* 0x008fe400078e001b */
[----:B------:R-:W3:Y:S01]  /*eed0*/  LDL R27, [R1+0x2b8] ;  /* 0x0002b800011b7983 */ /* 0x000ee20000100800 */
[----:B--2---:R-:W-:-:S03]  /*eee0*/  @!P0 IMAD.MOV.U32 R2, RZ, RZ, R24 ;  /* 0x000000ffff028224 */ /* 0x004fc600078e0018 */
[----:B------:R-:W2:Y:S04]  /*eef0*/  LDL R24, [R1+0x2bc] ;  /* 0x0002bc0001187983 */ /* 0x000ea80000100800 */
[----:B------:R4:W2:Y:S02]  /*ef00*/  @!P0 LDG.E.U8 R16, desc[UR16][R2.64] ;  /* 0x0000001002108981 */ /* 0x0008a4000c1e1100 */
[----:B----4-:R-:W-:Y:S02]  /*ef10*/  @!P0 IMAD.MOV.U32 R3, RZ, RZ, R38 ;  /* 0x000000ffff038224 */ /* 0x010fe400078e0026 */
[----:B------:R-:W-:Y:S02]  /*ef20*/  @!P0 IMAD.MOV.U32 R2, RZ, RZ, R26 ;  /* 0x000000ffff028224 */ /* 0x000fe400078e001a */
[----:B------:R-:W4:Y:S04]  /*ef30*/  LDL R26, [R1+0x29c] ;  /* 0x00029c00011a7983 */ /* 0x000f280000100800 */
[----:B------:R0:W4:Y:S02]  /*ef40*/  @!P0 LDG.E.U8 R15, desc[UR16][R2.64] ;  /* 0x00000010020f8981 */ /* 0x000124000c1e1100 */
[----:B0-----:R-:W-:-:S02]  /*ef50*/  @!P0 IMAD.MOV.U32 R2, RZ, RZ, R36 ;  /* 0x000000ffff028224 */ /* 0x001fc400078e0024 */
[----:B------:R-:W-:-:S05]  /*ef60*/  @!P0 IMAD.MOV.U32 R3, RZ, RZ, R37 ;  /* 0x000000ffff038224 */ /* 0x000fca00078e0025 */
[----:B------:R0:W4:Y:S02]  /*ef70*/  @!P0 LDG.E.U8 R12, desc[UR16][R2.64] ;  /* 0x00000010020c8981 */ /* 0x000124000c1e1100 */
[----:B0-----:R-:W-:Y:S02]  /*ef80*/  @!P0 IMAD.MOV.U32 R2, RZ, RZ, R34 ;  /* 0x000000ffff028224 */ /* 0x001fe400078e0022 */
[----:B------:R-:W-:-:S05]  /*ef90*/  @!P0 IMAD.MOV.U32 R3, RZ, RZ, R35 ;  /* 0x000000ffff038224 */ /* 0x000fca00078e0023 */
[----:B------:R0:W4:Y:S02]  /*efa0*/  @!P0 LDG.E.U8 R11, desc[UR16][R2.64] ;  /* 0x00000010020b8981 */ /* 0x000124000c1e1100 */
[----:B0-----:R-:W-:Y:S02]  /*efb0*/  @!P0 IMAD.MOV.U32 R2, RZ, RZ, R25 ;  /* 0x000000ffff028224 */ /* 0x001fe400078e0019 */
[----:B------:R-:W-:Y:S01]  /*efc0*/  @!P0 IMAD.MOV.U32 R3, RZ, RZ, R33 ;  /* 0x000000ffff038224 */ /* 0x000fe200078e0021 */
[----:B------:R-:W4:Y:S04]  /*efd0*/  LDL R25, [R1+0x258] ;  /* 0x0002580001197983 */ /* 0x000f280000100800 */
[----:B------:R-:W4:Y:S04]  /*efe0*/  LDL.LU R225, [R1+0x298] ;  /* 0x0002980001e17983 */ /* 0x000f280000300800 */
[----:B------:R0:W4:Y:S04]  /*eff0*/  @!P0 LDG.E.U8 R10, desc[UR16][R2.64] ;  /* 0x00000010020a8981 */ /* 0x000128000c1e1100 */
[----:B------:R-:W4:Y:S01]  /*f000*/  LDL.LU R226, [R1+0x27c] ;  /* 0x00027c0001e27983 */ /* 0x000f220000300800 */
[----:B0-----:R-:W-:-:S03]  /*f010*/  @!P0 IMAD.MOV.U32 R2, RZ, RZ, R13 ;  /* 0x000000ffff028224 */ /* 0x001fc600078e000d */
[----:B------:R-:W4:Y:S04]  /*f020*/  LDL R13, [R1+0x21c] ;  /* 0x00021c00010d7983 */ /* 0x000f280000100800 */
[----:B------:R-:W4:Y:S01]  /*f030*/  LDL.LU R245, [R1+0x278] ;  /* 0x0002780001f57983 */ /* 0x000f220000300800 */
[----:B------:R-:W-:Y:S01]  /*f040*/  PRMT R9, RZ, 0x7610, R9 ;  /* 0x00007610ff097816 */ /* 0x000fe20000000009 */
[----:B------:R-:W-:-:S05]  /*f050*/  @!P0 IMAD.MOV.U32 R3, RZ, RZ, R32 ;  /* 0x000000ffff038224 */ /* 0x000fca00078e0020 */
[----:B------:R0:W4:Y:S01]  /*f060*/  @!P0 LDG.E.U8 R9, desc[UR16][R2.64] ;  /* 0x0000001002098981 */ /* 0x000122000c1e1100 */
[----:B------:R-:W-:Y:S01]  /*f070*/  PRMT R8, RZ, 0x7610, R8 ;  /* 0x00007610ff087816 */ /* 0x000fe20000000008 */
[----:B0-----:R-:W-:Y:S02]  /*f080*/  @!P0 IMAD.MOV.U32 R2, RZ, RZ, R30 ;  /* 0x000000ffff028224 */ /* 0x001fe400078e001e */
[----:B------:R-:W4:Y:S01]  /*f090*/  LDL.LU R30, [R1+0x25c] ;  /* 0x00025c00011e7983 */ /* 0x000f220000300800 */
[----:B------:R-:W-:Y:S01]  /*f0a0*/  @!P0 IMAD.MOV.U32 R3, RZ, RZ, R31 ;  /* 0x000000ffff038224 */ /* 0x000fe200078e001f */
[----:B------:R-:W-:-:S04]  /*f0b0*/  PRMT R7, RZ, 0x7610, R7 ;  /* 0x00007610ff077816 */ /* 0x000fc80000000007 */
[----:B------:R0:W4:Y:S02]  /*f0c0*/  @!P0 LDG.E.U8 R8, desc[UR16][R2.64] ;  /* 0x0000001002088981 */ /* 0x000124000c1e1100 */
[----:B0-----:R-:W-:Y:S02]  /*f0d0*/  @!P0 IMAD.MOV.U32 R2, RZ, RZ, R28 ;  /* 0x000000ffff028224 */ /* 0x001fe400078e001c */
[----:B------:R-:W-:-:S05]  /*f0e0*/  @!P0 IMAD.MOV.U32 R3, RZ, RZ, R29 ;  /* 0x000000ffff038224 */ /* 0x000fca00078e001d */
[----:B------:R3:W4:Y:S01]  /*f0f0*/  @!P0 LDG.E.U8 R7, desc[UR16][R2.64] ;  /* 0x0000001002078981 */ /* 0x000722000c1e1100 */
[----:B------:R-:W-:Y:S01]  /*f100*/  PRMT R6, RZ, 0x7610, R6 ;  /* 0x00007610ff067816 */ /* 0x000fe20000000006 */
[----:B---3--:R-:W-:Y:S02]  /*f110*/  @!P0 IMAD.MOV.U32 R3, RZ, RZ, R27 ;  /* 0x000000ffff038224 */ /* 0x008fe400078e001b */
[----:B------:R-:W3:Y:S01]  /*f120*/  LDL.LU R27, [R1+0x238] ;  /* 0x00023800011b7983 */ /* 0x000ee20000300800 */
[----:B--2---:R-:W-:-:S03]  /*f130*/  @!P0 IMAD.MOV.U32 R2, RZ, RZ, R24 ;  /* 0x000000ffff028224 */ /* 0x004fc600078e0018 */
[----:B------:R-:W2:Y:S04]  /*f140*/  LDL.LU R24, [R1+0x218] ;  /* 0x0002180001187983 */ /* 0x000ea80000300800 */
[----:B------:R4:W2:Y:S02]  /*f150*/  @!P0 LDG.E.U8 R6, desc[UR16][R2.64] ;  /* 0x0000001002068981 */ /* 0x0008a4000c1e1100 */
[----:B----4-:R-:W-:Y:S02]  /*f160*/  @!P0 IMAD.MOV.U32 R2, RZ, RZ, R26 ;  /* 0x000000ffff028224 */ /* 0x010fe400078e001a */
[----:B------:R-:W-:Y:S04]  /*f170*/  STL [R1+0xac8], R225 ;  /* 0x000ac8e101007387 */ /* 0x000fe80000100800 */
[----:B------:R-:W-:Y:S04]  /*f180*/  STL [R1+0xae0], R226 ;  /* 0x000ae0e201007387 */ /* 0x000fe80000100800 */
[----:B------:R-:W-:Y:S04]  /*f190*/  STL [R1+0xadc], R245 ;  /* 0x000adcf501007387 */ /* 0x000fe80000100800 */
[----:B------:R-:W4:Y:S01]  /*f1a0*/  LDL R26, [R1+0x78c] ;  /* 0x00078c00011a7983 */ /* 0x000f220000100800 */
[----:B------:R-:W-:Y:S01]  /*f1b0*/  PRMT R5, RZ, 0x7610, R5 ;  /* 0x00007610ff057816 */ /* 0x000fe20000000005 */
[----:B------:R-:W-:Y:S01]  /*f1c0*/  @!P0 IMAD.MOV.U32 R3, RZ, RZ, R225 ;  /* 0x000000ffff038224 */ /* 0x000fe200078e00e1 */
[----:B------:R-:W-:Y:S01]  /*f1d0*/  PRMT R4, RZ, 0x7610, R4 ;  /* 0x00007610ff047816 */ /* 0x000fe20000000004 */
[----:B------:R-:W4:Y:S04]  /*f1e0*/  LDL R34, [R1+0x584] ;  /* 0x0005840001227983 */ /* 0x000f280000100800 */
[----:B------:R0:W4:Y:S01]  /*f1f0*/  @!P0 LDG.E.U8 R5, desc[UR16][R2.64] ;  /* 0x0000001002058981 */ /* 0x000122000c1e1100 */
[----:B------:R-:W-:-:S03]  /*f200*/  PRMT R17, RZ, 0x7610, R17 ;  /* 0x00007610ff117816 */ /* 0x000fc60000000011 */
[----:B------:R-:W4:Y:S04]  /*f210*/  LDL R40, [R1+0x570] ;  /* 0x0005700001287983 */ /* 0x000f280000100800 */
[----:B------:R-:W4:Y:S01]  /*f220*/  LDL R39, [R1+0x574] ;  /* 0x0005740001277983 */ /* 0x000f220000100800 */
[----:B0-----:R-:W-:Y:S02]  /*f230*/  @!P0 IMAD.MOV.U32 R2, RZ, RZ, R226 ;  /* 0x000000ffff028224 */ /* 0x001fe400078e00e2 */
[----:B------:R-:W-:Y:S01]  /*f240*/  @!P0 IMAD.MOV.U32 R3, RZ, RZ, R245 ;  /* 0x000000ffff038224 */ /* 0x000fe200078e00f5 */
[----:B------:R-:W4:Y:S04]  /*f250*/  LDL R33, [R1+0x550] ;  /* 0x0005500001217983 */ /* 0x000f280000100800 */
[----:B------:R0:W4:Y:S04]  /*f260*/  @!P0 LDG.E.U8 R4, desc[UR16][R2.64] ;  /* 0x0000001002048981 */ /* 0x000128000c1e1100 */
[----:B------:R-:W4:Y:S04]  /*f270*/  LDL R32, [R1+0x530] ;  /* 0x0005300001207983 */ /* 0x000f280000100800 */
[----:B------:R-:W4:Y:S01]  /*f280*/  LDL R31, [R1+0x534] ;  /* 0x00053400011f7983 */ /* 0x000f220000100800 */
[----:B0-----:R-:W-:-:S02]  /*f290*/  @!P0 IMAD.MOV.U32 R2, RZ, RZ, R30 ;  /* 0x000000ffff028224 */ /* 0x001fc400078e001e */
[----:B------:R-:W-:Y:S01]  /*f2a0*/  @!P0 IMAD.MOV.U32 R3, RZ, RZ, R25 ;  /* 0x000000ffff038224 */ /* 0x000fe200078e0019 */
[----:B------:R-:W-:Y:S01]  /*f2b0*/  PRMT R22, RZ, 0x7610, R22 ;  /* 0x00007610ff167816 */ /* 0x000fe20000000016 */
[----:B------:R-:W4:Y:S04]  /*f2c0*/  LDL R38, [R1+0x510] ;  /* 0x0005100001267983 */ /* 0x000f280000100800 */
[----:B------:R0:W4:Y:S04]  /*f2d0*/  @!P0 LDG.E.U8 R17, desc[UR16][R2.64] ;  /* 0x0000001002118981 */ /* 0x000128000c1e1100 */
[----:B------:R-:W4:Y:S01]  /*f2e0*/  LDL R37, [R1+0x514] ;  /* 0x0005140001257983 */ /* 0x000f220000100800 */
[----:B------:R-:W-:-:S03]  /*f2f0*/  PRMT R153, RZ, 0x7610, R153 ;  /* 0x00007610ff997816 */ /* 0x000fc60000000099 */
[----:B------:R-:W4:Y:S01]  /*f300*/  LDL R36, [R1+0x4f0] ;  /* 0x0004f00001247983 */ /* 0x000f220000100800 */
[----:B0-----:R-:W-:-:S03]  /*f310*/  @!P0 IMAD.MOV.U32 R2, RZ, RZ, R14 ;  /* 0x000000ffff028224 */ /* 0x001fc600078e000e */
[----:B------:R-:W4:Y:S04]  /*f320*/  LDL R14, [R1+0x554] ;  /* 0x00055400010e7983 */ /* 0x000f280000100800 */
[----:B------:R-:W4:Y:S01]  /*f330*/  LDL R35, [R1+0x4f4] ;  /* 0x0004f40001237983 */ /* 0x000f220000100800 */
[----:B------:R-:W-:-:S03]  /*f340*/  PRMT R154, RZ, 0x7610, R154 ;  /* 0x00007610ff9a7816 */ /* 0x000fc6000000009a */
[----:B------:R-:W4:Y:S01]  /*f350*/  LDL R29, [R1+0x4d0] ;  /* 0x0004d000011d7983 */ /* 0x000f220000100800 */
[----:B------:R-:W-:-:S03]  /*f360*/  PRMT R155, RZ, 0x7610, R155 ;  /* 0x00007610ff9b7816 */ /* 0x000fc6000000009b */
[----:B------:R-:W4:Y:S04]  /*f370*/  LDL R28, [R1+0x4b0] ;  /* 0x0004b000011c7983 */ /* 0x000f280000100800 */
[----:B------:R-:W4:Y:S01]  /*f380*/  LDL R25, [R1+0x4b4] ;  /* 0x0004b40001197983 */ /* 0x000f220000100800 */
[----:B---3--:R-:W-:-:S05]  /*f390*/  @!P0 IMAD.MOV.U32 R3, RZ, RZ, R27 ;  /* 0x000000ffff038224 */ /* 0x008fca00078e001b */
[----:B------:R0:W3:Y:S02]  /*f3a0*/  @!P0 LDG.E.U8 R22, desc[UR16][R2.64] ;  /* 0x0000001002168981 */ /* 0x0000e4000c1e1100 */
[----:B0-----:R-:W-:Y:S02]  /*f3b0*/  @!P0 IMAD.MOV.U32 R2, RZ, RZ, R13 ;  /* 0x000000ffff028224 */ /* 0x001fe400078e000d */
[----:B--2---:R-:W-:Y:S01]  /*f3c0*/  @!P0 IMAD.MOV.U32 R3, RZ, RZ, R24 ;  /* 0x000000ffff038224 */ /* 0x004fe200078e0018 */
[----:B------:R-:W2:Y:S04]  /*f3d0*/  LDL R13, [R1+0x4d4] ;  /* 0x0004d400010d7983 */ /* 0x000ea80000100800 */
[----:B------:R0:W3:Y:S02]  /*f3e0*/  @!P0 LDG.E.U8 R153, desc[UR16][R2.64] ;  /* 0x0000001002998981 */ /* 0x0000e4000c1e1100 */
[----:B0-----:R-:W-:-:S02]  /*f3f0*/  @!P0 IMAD.MOV.U32 R2, RZ, RZ, R252 ;  /* 0x000000ffff028224 */ /* 0x001fc400078e00fc */
[----:B------:R-:W-:Y:S01]  /*f400*/  @!P0 IMAD.MOV.U32 R3, RZ, RZ, R251 ;  /* 0x000000ffff038224 */ /* 0x000fe200078e00fb */
[----:B------:R0:W-:Y:S04]  /*f410*/  STL [R1+0x7c8], R252 ;  /* 0x0007c8fc01007387 */ /* 0x0001e80000100800 */
[----:B------:R1:W3:Y:S01]  /*f420*/  @!P0 LDG.E.U8 R154, desc[UR16][R2.64] ;  /* 0x00000010029a8981 */ /* 0x0002e2000c1e1100 */
[----:B------:R-:W-:-:S03]  /*f430*/  PRMT R157, RZ, 0x7610, R157 ;  /* 0x00007610ff9d7816 */ /* 0x000fc6000000009d */
[----:B0-----:R-:W3:Y:S01]  /*f440*/  LDL.LU R252, [R1+0x294] ;  /* 0x0002940001fc7983 */ /* 0x001ee20000300800 */
[----:B-1----:R-:W-:Y:S02]  /*f450*/  @!P0 IMAD.MOV.U32 R2, RZ, RZ, R244 ;  /* 0x000000ffff028224 */ /* 0x002fe400078e00f4 */
[----:B------:R-:W-:Y:S01]  /*f460*/  @!P0 IMAD.MOV.U32 R3, RZ, RZ, R243 ;  /* 0x000000ffff038224 */ /* 0x000fe200078e00f3 */
[----:B------:R0:W-:Y:S04]  /*f470*/  STL [R1+0x7c4], R251 ;  /* 0x0007c4fb01007387 */ /* 0x0001e80000100800 */
[----:B------:R1:W3:Y:S04]  /*f480*/  @!P0 LDG.E.U8 R155, desc[UR16][R2.64] ;  /* 0x00000010029b8981 */ /* 0x0002e8000c1e1100 */
[----:B0-----:R-:W3:Y:S01]  /*f490*/  LDL.LU R251, [R1+0x28c] ;  /* 0x00028c0001fb7983 */ /* 0x001ee20000300800 */
[----:B-1----:R-:W-:-:S03]  /*f4a0*/  @!P0 IMAD.MOV.U32 R2, RZ, RZ, R236 ;  /* 0x000000ffff028224 */ /* 0x002fc600078e00ec */
[----:B------:R0:W-:Y:S01]  /*f4b0*/  STL [R1+0x7d0], R244 ;  /* 0x0007d0f401007387 */ /* 0x0001e20000100800 */
[----:B------:R-:W-:-:S05]  /*f4c0*/  @!P0 IMAD.MOV.U32 R3, RZ, RZ, R235 ;  /* 0x000000ffff038224 */ /* 0x000fca00078e00eb */
[----:B------:R4:W3:Y:S04]  /*f4d0*/  @!P0 LDG.E.U8 R157, desc[UR16][R2.64] ;  /* 0x00000010029d8981 */ /* 0x0008e8000c1e1100 */
[----:B0-----:R-:W3:Y:S04]  /*f4e0*/  LDL.LU R244, [R1+0x2c8] ;  /* 0x0002c80001f47983 */ /* 0x001ee80000300800 */
[----:B------:R-:W-:Y:S04]  /*f4f0*/  STL [R1+0x7cc], R243 ;  /* 0x0007ccf301007387 */ /* 0x000fe80000100800 */
[----:B------:R0:W-:Y:S04]  /*f500*/  STL [R1+0x7d8], R236 ;  /* 0x0007d8ec01007387 */ /* 0x0001e80000100800 */
[----:B0-----:R-:W3:Y:S04]  /*f510*/  LDL.LU R236, [R1+0x2d0] ;  /* 0x0002d00001ec7983 */ /* 0x001ee80000300800 */
[----:B------:R-:W-:Y:S01]  /*f520*/  STL [R1+0x7d4], R235 ;  /* 0x0007d4eb01007387 */ /* 0x000fe20000100800 */
[----:B------:R-:W-:-:S02]  /*f530*/  PRMT R158, RZ, 0x7610, R158 ;  /* 0x00007610ff9e7816 */ /* 0x000fc4000000009e */
[----:B------:R-:W-:Y:S01]  /*f540*/  PRMT R159, RZ, 0x7610, R159 ;  /* 0x00007610ff9f7816 */ /* 0x000fe2000000009f */
[----:B------:R-:W3:Y:S01]  /*f550*/  LDL R42, [R1+0x3f0] ;  /* 0x0003f000012a7983 */ /* 0x000ee20000100800 */
[----:B------:R-:W-:Y:S02]  /*f560*/  PRMT R160, RZ, 0x7610, R160 ;  /* 0x00007610ffa07816 */ /* 0x000fe400000000a0 */
[----:B------:R-:W-:Y:S01]  /*f570*/  PRMT R161, RZ, 0x7610, R161 ;  /* 0x00007610ffa17816 */ /* 0x000fe200000000a1 */
[----:B------:R-:W3:Y:S01]  /*f580*/  LDL R41, [R1+0x3f4] ;  /* 0x0003f40001297983 */ /* 0x000ee20000100800 */
[----:B----4-:R-:W-:-:S03]  /*f590*/  @!P0 IMAD.MOV.U32 R2, RZ, RZ, R26 ;  /* 0x000000ffff028224 */ /* 0x010fc600078e001a */
[----:B------:R-:W4:Y:S01]  /*f5a0*/  LDL R26, [R1+0x494] ;  /* 0x00049400011a7983 */ /* 0x000f220000100800 */
[----:B------:R-:W-:-:S03]  /*f5b0*/  @!P0 IMAD.MOV.U32 R3, RZ, RZ, R34 ;  /* 0x000000ffff038224 */ /* 0x000fc600078e0022 */
[----:B------:R-:W3:Y:S04]  /*f5c0*/  LDL R34, [R1+0x490] ;  /* 0x0004900001227983 */ /* 0x000ee80000100800 */
[----:B------:R0:W3:Y:S02]  /*f5d0*/  @!P0 LDG.E.U8 R158, desc[UR16][R2.64] ;  /* 0x00000010029e8981 */ /* 0x0000e4000c1e1100 */
[----:B0-----:R-:W-:Y:S02]  /*f5e0*/  @!P0 IMAD.MOV.U32 R2, RZ, RZ, R39 ;  /* 0x000000ffff028224 */ /* 0x001fe400078e0027 */
[----:B------:R-:W-:Y:S01]  /*f5f0*/  @!P0 IMAD.MOV.U32 R3, RZ, RZ, R40 ;  /* 0x000000ffff038224 */ /* 0x000fe200078e0028 */
[----:B------:R-:W-:Y:S01]  /*f600*/  PRMT R162, RZ, 0x7610, R162 ;  /* 0x00007610ffa27816 */ /* 0x000fe200000000a2 */
[----:B------:R-:W3:Y:S04]  /*f610*/  LDL R40, [R1+0x3d0] ;  /* 0x0003d00001287983 */ /* 0x000ee80000100800 */
[----:B------:R0:W3:Y:S01]  /*f620*/  @!P0 LDG.E.U8 R159, desc[UR16][R2.64] ;  /* 0x00000010029f8981 */ /* 0x0000e2000c1e1100 */
[----:B------:R-:W-:-:S02]  /*f630*/  PRMT R163, RZ, 0x7610, R163 ;  /* 0x00007610ffa37816 */ /* 0x000fc400000000a3 */
[----:B------:R-:W-:Y:S01]  /*f640*/  PRMT R164, RZ, 0x7610, R164 ;  /* 0x00007610ffa47816 */ /* 0x000fe200000000a4 */
[----:B------:R-:W3:Y:S01]  /*f650*/  LDL R39, [R1+0x3b0] ;  /* 0x0003b00001277983 */ /* 0x000ee20000100800 */
[----:B0-----:R-:W-:-:S03]  /*f660*/  @!P0 IMAD.MOV.U32 R3, RZ, RZ, R33 ;  /* 0x000000ffff038224 */ /* 0x001fc600078e0021 */
[----:B------:R-:W3:Y:S01]  /*f670*/  LDL R33, [R1+0x470] ;  /* 0x0004700001217983 */ /* 0x000ee20000100800 */
[----:B------:R-:W-:-:S03]  /*f680*/  @!P0 IMAD.MOV.U32 R2, RZ, RZ, R14 ;  /* 0x000000ffff028224 */ /* 0x000fc600078e000e */
[----:B------:R-:W3:Y:S04]  /*f690*/  LDL R14, [R1+0x474] ;  /* 0x00047400010e7983 */ /* 0x000ee80000100800 */
[----:B------:R0:W3:Y:S02]  /*f6a0*/  @!P0 LDG.E.U8 R160, desc[UR16][R2.64] ;  /* 0x0000001002a08981 */ /* 0x0000e4000c1e1100 */
[----:B0-----:R-:W-:Y:S02]  /*f6b0*/  @!P0 IMAD.MOV.U32 R2, RZ, RZ, R31 ;  /* 0x000000ffff028224 */ /* 0x001fe400078e001f */
[----:B------:R-:W-:Y:S01]  /*f6c0*/  @!P0 IMAD.MOV.U32 R3, RZ, RZ, R32 ;  /* 0x000000ffff038224 */ /* 0x000fe200078e0020 */
[----:B------:R-:W3:Y:S04]  /*f6d0*/  LDL R31, [R1+0x454] ;  /* 0x00045400011f7983 */ /* 0x000ee80000100800 */
[----:B------:R0:W3:Y:S04]  /*f6e0*/  @!P0 LDG.E.U8 R161, desc[UR16][R2.64] ;  /* 0x0000001002a18981 */ /* 0x0000e8000c1e1100 */
[----:B------:R-:W3:Y:S01]  /*f6f0*/  LDL R32, [R1+0x450] ;  /* 0x0004500001207983 */ /* 0x000ee20000100800 */
[----:B0-----:R-:W-:-:S02]  /*f700*/  @!P0 IMAD.MOV.U32 R2, RZ, RZ, R37 ;  /* 0x000000ffff028224 */ /* 0x001fc400078e0025 */
[----:B------:R-:W-:Y:S01]  /*f710*/  @!P0 IMAD.MOV.U32 R3, RZ, RZ, R38 ;  /* 0x000000ffff038224 */ /* 0x000fe200078e0026 */
[----:B------:R-:W-:Y:S01]  /*f720*/  PRMT R184, RZ, 0x7610, R184 ;  /* 0x00007610ffb87816 */ /* 0x000fe200000000b8 */
[----:B------:R-:W3:Y:S04]  /*f730*/  LDL R38, [R1+0x3b4] ;  /* 0x0003b40001267983 */ /* 0x000ee80000100800 */
[----:B------:R0:W3:Y:S01]  /*f740*/  @!P0 LDG.E.U8 R162, desc[UR16][R2.64] ;  /* 0x0000001002a28981 */ /* 0x0000e2000c1e1100 */
[----:B------:R-:W-:-:S03]  /*f750*/  PRMT R186, RZ, 0x7610, R186 ;  /* 0x00007610ffba7816 */ /* 0x000fc600000000ba */
[----:B------:R-:W3:Y:S01]  /*f760*/  LDL R37, [R1+0x390] ;  /* 0x0003900001257983 */ /* 0x000ee20000100800 */
[----:B0-----:R-:W-:Y:S02]  /*f770*/  @!P0 IMAD.MOV.U32 R2, RZ, RZ, R35 ;  /* 0x000000ffff028224 */ /* 0x001fe400078e0023 */
[----:B------:R-:W-:Y:S01]  /*f780*/  @!P0 IMAD.MOV.U32 R3, RZ, RZ, R36 ;  /* 0x000000ffff038224 */ /* 0x000fe200078e0024 */
[----:B------:R-:W-:Y:S01]  /*f790*/  PRMT R187, RZ, 0x7610, R187 ;  /* 0x00007610ffbb7816 */ /* 0x000fe200000000bb */
[----:B------:R-:W3:Y:S04]  /*f7a0*/  LDL R36, [R1+0x370] ;  /* 0x0003700001247983 */ /* 0x000ee80000100800 */
[----:B------:R2:W3:Y:S04]  /*f7b0*/  @!P0 LDG.E.U8 R163, desc[UR16][R2.64] ;  /* 0x0000001002a38981 */ /* 0x0004e8000c1e1100 */
[----:B------:R-:W3:Y:S01]  /*f7c0*/  LDL R35, [R1+0x374] ;  /* 0x0003740001237983 */ /* 0x000ee20000100800 */
[----:B--2---:R-:W-:-:S02]  /*f7d0*/  @!P0 IMAD.MOV.U32 R2, RZ, RZ, R13 ;  /* 0x000000ffff028224 */ /* 0x004fc400078e000d */
[----:B------:R-:W-:Y:S01]  /*f7e0*/  @!P0 IMAD.MOV.U32 R3, RZ, RZ, R29 ;  /* 0x000000ffff038224 */ /* 0x000fe200078e001d */
[----:B------:R-:W2:Y:S04]  /*f7f0*/  LDL R13, [R1+0x434] ;  /* 0x00043400010d7983 */ /* 0x000ea80000100800 */
[----:B------:R-:W2:Y:S04]  /*f800*/  LDL R29, [R1+0x430] ;  /* 0x00043000011d7983 */ /* 0x000ea80000100800 */
[----:B------:R0:W2:Y:S02]  /*f810*/  @!P0 LDG.E.U8 R164, desc[UR16][R2.64] ;  /* 0x0000001002a48981 */ /* 0x0000a4000c1e1100 */
[----:B0-----:R-:W-:-:S02]  /*f820*/  @!P0 IMAD.MOV.U32 R2, RZ, RZ, R25 ;  /* 0x000000ffff028224 */ /* 0x001fc400078e0019 */
[----:B------:R-:W-:Y:S01]  /*f830*/  @!P0 IMAD.MOV.U32 R3, RZ, RZ, R28 ;  /* 0x000000ffff038224 */ /* 0x000fe200078e001c */
[----:B------:R-:W2:Y:S04]  /*f840*/  LDL R25, [R1+0x414] ;  /* 0x0004140001197983 */ /* 0x000ea80000100800 */
[----:B------:R-:W2:Y:S04]  /*f850*/  LDL R28, [R1+0x410] ;  /* 0x00041000011c7983 */ /* 0x000ea80000100800 */
[----:B------:R4:W2:Y:S02]  /*f860*/  @!P0 LDG.E.U8 R184, desc[UR16][R2.64] ;  /* 0x0000001002b88981 */ /* 0x0008a4000c1e1100 */
[----:B----4-:R-:W-:-:S02]  /*f870*/  @!P0 IMAD.MOV.U32 R2, RZ, RZ, R26 ;  /* 0x000000ffff028224 */ /* 0x010fc400078e001a */
[----:B------:R-:W4:Y:S01]  /*f880*/  LDL R26, [R1+0x3d4] ;  /* 0x0003d400011a7983 */ /* 0x000f220000100800 */
[----:B---3--:R-:W-:Y:S01]  /*f890*/  @!P0 IMAD.MOV.U32 R3, RZ, RZ, R34 ;  /* 0x000000ffff038224 */ /* 0x008fe200078e0022 */
[----:B------:R-:W-:Y:S02]  /*f8a0*/  PRMT R188, RZ, 0x7610, R188 ;  /* 0x00007610ffbc7816 */ /* 0x000fe400000000bc */
[----:B------:R-:W3:Y:S04]  /*f8b0*/  LDL R34, [R1+0x350] ;  /* 0x0003500001227983 */ /* 0x000ee80000100800 */
[----:B------:R0:W3:Y:S01]  /*f8c0*/  @!P0 LDG.E.U8 R186, desc[UR16][R2.64] ;  /* 0x0000001002ba8981 */ /* 0x0000e2000c1e1100 */
[----:B------:R-:W-:Y:S02]  /*f8d0*/  PRMT R190, RZ, 0x7610, R190 ;  /* 0x00007610ffbe7816 */ /* 0x000fe400000000be */
[----:B------:R-:W-:-:S02]  /*f8e0*/  PRMT R191, RZ, 0x7610, R191 ;  /* 0x00007610ffbf7816 */ /* 0x000fc400000000bf */
[----:B------:R-:W-:Y:S01]  /*f8f0*/  PRMT R192, RZ, 0x7610, R192 ;  /* 0x00007610ffc07816 */ /* 0x000fe200000000c0 */
[----:B0-----:R-:W-:Y:S02]  /*f900*/  @!P0 IMAD.MOV.U32 R3, RZ, RZ, R33 ;  /* 0x000000ffff038224 */ /* 0x001fe400078e0021 */
[----:B------:R-:W3:Y:S01]  /*f910*/  LDL R33, [R1+0x354] ;  /* 0x0003540001217983 */ /* 0x000ee20000100800 */
[----:B------:R-:W-:-:S03]  /*f920*/  @!P0 IMAD.MOV.U32 R2, RZ, RZ, R14 ;  /* 0x000000ffff028224 */ /* 0x000fc600078e000e */
[----:B------:R-:W3:Y:S04]  /*f930*/  LDL R14, [R1+0x394] ;  /* 0x00039400010e7983 */ /* 0x000ee80000100800 */
[----:B------:R0:W3:Y:S02]  /*f940*/  @!P0 LDG.E.U8 R187, desc[UR16][R2.64] ;  /* 0x0000001002bb8981 */ /* 0x0000e4000c1e1100 */
[----:B0-----:R-:W-:Y:S02]  /*f950*/  @!P0 IMAD.MOV.U32 R2, RZ, RZ, R31 ;  /* 0x000000ffff028224 */ /* 0x001fe400078e001f */
[----:B------:R-:W3:Y:S01]  /*f960*/  LDL R31, [R1+0x334] ;  /* 0x00033400011f7983 */ /* 0x000ee20000100800 */
[----:B------:R-:W-:-:S03]  /*f970*/  @!P0 IMAD.MOV.U32 R3, RZ, RZ, R32 ;  /* 0x000000ffff038224 */ /* 0x000fc600078e0020 */
[----:B------:R-:W3:Y:S04]  /*f980*/  LDL R32, [R1+0x330] ;  /* 0x0003300001207983 */ /* 0x000ee80000100800 */
[----:B------:R2:W3:Y:S02]  /*f990*/  @!P0 LDG.E.U8 R188, desc[UR16][R2.64] ;  /* 0x0000001002bc8981 */ /* 0x0004e4000c1e1100 */
[----:B--2---:R-:W-:Y:S02]  /*f9a0*/  @!P0 IMAD.MOV.U32 R2, RZ, RZ, R13 ;  /* 0x000000ffff028224 */ /* 0x004fe400078e000d */
[----:B------:R-:W2:Y:S01]  /*f9b0*/  LDL R13, [R1+0x314] ;  /* 0x00031400010d7983 */ /* 0x000ea20000100800 */
[----:B------:R-:W-:-:S03]  /*f9c0*/  @!P0 IMAD.MOV.U32 R3, RZ, RZ, R29 ;  /* 0x000000ffff038224 */ /* 0x000fc600078e001d */
[----:B------:R-:W2:Y:S04]  /*f9d0*/  LDL R29, [R1+0x310] ;  /* 0x00031000011d7983 */ /* 0x000ea80000100800 */
[----:B------:R0:W2:Y:S02]  /*f9e0*/  @!P0 LDG.E.U8 R190, desc[UR16][R2.64] ;  /* 0x0000001002be8981 */ /* 0x0000a4000c1e1100 */
[----:B0-----:R-:W-:Y:S02]  /*f9f0*/  @!P0 IMAD.MOV.U32 R2, RZ, RZ, R25 ;  /* 0x000000ffff028224 */ /* 0x001fe400078e0019 */
[----:B------:R-:W2:Y:S01]  /*fa00*/  LDL R25, [R1+0x2f4] ;  /* 0x0002f40001197983 */ /* 0x000ea20000100800 */
[----:B------:R-:W-:-:S03]  /*fa10*/  @!P0 IMAD.MOV.U32 R3, RZ, RZ, R28 ;  /* 0x000000ffff038224 */ /* 0x000fc600078e001c */
[----:B------:R-:W2:Y:S04]  /*fa20*/  LDL R28, [R1+0x2f0] ;  /* 0x0002f000011c7983 */ /* 0x000ea80000100800 */
[----:B------:R0:W2:Y:S02]  /*fa30*/  @!P0 LDG.E.U8 R191, desc[UR16][R2.64] ;  /* 0x0000001002bf8981 */ /* 0x0000a4000c1e1100 */
[----:B0-----:R-:W-:Y:S02]  /*fa40*/  @!P0 IMAD.MOV.U32 R2, RZ, RZ, R41 ;  /* 0x000000ffff028224 */ /* 0x001fe400078e0029 */
[----:B------:R-:W-:-:S05]  /*fa50*/  @!P0 IMAD.MOV.U32 R3, RZ, RZ, R42 ;  /* 0x000000ffff038224 */ /* 0x000fca00078e002a */
[----:B------:R4:W2:Y:S02]  /*fa60*/  @!P0 LDG.E.U8 R192, desc[UR16][R2.64] ;  /* 0x0000001002c08981 */ /* 0x0008a4000c1e1100 */
[----:B----4-:R-:W-:Y:S02]  /*fa70*/  @!P0 IMAD.MOV.U32 R2, RZ, RZ, R26 ;  /* 0x000000ffff028224 */ /* 0x010fe400078e001a */
[----:B------:R-:W4:Y:S01]  /*fa80*/  LDL R26, [R1+0x2d4] ;  /* 0x0002d400011a7983 */ /* 0x000f220000100800 */
[----:B------:R-:W-:Y:S01]  /*fa90*/  PRMT R193, RZ, 0x7610, R193 ;  /* 0x00007610ffc17816 */ /* 0x000fe200000000c1 */
        /* <DEDUP_REMOVED lines=8> */
[----:B0-----:R-:W-:Y:S01]  /*fb20*/  @!P0 IMAD.MOV.U32 R3, RZ, RZ, R37 ;  /* 0x000000ffff038224 */ /* 0x001fe200078e0025 */
[----:B------:R-:W-:Y:S01]  /*fb30*/  PRMT R202, RZ, 0x7610, R202 ;  /* 0x00007610ffca7816 */ /* 0x000fe200000000ca */
[----:B---3--:R-:W-:Y:S01]  /*fb40*/  @!P0 IMAD.MOV.U32 R2, RZ, RZ, R14 ;  /* 0x000000ffff028224 */ /* 0x008fe200078e000e */
[----:B------:R-:W-:Y:S01]  /*fb50*/  PRMT R203, RZ, 0x7610, R203 ;  /* 0x00007610ffcb7816 */ /* 0x000fe200000000cb */
[----:B------:R-:W3:Y:S04]  /*fb60*/  LDL R14, [R1+0x2b4] ;  /* 0x0002b400010e7983 */ /* 0x000ee80000100800 */
[----:B------:R0:W3:Y:S02]  /*fb70*/  @!P0 LDG.E.U8 R196, desc[UR16][R2.64] ;  /* 0x0000001002c48981 */ /* 0x0000e4000c1e1100 */
[----:B0-----:R-:W-:-:S02]  /*fb80*/  @!P0 IMAD.MOV.U32 R2, RZ, RZ, R35 ;  /* 0x000000ffff028224 */ /* 0x001fc400078e0023 */
[----:B------:R-:W-:-:S05]  /*fb90*/  @!P0 IMAD.MOV.U32 R3, RZ, RZ, R36 ;  /* 0x000000ffff038224 */ /* 0x000fca00078e0024 */
[----:B------:R0:W3:Y:S02]  /*fba0*/  @!P0 LDG.E.U8 R197, desc[UR16][R2.64] ;  /* 0x0000001002c58981 */ /* 0x0000e4000c1e1100 */
[----:B0-----:R-:W-:Y:S02]  /*fbb0*/  @!P0 IMAD.MOV.U32 R2, RZ, RZ, R33 ;  /* 0x000000ffff028224 */ /* 0x001fe400078e0021 */
[----:B------:R-:W-:-:S05]  /*fbc0*/  @!P0 IMAD.MOV.U32 R3, RZ, RZ, R34 ;  /* 0x000000ffff038224 */ /* 0x000fca00078e0022 */
[----:B------:R0:W3:Y:S01]  /*fbd0*/  @!P0 LDG.E.U8 R202, desc[UR16][R2.64] ;  /* 0x0000001002ca8981 */ /* 0x0000e2000c1e1100 */
[----:B------:R-:W-:Y:S01]  /*fbe0*/  PRMT R204, RZ, 0x7610, R204 ;  /* 0x00007610ffcc7816 */ /* 0x000fe200000000cc */
[----:B0-----:R-:W-:Y:S02]  /*fbf0*/  @!P0 IMAD.MOV.U32 R2, RZ, RZ, R31 ;  /* 0x000000ffff028224 */ /* 0x001fe400078e001f */
[----:B------:R-:W-:-:S05]  /*fc00*/  @!P0 IMAD.MOV.U32 R3, RZ, RZ, R32 ;  /* 0x000000ffff038224 */ /* 0x000fca00078e0020 */
[----:B------:R2:W3:Y:S01]  /*fc10*/  @!P0 LDG.E.U8 R203, desc[UR16][R2.64] ;  /* 0x0000001002cb8981 */ /* 0x0004e2000c1e1100 */
[----:B------:R-:W-:Y:S01]  /*fc20*/  PRMT R206, RZ, 0x7610, R206 ;  /* 0x00007610ffce7816 */ /* 0x000fe200000000ce */
[----:B--2---:R-:W-:Y:S01]  /*fc30*/  @!P0 IMAD.MOV.U32 R2, RZ, RZ, R13 ;  /* 0x000000ffff028224 */ /* 0x004fe200078e000d */
[----:B------:R-:W-:Y:S01]  /*fc40*/  PRMT R207, RZ, 0x7610, R207 ;  /* 0x00007610ffcf7816 */ /* 0x000fe200000000cf */
[----:B------:R-:W2:Y:S01]  /*fc50*/  LDL R13, [R1+0x250] ;  /* 0x00025000010d7983 */ /* 0x000ea20000100800 */
[----:B------:R-:W-:-:S03]  /*fc60*/  @!P0 IMAD.MOV.U32 R3, RZ, RZ, R29 ;  /* 0x000000ffff038224 */ /* 0x000fc600078e001d */
[----:B------:R-:W2:Y:S04]  /*fc70*/  LDL.LU R225, [R1+0x290] ;  /* 0x0002900001e17983 */ /* 0x000ea80000300800 */
[----:B------:R0:W2:Y:S04]  /*fc80*/  @!P0 LDG.E.U8 R204, desc[UR16][R2.64] ;  /* 0x0000001002cc8981 */ /* 0x0000a8000c1e1100 */
[----:B------:R-:W2:Y:S01]  /*fc90*/  LDL.LU R29, [R1+0x210] ;  /* 0x00021000011d7983 */ /* 0x000ea20000300800 */
[----:B0-----:R-:W-:Y:S02]  /*fca0*/  @!P0 IMAD.MOV.U32 R2, RZ, RZ, R25 ;  /* 0x000000ffff028224 */ /* 0x001fe400078e0019 */
[----:B------:R-:W-:-:S02]  /*fcb0*/  @!P0 IMAD.MOV.U32 R3, RZ, RZ, R28 ;  /* 0x000000ffff038224 */ /* 0x000fc400078e001c */
[----:B------:R-:W2:Y:S04]  /*fcc0*/  LDL.LU R28, [R1+0x214] ;  /* 0x00021400011c7983 */ /* 0x000ea80000300800 */
[----:B------:R0:W2:Y:S04]  /*fcd0*/  @!P0 LDG.E.U8 R206, desc[UR16][R2.64] ;  /* 0x0000001002ce8981 */ /* 0x0000a8000c1e1100 */
[----:B------:R-:W2:Y:S04]  /*fce0*/  LDL.LU R25, [R1+0x230] ;  /* 0x0002300001197983 */ /* 0x000ea80000300800 */
[----:B------:R-:W2:Y:S01]  /*fcf0*/  LDL.LU R246, [R1+0x270] ;  /* 0x0002700001f67983 */ /* 0x000ea20000300800 */
[----:B0-----:R-:W-:-:S03]  /*fd00*/  @!P0 IMAD.MOV.U32 R3, RZ, RZ, R236 ;  /* 0x000000ffff038224 */ /* 0x001fc600078e00ec */
[----:B------:R-:W2:Y:S04]  /*fd10*/  LDL.LU R224, [R1+0x274] ;  /* 0x0002740001e07983 */ /* 0x000ea80000300800 */
[----:B------:R-:W2:Y:S01]  /*fd20*/  LDL.LU R156, [R1+0x254] ;  /* 0x00025400019c7983 */ /* 0x000ea20000300800 */
[----:B----4-:R-:W-:-:S05]  /*fd30*/  @!P0 IMAD.MOV.U32 R2, RZ, RZ, R26 ;  /* 0x000000ffff028224 */ /* 0x010fca00078e001a */
[----:B------:R0:W4:Y:S04]  /*fd40*/  @!P0 LDG.E.U8 R207, desc[UR16][R2.64] ;  /* 0x0000001002cf8981 */ /* 0x000128000c1e1100 */
[----:B------:R1:W-:Y:S04]  /*fd50*/  STL [R1+0x7dc], R236 ;  /* 0x0007dcec01007387 */ /* 0x0003e80000100800 */
[----:B-1----:R-:W4:Y:S01]  /*fd60*/  LDL.LU R236, [R1+0x2ac] ;  /* 0x0002ac0001ec7983 */ /* 0x002f220000300800 */
[----:B------:R-:W-:Y:S01]  /*fd70*/  PRMT R208, RZ, 0x7610, R208 ;  /* 0x00007610ffd07816 */ /* 0x000fe200000000d0 */
[----:B0-----:R-:W-:Y:S01]  /*fd80*/  @!P0 IMAD.MOV.U32 R3, RZ, RZ, R230 ;  /* 0x000000ffff038224 */ /* 0x001fe200078e00e6 */
[----:B------:R-:W-:-:S02]  /*fd90*/  PRMT R210, RZ, 0x7610, R210 ;  /* 0x00007610ffd27816 */ /* 0x000fc400000000d2 */
[----:B------:R-:W-:Y:S01]  /*fda0*/  PRMT R211, RZ, 0x7610, R211 ;  /* 0x00007610ffd37816 */ /* 0x000fe200000000d3 */
[----:B---3--:R-:W-:-:S05]  /*fdb0*/  @!P0 IMAD.MOV.U32 R2, RZ, RZ, R14 ;  /* 0x000000ffff028224 */ /* 0x008fca00078e000e */
[----:B------:R0:W3:Y:S02]  /*fdc0*/  @!P0 LDG.E.U8 R208, desc[UR16][R2.64] ;  /* 0x0000001002d08981 */ /* 0x0000e4000c1e1100 */
[----:B0-----:R-:W-:Y:S02]  /*fdd0*/  @!P0 IMAD.MOV.U32 R2, RZ, RZ, R252 ;  /* 0x000000ffff028224 */ /* 0x001fe400078e00fc */
[----:B--2---:R-:W-:-:S05]  /*fde0*/  @!P0 IMAD.MOV.U32 R3, RZ, RZ, R225 ;  /* 0x000000ffff038224 */ /* 0x004fca00078e00e1 */
[----:B------:R0:W2:Y:S02]  /*fdf0*/  @!P0 LDG.E.U8 R210, desc[UR16][R2.64] ;  /* 0x0000001002d28981 */ /* 0x0000a4000c1e1100 */
[----:B0-----:R-:W-:Y:S02]  /*fe00*/  @!P0 IMAD.MOV.U32 R3, RZ, RZ, R246 ;  /* 0x000000ffff038224 */ /* 0x001fe400078e00f6 */
[----:B------:R-:W-:-:S05]  /*fe10*/  @!P0 IMAD.MOV.U32 R2, RZ, RZ, R224 ;  /* 0x000000ffff028224 */ /* 0x000fca00078e00e0 */
[----:B------:R0:W2:Y:S02]  /*fe20*/  @!P0 LDG.E.U8 R211, desc[UR16][R2.64] ;  /* 0x0000001002d38981 */ /* 0x0000a4000c1e1100 */
[----:B0-----:R-:W-:Y:S02]  /*fe30*/  @!P0 IMAD.MOV.U32 R3, RZ, RZ, R13 ;  /* 0x000000ffff038224 */ /* 0x001fe400078e000d */
[----:B----4-:R-:W-:Y:S04]  /*fe40*/  STL [R1+0xae4], R207 ;  /* 0x000ae4cf01007387 */ /* 0x010fe80000100800 */
[----:B------:R-:W4:Y:S04]  /*fe50*/  LDL.LU R226, [R1+0x234] ;  /* 0x0002340001e27983 */ /* 0x000f280000300800 */
[----:B------:R-:W-:Y:S04]  /*fe60*/  STL [R1+0x7e0], R230 ;  /* 0x0007e0e601007387 */ /* 0x000fe80000100800 */
[----:B------:R0:W-:Y:S04]  /*fe70*/  STL [R1+0x7e4], R252 ;  /* 0x0007e4fc01007387 */ /* 0x0001e80000100800 */
[----:B0-----:R-:W3:Y:S04]  /*fe80*/  LDL.LU R252, [R1+0x2e8] ;  /* 0x0002e80001fc7983 */ /* 0x001ee80000300800 */
[----:B------:R-:W2:Y:S04]  /*fe90*/  LDL R26, [R1+0x784] ;  /* 0x00078400011a7983 */ /* 0x000ea80000100800 */
[----:B------:R-:W3:Y:S04]  /*fea0*/  LDL R14, [R1+0x788] ;  /* 0x00078800010e7983 */ /* 0x000ee80000100800 */
[----:B------:R-:W2:Y:S01]  /*feb0*/  LDL R13, [R1+0x56c] ;  /* 0x00056c00010d7983 */ /* 0x000ea20000100800 */
[----:B------:R-:W-:Y:S01]  /*fec0*/  PRMT R217, RZ, 0x7610, R217 ;  /* 0x00007610ffd97816 */ /* 0x000fe200000000d9 */
[----:B------:R-:W-:Y:S01]  /*fed0*/  @!P0 IMAD.MOV.U32 R2, RZ, RZ, R156 ;  /* 0x000000ffff028224 */ /* 0x000fe200078e009c */
[----:B------:R-:W-:Y:S01]  /*fee0*/  PRMT R216, RZ, 0x7610, R216 ;  /* 0x00007610ffd87816 */ /* 0x000fe200000000d8 */
[----:B------:R-:W2:Y:S04]  /*fef0*/  LDL R38, [R1+0x568] ;  /* 0x0005680001267983 */ /* 0x000ea80000100800 */
[----:B------:R0:W2:Y:S01]  /*ff00*/  @!P0 LDG.E.U8 R217, desc[UR16][R2.64] ;  /* 0x0000001002d98981 */ /* 0x0000a2000c1e1100 */
[----:B------:R-:W-:-:S03]  /*ff10*/  PRMT R215, RZ, 0x7610, R215 ;  /* 0x00007610ffd77816 */ /* 0x000fc600000000d7 */
[----:B------:R-:W2:Y:S04]  /*ff20*/  LDL R37, [R1+0x548] ;  /* 0x0005480001257983 */ /* 0x000ea80000100800 */
[----:B------:R-:W2:Y:S01]  /*ff30*/  LDL R36, [R1+0x54c] ;  /* 0x00054c0001247983 */ /* 0x000ea20000100800 */
[----:B0-----:R-:W-:Y:S01]  /*ff40*/  @!P0 IMAD.MOV.U32 R3, RZ, RZ, R25 ;  /* 0x000000ffff038224 */ /* 0x001fe200078e0019 */
[----:B------:R-:W-:Y:S02]  /*ff50*/  PRMT R214, RZ, 0x7610, R214 ;  /* 0x00007610ffd67816 */ /* 0x000fe400000000d6 */
[----:B------:R-:W2:Y:S04]  /*ff60*/  LDL R35, [R1+0x528] ;  /* 0x0005280001237983 */ /* 0x000ea80000100800 */
[----:B------:R-:W2:Y:S01]  /*ff70*/  LDL R34, [R1+0x52c] ;  /* 0x00052c0001227983 */ /* 0x000ea20000100800 */
[----:B------:R-:W-:-:S03]  /*ff80*/  PRMT R213, RZ, 0x7610, R213 ;  /* 0x00007610ffd57816 */ /* 0x000fc600000000d5 */
[----:B------:R-:W2:Y:S04]  /*ff90*/  LDL R33, [R1+0x508] ;  /* 0x0005080001217983 */ /* 0x000ea80000100800 */
[----:B------:R-:W2:Y:S01]  /*ffa0*/  LDL R31, [R1+0x50c] ;  /* 0x00050c00011f7983 */ /* 0x000ea20000100800 */
[----:B------:R-:W-:-:S03]  /*ffb0*/  PRMT R212, RZ, 0x7610, R212 ;  /* 0x00007610ffd47816 */ /* 0x000fc600000000d4 */
[----:B------:R-:W2:Y:S04]  /*ffc0*/  LDL R40, [R1+0x4e8] ;  /* 0x0004e80001287983 */ /* 0x000ea80000100800 */
[----:B------:R-:W2:Y:S04]  /*ffd0*/  LDL R39, [R1+0x4ec] ;  /* 0x0004ec0001277983 */ /* 0x000ea80000100800 */
[----:B------:R0:W-:Y:S01]  /*ffe0*/  STL [R1+0x7ec], R250 ;  /* 0x0007ecfa01007387 */ /* 0x0001e20000100800 */
[----:B------:R-:W-:Y:S01]  /*fff0*/  PRMT R222, RZ, 0x7610, R222 ;  /* 0x00007610ffde7816 */ /* 0x000fe200000000de */
[----:B----4-:R-:W-:-:S05]  /*10000*/  @!P0 IMAD.MOV.U32 R2, RZ, RZ, R226 ;  /* 0x000000ffff028224 */ /* 0x010fca00078e00e2 */
[----:B------:R1:W4:Y:S02]  /*10010*/  @!P0 LDG.E.U8 R216, desc[UR16][R2.64] ;  /* 0x0000001002d88981 */ /* 0x000324000c1e1100 */
[----:B-1----:R-:W-:Y:S02]  /*10020*/  @!P0 IMAD.MOV.U32 R2, RZ, RZ, R28 ;  /* 0x000000ffff028224 */ /* 0x002fe400078e001c */
[----:B------:R-:W-:-:S05]  /*10030*/  @!P0 IMAD.MOV.U32 R3, RZ, RZ, R29 ;  /* 0x000000ffff038224 */ /* 0x000fca00078e001d */
[----:B------:R1:W4:Y:S02]  /*10040*/  @!P0 LDG.E.U8 R215, desc[UR16][R2.64] ;  /* 0x0000001002d78981 */ /* 0x000324000c1e1100 */
[----:B-1----:R-:W-:Y:S02]  /*10050*/  @!P0 IMAD.MOV.U32 R2, RZ, RZ, R250 ;  /* 0x000000ffff028224 */ /* 0x002fe400078e00fa */
[----:B------:R-:W-:Y:S01]  /*10060*/  @!P0 IMAD.MOV.U32 R3, RZ, RZ, R249 ;  /* 0x000000ffff038224 */ /* 0x000fe200078e00f9 */
[----:B0-----:R-:W4:Y:S04]  /*10070*/  LDL.LU R250, [R1+0x2cc] ;  /* 0x0002cc0001fa7983 */ /* 0x001f280000300800 */
[----:B------:R0:W4:Y:S04]  /*10080*/  @!P0 LDG.E.U8 R214, desc[UR16][R2.64] ;  /* 0x0000001002d68981 */ /* 0x000128000c1e1100 */
[----:B------:R-:W-:Y:S01]  /*10090*/  STL [R1+0x7e8], R249 ;  /* 0x0007e8f901007387 */ /* 0x000fe20000100800 */
[----:B0-----:R-:W-:-:S02]  /*100a0*/  @!P0 IMAD.MOV.U32 R2, RZ, RZ, R242 ;  /* 0x000000ffff028224 */ /* 0x001fc400078e00f2 */
[----:B------:R-:W-:Y:S01]  /*100b0*/  @!P0 IMAD.MOV.U32 R3, RZ, RZ, R241 ;  /* 0x000000ffff038224 */ /* 0x000fe200078e00f1 */
[----:B------:R0:W-:Y:S04]  /*100c0*/  STL [R1+0x7f4], R242 ;  /* 0x0007f4f201007387 */ /* 0x0001e80000100800 */
[----:B------:R1:W4:Y:S04]  /*100d0*/  @!P0 LDG.E.U8 R213, desc[UR16][R2.64] ;  /* 0x0000001002d58981 */ /* 0x000328000c1e1100 */
[----:B0-----:R-:W4:Y:S01]  /*100e0*/  LDL.LU R242, [R1+0x308] ;  /* 0x0003080001f27983 */ /* 0x001f220000300800 */
[----:B-1----:R-:W-:-:S02]  /*100f0*/  @!P0 IMAD.MOV.U32 R2, RZ, RZ, R234 ;  /* 0x000000ffff028224 */ /* 0x002fc400078e00ea */
[----:B------:R-:W-:Y:S01]  /*10100*/  @!P0 IMAD.MOV.U32 R3, RZ, RZ, R233 ;  /* 0x000000ffff038224 */ /* 0x000fe200078e00e9 */
[----:B------:R-:W-:Y:S04]  /*10110*/  STL [R1+0x7f0], R241 ;  /* 0x0007f0f101007387 */ /* 0x000fe80000100800 */
[----:B------:R0:W-:Y:S04]  /*10120*/  STL [R1+0x7fc], R234 ;  /* 0x0007fcea01007387 */ /* 0x0001e80000100800 */
[----:B------:R3:W4:Y:S04]  /*10130*/  @!P0 LDG.E.U8 R212, desc[UR16][R2.64] ;  /* 0x0000001002d48981 */ /* 0x000728000c1e1100 */
[----:B0-----:R-:W4:Y:S04]  /*10140*/  LDL.LU R234, [R1+0x2ec] ;  /* 0x0002ec0001ea7983 */ /* 0x001f280000300800 */
[----:B------:R-:W-:Y:S01]  /*10150*/  STL [R1+0x7f8], R233 ;  /* 0x0007f8e901007387 */ /* 0x000fe20000100800 */
[----:B---3--:R-:W-:-:S02]  /*10160*/  @!P0 IMAD.MOV.U32 R2, RZ, RZ, R14 ;  /* 0x000000ffff028224 */ /* 0x008fc400078e000e */
[----:B--2---:R-:W-:Y:S01]  /*10170*/  @!P0 IMAD.MOV.U32 R3, RZ, RZ, R26 ;  /* 0x000000ffff038224 */ /* 0x004fe200078e001a */
[----:B------:R-:W2:Y:S04]  /*10180*/  LDL R14, [R1+0x4cc] ;  /* 0x0004cc00010e7983 */ /* 0x000ea80000100800 */
[----:B------:R-:W3:Y:S04]  /*10190*/  LDL R26, [R1+0x4c8] ;  /* 0x0004c800011a7983 */ /* 0x000ee80000100800 */
[----:B------:R0:W4:Y:S01]  /*101a0*/  @!P0 LDG.E.U8 R222, desc[UR16][R2.64] ;  /* 0x0000001002de8981 */ /* 0x000122000c1e1100 */
[----:B------:R-:W-:-:S02]  /*101b0*/  PRMT R221, RZ, 0x7610, R221 ;  /* 0x00007610ffdd7816 */ /* 0x000fc400000000dd */
[----:B------:R-:W-:Y:S01]  /*101c0*/  PRMT R220, RZ, 0x7610, R220 ;  /* 0x00007610ffdc7816 */ /* 0x000fe200000000dc */
[----:B------:R-:W4:Y:S01]  /*101d0*/  LDL R44, [R1+0x408] ;  /* 0x00040800012c7983 */ /* 0x000f220000100800 */
[----:B------:R-:W-:Y:S02]  /*101e0*/  PRMT R219, RZ, 0x7610, R219 ;  /* 0x00007610ffdb7816 */ /* 0x000fe400000000db */
[----:B------:R-:W-:Y:S01]  /*101f0*/  PRMT R218, RZ, 0x7610, R218 ;  /* 0x00007610ffda7816 */ /* 0x000fe200000000da */
[----:B------:R-:W4:Y:S01]  /*10200*/  LDL R43, [R1+0x3e8] ;  /* 0x0003e800012b7983 */ /* 0x000f220000100800 */
[----:B0-----:R-:W-:-:S03]  /*10210*/  @!P0 IMAD.MOV.U32 R2, RZ, RZ, R13 ;  /* 0x000000ffff028224 */ /* 0x001fc600078e000d */
[----:B------:R-:W4:Y:S01]  /*10220*/  LDL R13, [R1+0x4ac] ;  /* 0x0004ac00010d7983 */ /* 0x000f220000100800 */
[----:B------:R-:W-:-:S03]  /*10230*/  @!P0 IMAD.MOV.U32 R3, RZ, RZ, R38 ;  /* 0x000000ffff038224 */ /* 0x000fc600078e0026 */
[----:B------:R-:W4:Y:S04]  /*10240*/  LDL R38, [R1+0x4a8] ;  /* 0x0004a80001267983 */ /* 0x000f280000100800 */
[----:B------:R0:W4:Y:S01]  /*10250*/  @!P0 LDG.E.U8 R221, desc[UR16][R2.64] ;  /* 0x0000001002dd8981 */ /* 0x000122000c1e1100 */
[----:B------:R-:W-:Y:S02]  /*10260*/  PRMT R209, RZ, 0x7610, R209 ;  /* 0x00007610ffd17816 */ /* 0x000fe400000000d1 */
[----:B------:R-:W-:Y:S01]  /*10270*/  PRMT R205, RZ, 0x7610, R205 ;  /* 0x00007610ffcd7816 */ /* 0x000fe200000000cd */
[----:B------:R-:W4:Y:S04]  /*10280*/  LDL R42, [R1+0x3ec] ;  /* 0x0003ec00012a7983 */ /* 0x000f280000100800 */
[----:B------:R-:W4:Y:S01]  /*10290*/  LDL R41, [R1+0x3c8] ;  /* 0x0003c80001297983 */ /* 0x000f220000100800 */
[----:B0-----:R-:W-:-:S02]  /*102a0*/  @!P0 IMAD.MOV.U32 R2, RZ, RZ, R36 ;  /* 0x000000ffff028224 */ /* 0x001fc400078e0024 */
[----:B------:R-:W-:Y:S01]  /*102b0*/  @!P0 IMAD.MOV.U32 R3, RZ, RZ, R37 ;  /* 0x000000ffff038224 */ /* 0x000fe200078e0025 */
[----:B------:R-:W4:Y:S04]  /*102c0*/  LDL R36, [R1+0x48c] ;  /* 0x00048c0001247983 */ /* 0x000f280000100800 */
[----:B------:R0:W4:Y:S04]  /*102d0*/  @!P0 LDG.E.U8 R220, desc[UR16][R2.64] ;  /* 0x0000001002dc8981 */ /* 0x000128000c1e1100 */
        /* <DEDUP_REMOVED lines=13> */
[----:B------:R-:W-:Y:S01]  /*103b0*/  PRMT R201, RZ, 0x7610, R201 ;  /* 0x00007610ffc97816 */ /* 0x000fe200000000c9 */
[----:B------:R-:W4:Y:S04]  /*103c0*/  LDL R40, [R1+0x3cc] ;  /* 0x0003cc0001287983 */ /* 0x000f280000100800 */
[----:B------:R2:W4:Y:S04]  /*103d0*/  @!P0 LDG.E.U8 R209, desc[UR16][R2.64] ;  /* 0x0000001002d18981 */ /* 0x000528000c1e1100 */
[----:B------:R-:W4:Y:S01]  /*103e0*/  LDL R39, [R1+0x3a8] ;  /* 0x0003a80001277983 */ /* 0x000f220000100800 */
[----:B--2---:R-:W-:-:S03]  /*103f0*/  @!P0 IMAD.MOV.U32 R2, RZ, RZ, R14 ;  /* 0x000000ffff028224 */ /* 0x004fc600078e000e */
[----:B------:R-:W2:Y:S01]  /*10400*/  LDL R14, [R1+0x42c] ;  /* 0x00042c00010e7983 */ /* 0x000ea20000100800 */
[----:B---3--:R-:W-:-:S03]  /*10410*/  @!P0 IMAD.MOV.U32 R3, RZ, RZ, R26 ;  /* 0x000000ffff038224 */ /* 0x008fc600078e001a */
[----:B------:R-:W3:Y:S04]  /*10420*/  LDL R26, [R1+0x428] ;  /* 0x00042800011a7983 */ /* 0x000ee80000100800 */
[----:B------:R4:W3:Y:S02]  /*10430*/  @!P0 LDG.E.U8 R205, desc[UR16][R2.64] ;  /* 0x0000001002cd8981 */ /* 0x0008e4000c1e1100 */
[----:B----4-:R-:W-:Y:S02]  /*10440*/  @!P0 IMAD.MOV.U32 R2, RZ, RZ, R13 ;  /* 0x000000ffff028224 */ /* 0x010fe400078e000d */
[----:B------:R-:W4:Y:S01]  /*10450*/  LDL R13, [R1+0x40c] ;  /* 0x00040c00010d7983 */ /* 0x000f220000100800 */
[----:B------:R-:W-:-:S03]  /*10460*/  @!P0 IMAD.MOV.U32 R3, RZ, RZ, R38 ;  /* 0x000000ffff038224 */ /* 0x000fc600078e0026 */
[----:B------:R-:W4:Y:S01]  /*10470*/  LDL R38, [R1+0x3ac] ;  /* 0x0003ac0001267983 */ /* 0x000f220000100800 */
[----:B------:R-:W-:-:S03]  /*10480*/  PRMT R200, RZ, 0x7610, R200 ;  /* 0x00007610ffc87816 */ /* 0x000fc600000000c8 */
[----:B------:R0:W4:Y:S01]  /*10490*/  @!P0 LDG.E.U8 R201, desc[UR16][R2.64] ;  /* 0x0000001002c98981 */ /* 0x000122000c1e1100 */
[----:B------:R-:W-:Y:S01]  /*104a0*/  PRMT R199, RZ, 0x7610, R199 ;  /* 0x00007610ffc77816 */ /* 0x000fe200000000c7 */
[----:B0-----:R-:W-:Y:S02]  /*104b0*/  @!P0 IMAD.MOV.U32 R2, RZ, RZ, R36 ;  /* 0x000000ffff028224 */ /* 0x001fe400078e0024 */
[----:B------:R-:W4:Y:S01]  /*104c0*/  LDL R36, [R1+0x38c] ;  /* 0x00038c0001247983 */ /* 0x000f220000100800 */
[----:B------:R-:W-:-:S03]  /*104d0*/  @!P0 IMAD.MOV.U32 R3, RZ, RZ, R37 ;  /* 0x000000ffff038224 */ /* 0x000fc600078e0025 */
[----:B------:R-:W4:Y:S04]  /*104e0*/  LDL R37, [R1+0x388] ;  /* 0x0003880001257983 */ /* 0x000f280000100800 */
[----:B------:R0:W4:Y:S01]  /*104f0*/  @!P0 LDG.E.U8 R200, desc[UR16][R2.64] ;  /* 0x0000001002c88981 */ /* 0x000122000c1e1100 */
[----:B------:R-:W-:Y:S01]  /*10500*/  PRMT R198, RZ, 0x7610, R198 ;  /* 0x00007610ffc67816 */ /* 0x000fe200000000c6 */
[----:B0-----:R-:W-:Y:S02]  /*10510*/  @!P0 IMAD.MOV.U32 R2, RZ, RZ, R34 ;  /* 0x000000ffff028224 */ /* 0x001fe400078e0022 */
[----:B------:R-:W-:Y:S01]  /*10520*/  @!P0 IMAD.MOV.U32 R3, RZ, RZ, R35 ;  /* 0x000000ffff038224 */ /* 0x000fe200078e0023 */
[----:B------:R-:W4:Y:S04]  /*10530*/  LDL R34, [R1+0x36c] ;  /* 0x00036c0001227983 */ /* 0x000f280000100800 */
[----:B------:R-:W4:Y:S04]  /*10540*/  LDL R35, [R1+0x368] ;  /* 0x0003680001237983 */ /* 0x000f280000100800 */
[----:B------:R0:W4:Y:S01]  /*10550*/  @!P0 LDG.E.U8 R199, desc[UR16][R2.64] ;  /* 0x0000001002c78981 */ /* 0x000122000c1e1100 */
[----:B------:R-:W-:Y:S01]  /*10560*/  PRMT R194, RZ, 0x7610, R194 ;  /* 0x00007610ffc27816 */ /* 0x000fe200000000c2 */
[----:B0-----:R-:W-:-:S02]  /*10570*/  @!P0 IMAD.MOV.U32 R2, RZ, RZ, R31 ;  /* 0x000000ffff028224 */ /* 0x001fc400078e001f */
[----:B------:R-:W-:Y:S01]  /*10580*/  @!P0 IMAD.MOV.U32 R3, RZ, RZ, R33 ;  /* 0x000000ffff038224 */ /* 0x000fe200078e0021 */
[----:B------:R-:W4:Y:S04]  /*10590*/  LDL R31, [R1+0x34c] ;  /* 0x00034c00011f7983 */ /* 0x000f280000100800 */
[----:B------:R-:W4:Y:S04]  /*105a0*/  LDL R33, [R1+0x348] ;  /* 0x0003480001217983 */ /* 0x000f280000100800 */
[----:B------:R2:W4:Y:S02]  /*105b0*/  @!P0 LDG.E.U8 R198, desc[UR16][R2.64] ;  /* 0x0000001002c68981 */ /* 0x000524000c1e1100 */
[----:B--2---:R-:W-:-:S02]  /*105c0*/  @!P0 IMAD.MOV.U32 R2, RZ, RZ, R14 ;  /* 0x000000ffff028224 */ /* 0x004fc400078e000e */
[----:B------:R-:W2:Y:S01]  /*105d0*/  LDL R14, [R1+0x32c] ;  /* 0x00032c00010e7983 */ /* 0x000ea20000100800 */
[----:B---3--:R-:W-:-:S03]  /*105e0*/  @!P0 IMAD.MOV.U32 R3, RZ, RZ, R26 ;  /* 0x000000ffff038224 */ /* 0x008fc600078e001a */
[----:B------:R-:W3:Y:S04]  /*105f0*/  LDL R26, [R1+0x328] ;  /* 0x00032800011a7983 */ /* 0x000ee80000100800 */
[----:B------:R4:W3:Y:S02]  /*10600*/  @!P0 LDG.E.U8 R194, desc[UR16][R2.64] ;  /* 0x0000001002c28981 */ /* 0x0008e4000c1e1100 */
        /* <DEDUP_REMOVED lines=28> */
[----:B------:R-:W-:Y:S01]  /*107d0*/  @!P0 IMAD.MOV.U32 R3, RZ, RZ, R33 ;  /* 0x000000ffff038224 */ /* 0x000fe200078e0021 */
[----:B------:R-:W4:Y:S04]  /*107e0*/  LDL R31, [R1+0x24c] ;  /* 0x00024c00011f7983 */ /* 0x000f280000100800 */
[----:B------:R2:W4:Y:S02]  /*107f0*/  @!P0 LDG.E.U8 R179, desc[UR16][R2.64] ;  /* 0x0000001002b38981 */ /* 0x000524000c1e1100 */
[----:B--2---:R-:W-:-:S02]  /*10800*/  @!P0 IMAD.MOV.U32 R2, RZ, RZ, R14 ;  /* 0x000000ffff028224 */ /* 0x004fc400078e000e */
[----:B---3--:R-:W-:Y:S02]  /*10810*/  @!P0 IMAD.MOV.U32 R3, RZ, RZ, R26 ;  /* 0x000000ffff038224 */ /* 0x008fe400078e001a */
[----:B------:R-:W2:Y:S04]  /*10820*/  LDL.LU R26, [R1+0x20c] ;  /* 0x00020c00011a7983 */ /* 0x000ea80000300800 */
[----:B------:R4:W3:Y:S02]  /*10830*/  @!P0 LDG.E.U8 R178, desc[UR16][R2.64] ;  /* 0x0000001002b28981 */ /* 0x0008e4000c1e1100 */
[----:B----4-:R-:W-:Y:S02]  /*10840*/  @!P0 IMAD.MOV.U32 R2, RZ, RZ, R13 ;  /* 0x000000ffff028224 */ /* 0x010fe400078e000d */
[----:B------:R-:W4:Y:S04]  /*10850*/  LDL.LU R13, [R1+0x228] ;  /* 0x00022800010d7983 */ /* 0x000f280000300800 */
[----:B------:R-:W2:Y:S04]  /*10860*/  LDL.LU R245, [R1+0x268] ;  /* 0x0002680001f57983 */ /* 0x000ea80000300800 */
[----:B------:R-:W3:Y:S04]  /*10870*/  LDL.LU R238, [R1+0x288] ;  /* 0x0002880001ee7983 */ /* 0x000ee80000300800 */
[----:B------:R-:W4:Y:S01]  /*10880*/  LDL.LU R14, [R1+0x26c] ;  /* 0x00026c00010e7983 */ /* 0x000f220000300800 */
[----:B------:R-:W0:Y:S03]  /*10890*/  S2R R223, SR_TID.X ;  /* 0x0000000000df7919 */ /* 0x000e260000002100 */
[----:B------:R-:W-:Y:S01]  /*108a0*/  STL [R1+0x800], R242 ;  /* 0x000800f201007387 */ /* 0x000fe20000100800 */
[----:B------:R-:W-:-:S03]  /*108b0*/  PRMT R177, RZ, 0x7610, R177 ;  /* 0x00007610ffb17816 */ /* 0x000fc600000000b1 */
[----:B------:R-:W-:Y:S01]  /*108c0*/  STL [R1+0x808], R234 ;  /* 0x000808ea01007387 */ /* 0x000fe20000100800 */
[----:B------:R-:W-:-:S03]  /*108d0*/  @!P0 IMAD.MOV.U32 R3, RZ, RZ, R242 ;  /* 0x000000ffff038224 */ /* 0x000fc600078e00f2 */
[----:B------:R-:W-:Y:S04]  /*108e0*/  STL [R1+0x804], R252 ;  /* 0x000804fc01007387 */ /* 0x000fe80000100800 */
[----:B------:R-:W-:Y:S04]  /*108f0*/  STL [R1+0x810], R250 ;  /* 0x000810fa01007387 */ /* 0x000fe80000100800 */
[----:B------:R-:W-:Y:S04]  /*10900*/  STL [R1+0x80c], R244 ;  /* 0x00080cf401007387 */ /* 0x000fe80000100800 */
[----:B------:R-:W-:Y:S04]  /*10910*/  STL [R1+0x818], R236 ;  /* 0x000818ec01007387 */ /* 0x000fe80000100800 */
[----:B------:R-:W-:Y:S01]  /*10920*/  STL [R1+0x814], R0 ;  /* 0x0008140001007387 */ /* 0x000fe20000100800 */
[----:B------:R-:W-:-:S03]  /*10930*/  PRMT R176, RZ, 0x7610, R176 ;  /* 0x00007610ffb07816 */ /* 0x000fc600000000b0 */
[----:B------:R1:W-:Y:S01]  /*10940*/  STL [R1+0x81c], R251 ;  /* 0x00081cfb01007387 */ /* 0x0003e20000100800 */
[----:B0-----:R-:W-:-:S03]  /*10950*/  LOP3.LUT R32, R223, 0x7f, RZ, 0xc0, !PT ;  /* 0x0000007fdf207812 */ /* 0x001fc600078ec0ff */
[----:B------:R-:W2:Y:S04]  /*10960*/  LDL.LU R207, [R1+0x22c] ;  /* 0x00022c0001cf7983 */ /* 0x000ea80000300800 */
[----:B------:R-:W2:Y:S04]  /*10970*/  LDL.LU R227, [R1+0x248] ;  /* 0x0002480001e37983 */ /* 0x000ea80000300800 */
[----:B------:R0:W2:Y:S01]  /*10980*/  @!P0 LDG.E.U8 R177, desc[UR16][R2.64] ;  /* 0x0000001002b18981 */ /* 0x0000a2000c1e1100 */
[----:B------:R-:W-:-:S03]  /*10990*/  PRMT R175, RZ, 0x7610, R175 ;  /* 0x00007610ffaf7816 */ /* 0x000fc600000000af */
[----:B------:R1:W-:Y:S01]  /*109a0*/  STS.U8 [R32+UR12], R173 ;  /* 0x000000ad20007988 */ /* 0x0003e2000800000c */
[----:B------:R-:W-:-:S03]  /*109b0*/  PRMT R174, RZ, 0x7610, R174 ;  /* 0x00007610ffae7816 */ /* 0x000fc600000000ae */
[----:B------:R-:W2:Y:S01]  /*109c0*/  LDL.LU R223, [R1+0x208] ;  /* 0x0002080001df7983 */ /* 0x000ea20000300800 */
[----:B0-----:R-:W-:Y:S02]  /*109d0*/  @!P0 IMAD.MOV.U32 R2, RZ, RZ, R234 ;  /* 0x000000ffff028224 */ /* 0x001fe400078e00ea */
[----:B------:R-:W-:Y:S01]  /*109e0*/  @!P0 IMAD.MOV.U32 R3, RZ, RZ, R252 ;  /* 0x000000ffff038224 */ /* 0x000fe200078e00fc */
[----:B------:R0:W-:Y:S04]  /*109f0*/  STS.U8 [R32+UR12+0x200], R172 ;  /* 0x000200ac20007988 */ /* 0x0001e8000800000c */
[----:B------:R0:W-:Y:S04]  /*10a00*/  STS.U8 [R32+UR12+0x400], R171 ;  /* 0x000400ab20007988 */ /* 0x0001e8000800000c */
[----:B------:R0:W-:Y:S04]  /*10a10*/  STS.U8 [R32+UR12+0x600], R170 ;  /* 0x000600aa20007988 */ /* 0x0001e8000800000c */
[----:B------:R1:W2:Y:S04]  /*10a20*/  @!P0 LDG.E.U8 R176, desc[UR16][R2.64] ;  /* 0x0000001002b08981 */ /* 0x0002a8000c1e1100 */
[----:B------:R-:W-:Y:S04]  /*10a30*/  STS.U8 [R32+UR12+0x800], R169 ;  /* 0x000800a920007988 */ /* 0x000fe8000800000c */
[----:B------:R-:W-:Y:S01]  /*10a40*/  STS.U8 [R32+UR12+0xa00], R168 ;  /* 0x000a00a820007988 */ /* 0x000fe2000800000c */
[----:B-1----:R-:W-:-:S02]  /*10a50*/  @!P0 IMAD.MOV.U32 R2, RZ, RZ, R250 ;  /* 0x000000ffff028224 */ /* 0x002fc400078e00fa */
[----:B------:R-:W-:Y:S01]  /*10a60*/  @!P0 IMAD.MOV.U32 R3, RZ, RZ, R244 ;  /* 0x000000ffff038224 */ /* 0x000fe200078e00f4 */
[----:B------:R-:W-:Y:S04]  /*10a70*/  STS.U8 [R32+UR12+0xc00], R167 ;  /* 0x000c00a720007988 */ /* 0x000fe8000800000c */
[----:B------:R-:W-:Y:S04]  /*10a80*/  STS.U8 [R32+UR12+0xe00], R166 ;  /* 0x000e00a620007988 */ /* 0x000fe8000800000c */
[----:B------:R-:W-:Y:S04]  /*10a90*/  STS.U8 [R32+UR12+0x1000], R165 ;  /* 0x001000a520007988 */ /* 0x000fe8000800000c */
[----:B------:R-:W-:Y:S04]  /*10aa0*/  STS.U8 [R32+UR12+0x1200], R152 ;  /* 0x0012009820007988 */ /* 0x000fe8000800000c */
        /* <DEDUP_REMOVED lines=12> */
[----:B-1----:R-:W-:-:S03]  /*10b70*/  @!P0 IMAD.MOV.U32 R2, RZ, RZ, R251 ;  /* 0x000000ffff028224 */ /* 0x002fc600078e00fb */
[----:B------:R-:W2:Y:S04]  /*10b80*/  LDL.LU R251, [R1+0x364] ;  /* 0x0003640001fb7983 */ /* 0x000ea80000300800 */
[----:B------:R-:W-:Y:S04]  /*10b90*/  STS.U8 [R32+UR12+0x2400], R11 ;  /* 0x0024000b20007988 */ /* 0x000fe8000800000c */
[----:B------:R-:W2:Y:S04]  /*10ba0*/  LDL.LU R236, [R1+0x380] ;  /* 0x0003800001ec7983 */ /* 0x000ea80000300800 */
[----:B------:R-:W-:Y:S04]  /*10bb0*/  STS.U8 [R32+UR12+0x2600], R10 ;  /* 0x0026000a20007988 */ /* 0x000fe8000800000c */
[----:B------:R-:W2:Y:S04]  /*10bc0*/  LDL.LU R0, [R1+0x344] ;  /* 0x0003440001007983 */ /* 0x000ea80000300800 */
[----:B------:R-:W-:Y:S04]  /*10bd0*/  STS.U8 [R32+UR12+0x2800], R9 ;  /* 0x0028000920007988 */ /* 0x000fe8000800000c */
[----:B------:R-:W2:Y:S01]  /*10be0*/  LDL.LU R250, [R1+0x360] ;  /* 0x0003600001fa7983 */ /* 0x000ea20000300800 */
[----:B------:R-:W-:-:S03]  /*10bf0*/  PRMT R173, RZ, 0x7610, R173 ;  /* 0x00007610ffad7816 */ /* 0x000fc600000000ad */
[----:B------:R-:W-:Y:S04]  /*10c00*/  STS.U8 [R32+UR12+0x2a00], R8 ;  /* 0x002a000820007988 */ /* 0x000fe8000800000c */
[----:B------:R-:W2:Y:S04]  /*10c10*/  LDL.LU R244, [R1+0x324] ;  /* 0x0003240001f47983 */ /* 0x000ea80000300800 */
        /* <DEDUP_REMOVED lines=9> */
[----:B------:R-:W2:Y:S01]  /*10cb0*/  LDL.LU R241, [R1+0x300] ;  /* 0x0003000001f17983 */ /* 0x000ea20000300800 */
[----:B0-----:R-:W-:-:S03]  /*10cc0*/  PRMT R172, RZ, 0x7610, R172 ;  /* 0x00007610ffac7816 */ /* 0x001fc600000000ac */
        /* <DEDUP_REMOVED lines=8> */
[----:B------:R0:W-:Y:S04]  /*10d50*/  STS.U8 [R32+UR12+0x3e00], R157 ;  /* 0x003e009d20007988 */ /* 0x0001e8000800000c */
[----:B------:R-:W2:Y:S01]  /*10d60*/  LDL.LU R229, [R1+0x284] ;  /* 0x0002840001e57983 */ /* 0x000ea20000300800 */
[----:B------:R-:W-:-:S02]  /*10d70*/  PRMT R171, RZ, 0x7610, R171 ;  /* 0x00007610ffab7816 */ /* 0x000fc400000000ab */
[----:B------:R-:W-:Y:S01]  /*10d80*/  PRMT R170, RZ, 0x7610, R170 ;  /* 0x00007610ffaa7816 */ /* 0x000fe200000000aa */
[----:B------:R-:W2:Y:S04]  /*10d90*/  LDL R40, [R1+0x560] ;  /* 0x0005600001287983 */ /* 0x000ea80000100800 */
[----:B0-----:R-:W2:Y:S01]  /*10da0*/  LDL R32, [R1+0x580] ;  /* 0x0005800001207983 */ /* 0x001ea20000100800 */
[----:B------:R-:W-:-:S03]  /*10db0*/  PRMT R169, RZ, 0x7610, R169 ;  /* 0x00007610ffa97816 */ /* 0x000fc600000000a9 */
[----:B------:R-:W2:Y:S01]  /*10dc0*/  LDL R39, [R1+0x564] ;  /* 0x0005640001277983 */ /* 0x000ea20000100800 */
[----:B------:R-:W-:-:S03]  /*10dd0*/  PRMT R168, RZ, 0x7610, R168 ;  /* 0x00007610ffa87816 */ /* 0x000fc600000000a8 */
[----:B------:R-:W2:Y:S04]  /*10de0*/  LDL R38, [R1+0x540] ;  /* 0x0005400001267983 */ /* 0x000ea80000100800 */
[----:B------:R-:W2:Y:S01]  /*10df0*/  LDL R37, [R1+0x544] ;  /* 0x0005440001257983 */ /* 0x000ea20000100800 */
[----:B------:R-:W-:-:S03]  /*10e00*/  PRMT R167, RZ, 0x7610, R167 ;  /* 0x00007610ffa77816 */ /* 0x000fc600000000a7 */
[----:B------:R-:W2:Y:S04]  /*10e10*/  LDL R36, [R1+0x520] ;  /* 0x0005200001247983 */ /* 0x000ea80000100800 */
[----:B------:R-:W2:Y:S04]  /*10e20*/  LDL R35, [R1+0x524] ;  /* 0x0005240001237983 */ /* 0x000ea80000100800 */
[----:B------:R-:W2:Y:S04]  /*10e30*/  LDL R34, [R1+0x500] ;  /* 0x0005000001227983 */ /* 0x000ea80000100800 */
[----:B------:R-:W2:Y:S01]  /*10e40*/  LDL R33, [R1+0x504] ;  /* 0x0005040001217983 */ /* 0x000ea20000100800 */
[----:B---3--:R-:W-:-:S05]  /*10e50*/  @!P0 IMAD.MOV.U32 R3, RZ, RZ, R238 ;  /* 0x000000ffff038224 */ /* 0x008fca00078e00ee */
[----:B------:R4:W3:Y:S02]  /*10e60*/  @!P0 LDG.E.U8 R173, desc[UR16][R2.64] ;  /* 0x0000001002ad8981 */ /* 0x0008e4000c1e1100 */
[----:B----4-:R-:W-:Y:S02]  /*10e70*/  @!P0 IMAD.MOV.U32 R2, RZ, RZ, R14 ;  /* 0x000000ffff028224 */ /* 0x010fe400078e000e */
[----:B--2---:R-:W-:-:S05]  /*10e80*/  @!P0 IMAD.MOV.U32 R3, RZ, RZ, R245 ;  /* 0x000000ffff038224 */ /* 0x004fca00078e00f5 */
[----:B------:R0:W2:Y:S02]  /*10e90*/  @!P0 LDG.E.U8 R172, desc[UR16][R2.64] ;  /* 0x0000001002ac8981 */ /* 0x0000a4000c1e1100 */
[----:B0-----:R-:W-:Y:S02]  /*10ea0*/  @!P0 IMAD.MOV.U32 R2, RZ, RZ, R31 ;  /* 0x000000ffff028224 */ /* 0x001fe400078e001f */
[----:B------:R-:W4:Y:S01]  /*10eb0*/  LDL R31, [R1+0x780] ;  /* 0x00078000011f7983 */ /* 0x000f220000100800 */
[----:B------:R-:W-:-:S05]  /*10ec0*/  @!P0 IMAD.MOV.U32 R3, RZ, RZ, R227 ;  /* 0x000000ffff038224 */ /* 0x000fca00078e00e3 */
[----:B------:R0:W2:Y:S02]  /*10ed0*/  @!P0 LDG.E.U8 R171, desc[UR16][R2.64] ;  /* 0x0000001002ab8981 */ /* 0x0000a4000c1e1100 */
[----:B0-----:R-:W-:Y:S02]  /*10ee0*/  @!P0 IMAD.MOV.U32 R2, RZ, RZ, R207 ;  /* 0x000000ffff028224 */ /* 0x001fe400078e00cf */
[----:B------:R-:W-:-:S05]  /*10ef0*/  @!P0 IMAD.MOV.U32 R3, RZ, RZ, R13 ;  /* 0x000000ffff038224 */ /* 0x000fca00078e000d */
[----:B------:R0:W2:Y:S02]  /*10f00*/  @!P0 LDG.E.U8 R170, desc[UR16][R2.64] ;  /* 0x0000001002aa8981 */ /* 0x0000a4000c1e1100 */
[----:B0-----:R-:W-:Y:S02]  /*10f10*/  @!P0 IMAD.MOV.U32 R2, RZ, RZ, R26 ;  /* 0x000000ffff028224 */ /* 0x001fe400078e001a */
[----:B------:R-:W-:-:S05]  /*10f20*/  @!P0 IMAD.MOV.U32 R3, RZ, RZ, R223 ;  /* 0x000000ffff038224 */ /* 0x000fca00078e00df */
[----:B------:R0:W2:Y:S02]  /*10f30*/  @!P0 LDG.E.U8 R169, desc[UR16][R2.64] ;  /* 0x0000001002a98981 */ /* 0x0000a4000c1e1100 */
[----:B0-----:R-:W-:Y:S02]  /*10f40*/  @!P0 IMAD.MOV.U32 R2, RZ, RZ, R248 ;  /* 0x000000ffff028224 */ /* 0x001fe400078e00f8 */
[----:B------:R-:W-:Y:S01]  /*10f50*/  @!P0 IMAD.MOV.U32 R3, RZ, RZ, R247 ;  /* 0x000000ffff038224 */ /* 0x000fe200078e00f7 */
[----:B------:R0:W-:Y:S04]  /*10f60*/  STL [R1+0x824], R248 ;  /* 0x000824f801007387 */ /* 0x0001e80000100800 */
[----:B------:R1:W2:Y:S01]  /*10f70*/  @!P0 LDG.E.U8 R168, desc[UR16][R2.64] ;  /* 0x0000001002a88981 */ /* 0x0002a2000c1e1100 */
[----:B------:R-:W-:-:S03]  /*10f80*/  PRMT R166, RZ, 0x7610, R166 ;  /* 0x00007610ffa67816 */ /* 0x000fc600000000a6 */
[----:B0-----:R-:W3:Y:S01]  /*10f90*/  LDL.LU R248, [R1+0x384] ;  /* 0x0003840001f87983 */ /* 0x001ee20000300800 */
[----:B-1----:R-:W-:Y:S02]  /*10fa0*/  @!P0 IMAD.MOV.U32 R2, RZ, RZ, R240 ;  /* 0x000000ffff028224 */ /* 0x002fe400078e00f0 */
[----:B------:R-:W-:Y:S01]  /*10fb0*/  @!P0 IMAD.MOV.U32 R3, RZ, RZ, R239 ;  /* 0x000000ffff038224 */ /* 0x000fe200078e00ef */
[----:B------:R0:W-:Y:S04]  /*10fc0*/  STL [R1+0x820], R247 ;  /* 0x000820f701007387 */ /* 0x0001e80000100800 */
[----:B------:R1:W2:Y:S04]  /*10fd0*/  @!P0 LDG.E.U8 R167, desc[UR16][R2.64] ;  /* 0x0000001002a78981 */ /* 0x0002a8000c1e1100 */
[----:B0-----:R-:W3:Y:S04]  /*10fe0*/  LDL.LU R247, [R1+0x3a0] ;  /* 0x0003a00001f77983 */ /* 0x001ee80000300800 */
[----:B------:R0:W-:Y:S01]  /*10ff0*/  STL [R1+0x82c], R240 ;  /* 0x00082cf001007387 */ /* 0x0001e20000100800 */
[----:B-1----:R-:W-:-:S02]  /*11000*/  @!P0 IMAD.MOV.U32 R2, RZ, RZ, R232 ;  /* 0x000000ffff028224 */ /* 0x002fc400078e00e8 */
[----:B------:R-:W-:-:S05]  /*11010*/  @!P0 IMAD.MOV.U32 R3, RZ, RZ, R231 ;  /* 0x000000ffff038224 */ /* 0x000fca00078e00e7 */
[----:B------:R1:W2:Y:S04]  /*11020*/  @!P0 LDG.E.U8 R166, desc[UR16][R2.64] ;  /* 0x0000001002a68981 */ /* 0x0002a8000c1e1100 */
[----:B0-----:R-:W3:Y:S04]  /*11030*/  LDL.LU R240, [R1+0x3a4] ;  /* 0x0003a40001f07983 */ /* 0x001ee80000300800 */
[----:B------:R0:W-:Y:S04]  /*11040*/  STL [R1+0x828], R239 ;  /* 0x000828ef01007387 */ /* 0x0001e80000100800 */
[----:B0-----:R-:W2:Y:S04]  /*11050*/  LDL.LU R239, [R1+0x3c0] ;  /* 0x0003c00001ef7983 */ /* 0x001ea80000300800 */
[----:B------:R0:W-:Y:S04]  /*11060*/  STL [R1+0x834], R232 ;  /* 0x000834e801007387 */ /* 0x0001e80000100800 */
[----:B0-----:R-:W3:Y:S04]  /*11070*/  LDL.LU R232, [R1+0x3c4] ;  /* 0x0003c40001e87983 */ /* 0x001ee80000300800 */
[----:B------:R0:W-:Y:S04]  /*11080*/  STL [R1+0x830], R231 ;  /* 0x000830e701007387 */ /* 0x0001e80000100800 */
[----:B0-----:R-:W2:Y:S04]  /*11090*/  LDL.LU R231, [R1+0x3e0] ;  /* 0x0003e00001e77983 */ /* 0x001ea80000300800 */
[----:B------:R-:W3:Y:S04]  /*110a0*/  LDL R45, [R1+0x4c0] ;  /* 0x0004c000012d7983 */ /* 0x000ee80000100800 */
[----:B------:R-:W2:Y:S01]  /*110b0*/  LDL R44, [R1+0x4c4] ;  /* 0x0004c400012c7983 */ /* 0x000ea20000100800 */
[----:B-1----:R-:W-:-:S03]  /*110c0*/  @!P0 IMAD.MOV.U32 R3, RZ, RZ, R32 ;  /* 0x000000ffff038224 */ /* 0x002fc600078e0020 */
[----:B------:R-:W3:Y:S01]  /*110d0*/  LDL R32, [R1+0x4e0] ;  /* 0x0004e00001207983 */ /* 0x000ee20000100800 */
[----:B----4-:R-:W-:-:S03]  /*110e0*/  @!P0 IMAD.MOV.U32 R2, RZ, RZ, R31 ;  /* 0x000000ffff028224 */ /* 0x010fc600078e001f */
[----:B------:R-:W4:Y:S01]  /*110f0*/  LDL R31, [R1+0x4e4] ;  /* 0x0004e400011f7983 */ /* 0x000f220000100800 */
[----:B------:R-:W-:-:S03]  /*11100*/  PRMT R165, RZ, 0x7610, R165 ;  /* 0x00007610ffa57816 */ /* 0x000fc600000000a5 */
[----:B------:R0:W-:Y:S04]  /*11110*/  STS.U8 [R228+UR12+0xe80], R184 ;  /* 0x000e80b8e4007988 */ /* 0x0001e8000800000c */
[----:B------:R1:W-:Y:S04]  /*11120*/  STS.U8 [R228+UR12+0xc80], R164 ;  /* 0x000c80a4e4007988 */ /* 0x0003e8000800000c */
[----:B------:R1:W2:Y:S04]  /*11130*/  @!P0 LDG.E.U8 R165, desc[UR16][R2.64] ;  /* 0x0000001002a58981 */ /* 0x0002a8000c1e1100 */
[----:B0-----:R-:W2:Y:S04]  /*11140*/  LDL.LU R184, [R1+0x200] ;  /* 0x0002000001b87983 */ /* 0x001ea80000300800 */
[----:B------:R-:W2:Y:S04]  /*11150*/  LDL R43, [R1+0x4a0] ;  /* 0x0004a000012b7983 */ /* 0x000ea80000100800 */
[----:B------:R-:W2:Y:S01]  /*11160*/  LDL R42, [R1+0x4a4] ;  /* 0x0004a400012a7983 */ /* 0x000ea20000100800 */
[----:B-1----:R-:W-:Y:S01]  /*11170*/  PRMT R164, RZ, 0x7610, R164 ;  /* 0x00007610ffa47816 */ /* 0x002fe200000000a4 */
[----:B------:R-:W-:-:S02]  /*11180*/  @!P0 IMAD.MOV.U32 R2, RZ, RZ, R39 ;  /* 0x000000ffff028224 */ /* 0x000fc400078e0027 */
[----:B------:R-:W-:Y:S01]  /*11190*/  @!P0 IMAD.MOV.U32 R3, RZ, RZ, R40 ;  /* 0x000000ffff038224 */ /* 0x000fe200078e0028 */
[----:B------:R-:W2:Y:S04]  /*111a0*/  LDL R41, [R1+0x480] ;  /* 0x0004800001297983 */ /* 0x000ea80000100800 */
[----:B------:R-:W2:Y:S04]  /*111b0*/  LDL R40, [R1+0x484] ;  /* 0x0004840001287983 */ /* 0x000ea80000100800 */
[----:B------:R0:W-:Y:S04]  /*111c0*/  STS.U8 [R228+UR12+0xa80], R163 ;  /* 0x000a80a3e4007988 */ /* 0x0001e8000800000c */
[----:B------:R1:W2:Y:S04]  /*111d0*/  @!P0 LDG.E.U8 R164, desc[UR16][R2.64] ;  /* 0x0000001002a48981 */ /* 0x0002a8000c1e1100 */
[----:B------:R-:W2:Y:S01]  /*111e0*/  LDL R39, [R1+0x460] ;  /* 0x0004600001277983 */ /* 0x000ea20000100800 */
[----:B0-----:R-:W-:Y:S01]  /*111f0*/  PRMT R163, RZ, 0x7610, R163 ;  /* 0x00007610ffa37816 */ /* 0x001fe200000000a3 */
[----:B-1----:R-:W-:-:S02]  /*11200*/  @!P0 IMAD.MOV.U32 R2, RZ, RZ, R37 ;  /* 0x000000ffff028224 */ /* 0x002fc400078e0025 */
[----:B------:R-:W-:Y:S01]  /*11210*/  @!P0 IMAD.MOV.U32 R3, RZ, RZ, R38 ;  /* 0x000000ffff038224 */ /* 0x000fe200078e0026 */
[----:B------:R0:W-:Y:S04]  /*11220*/  STS.U8 [R228+UR12+0x880], R162 ;  /* 0x000880a2e4007988 */ /* 0x0001e8000800000c */
[----:B------:R-:W2:Y:S04]  /*11230*/  LDL R38, [R1+0x464] ;  /* 0x0004640001267983 */ /* 0x000ea80000100800 */
[----:B------:R1:W2:Y:S01]  /*11240*/  @!P0 LDG.E.U8 R163, desc[UR16][R2.64] ;  /* 0x0000001002a38981 */ /* 0x0002a2000c1e1100 */
[----:B0-----:R-:W-:-:S03]  /*11250*/  PRMT R162, RZ, 0x7610, R162 ;  /* 0x00007610ffa27816 */ /* 0x001fc600000000a2 */
[----:B------:R-:W2:Y:S01]  /*11260*/  LDL R37, [R1+0x440] ;  /* 0x0004400001257983 */ /* 0x000ea20000100800 */
[----:B-1----:R-:W-:Y:S02]  /*11270*/  @!P0 IMAD.MOV.U32 R2, RZ, RZ, R35 ;  /* 0x000000ffff028224 */ /* 0x002fe400078e0023 */
        /* <DEDUP_REMOVED lines=8> */
[----:B------:R-:W2:Y:S04]  /*11300*/  LDL R33, [R1+0x400] ;  /* 0x0004000001217983 */ /* 0x000ea80000100800 */
[----:B------:R-:W2:Y:S04]  /*11310*/  LDL R34, [R1+0x424] ;  /* 0x0004240001227983 */ /* 0x000ea80000100800 */
[----:B------:R3:W2:Y:S02]  /*11320*/  @!P0 LDG.E.U8 R161, desc[UR16][R2.64] ;  /* 0x0000001002a18981 */ /* 0x0006a4000c1e1100 */
[----:B---3--:R-:W-:-:S02]  /*11330*/  @!P0 IMAD.MOV.U32 R3, RZ, RZ, R32 ;  /* 0x000000ffff038224 */ /* 0x008fc400078e0020 */
[----:B------:R-:W3:Y:S01]  /*11340*/  LDL R32, [R1+0x404] ;  /* 0x0004040001207983 */ /* 0x000ee20000100800 */
[----:B----4-:R-:W-:-:S03]  /*11350*/  @!P0 IMAD.MOV.U32 R2, RZ, RZ, R31 ;  /* 0x000000ffff028224 */ /* 0x010fc600078e001f */
[----:B------:R-:W4:Y:S04]  /*11360*/  LDL R31, [R1+0x3e4] ;  /* 0x0003e400011f7983 */ /* 0x000f280000100800 */
[----:B------:R0:W-:Y:S04]  /*11370*/  STS.U8 [R228+UR12+0x480], R160 ;  /* 0x000480a0e4007988 */ /* 0x0001e8000800000c */
[----:B------:R1:W-:Y:S01]  /*11380*/  STS.U8 [R228+UR12+0x280], R159 ;  /* 0x0002809fe4007988 */ /* 0x0003e2000800000c */
[----:B0-----:R-:W-:Y:S02]  /*11390*/  PRMT R160, RZ, 0x7610, R160 ;  /* 0x00007610ffa07816 */ /* 0x001fe400000000a0 */
[----:B-1----:R-:W-:-:S04]  /*113a0*/  PRMT R159, RZ, 0x7610, R159 ;  /* 0x00007610ff9f7816 */ /* 0x002fc8000000009f */
[----:B------:R2:W4:Y:S04]  /*113b0*/  @!P0 LDG.E.U8 R160, desc[UR16][R2.64] ;  /* 0x0000001002a08981 */ /* 0x000528000c1e1100 */
[----:B------:R0:W-:Y:S01]  /*113c0*/  STS.U8 [R228+UR12+0x80], R158 ;  /* 0x0000809ee4007988 */ /* 0x0001e2000800000c */
[----:B--2---:R-:W-:Y:S02]  /*113d0*/  @!P0 IMAD.MOV.U32 R2, RZ, RZ, R44 ;  /* 0x000000ffff028224 */ /* 0x004fe400078e002c */
[----:B------:R-:W-:Y:S01]  /*113e0*/  @!P0 IMAD.MOV.U32 R3, RZ, RZ, R45 ;  /* 0x000000ffff038224 */ /* 0x000fe200078e002d */
[----:B0-----:R-:W-:-:S04]  /*113f0*/  PRMT R158, RZ, 0x7610, R158 ;  /* 0x00007610ff9e7816 */ /* 0x001fc8000000009e */
[----:B------:R0:W2:Y:S01]  /*11400*/  @!P0 LDG.E.U8 R159, desc[UR16][R2.64] ;  /* 0x00000010029f8981 */ /* 0x0000a2000c1e1100 */
[----:B------:R-:W-:Y:S01]  /*11410*/  PRMT R157, RZ, 0x7610, R157 ;  /* 0x00007610ff9d7816 */ /* 0x000fe2000000009d */
[----:B0-----:R-:W-:Y:S02]  /*11420*/  @!P0 IMAD.MOV.U32 R2, RZ, RZ, R42 ;  /* 0x000000ffff028224 */ /* 0x001fe400078e002a */
[----:B------:R-:W-:-:S05]  /*11430*/  @!P0 IMAD.MOV.U32 R3, RZ, RZ, R43 ;  /* 0x000000ffff038224 */ /* 0x000fca00078e002b */
        /* <DEDUP_REMOVED lines=13> */
[----:B------:R-:W-:-:S03]  /*11510*/  PRMT R152, RZ, 0x7610, R152 ;  /* 0x00007610ff987816 */ /* 0x000fc60000000098 */
[----:B------:R1:W-:Y:S01]  /*11520*/  STS.U8 [R228+UR12+0x1680], R190 ;  /* 0x001680bee4007988 */ /* 0x0003e2000800000c */
[----:B0-----:R-:W-:Y:S02]  /*11530*/  @!P0 IMAD.MOV.U32 R2, RZ, RZ, R34 ;  /* 0x000000ffff028224 */ /* 0x001fe400078e0022 */
[----:B------:R-:W-:Y:S01]  /*11540*/  @!P0 IMAD.MOV.U32 R3, RZ, RZ, R35 ;  /* 0x000000ffff038224 */ /* 0x000fe200078e0023 */
[----:B------:R0:W-:Y:S04]  /*11550*/  STS.U8 [R228+UR12+0x1a80], R192 ;  /* 0x001a80c0e4007988 */ /* 0x0001e8000800000c */
[----:B-1----:R-:W2:Y:S04]  /*11560*/  LDL.LU R190, [R1+0x220] ;  /* 0x0002200001be7983 */ /* 0x002ea80000300800 */
[----:B------:R1:W2:Y:S04]  /*11570*/  @!P0 LDG.E.U8 R153, desc[UR16][R2.64] ;  /* 0x0000001002998981 */ /* 0x0002a8000c1e1100 */
[----:B0-----:R-:W2:Y:S04]  /*11580*/  LDL.LU R192, [R1+0x204] ;  /* 0x0002040001c07983 */ /* 0x001ea80000300800 */
[----:B------:R0:W-:Y:S01]  /*11590*/  STS.U8 [R228+UR12+0x2480], R202 ;  /* 0x002480cae4007988 */ /* 0x0001e2000800000c */
[----:B-1----:R-:W-:-:S03]  /*115a0*/  @!P0 IMAD.MOV.U32 R3, RZ, RZ, R33 ;  /* 0x000000ffff038224 */ /* 0x002fc600078e0021 */
[----:B------:R1:W-:Y:S04]  /*115b0*/  STS.U8 [R228+UR12+0x1880], R191 ;  /* 0x001880bfe4007988 */ /* 0x0003e8000800000c */
[----:B------:R1:W-:Y:S04]  /*115c0*/  STS.U8 [R228+UR12+0x1480], R188 ;  /* 0x001480bce4007988 */ /* 0x0003e8000800000c */
[----:B0-----:R-:W2:Y:S01]  /*115d0*/  LDL.LU R202, [R1+0x240] ;  /* 0x0002400001ca7983 */ /* 0x001ea20000300800 */
[----:B-1----:R-:W-:-:S03]  /*115e0*/  IMAD.MOV.U32 R191, RZ, RZ, R13 ;  /* 0x000000ffffbf7224 */ /* 0x002fc600078e000d */
[----:B------:R0:W-:Y:S01]  /*115f0*/  STS.U8 [R228+UR12+0x1c80], R193 ;  /* 0x001c80c1e4007988 */ /* 0x0001e2000800000c */
[----:B------:R-:W-:-:S03]  /*11600*/  IMAD.MOV.U32 R188, RZ, RZ, R24 ;  /* 0x000000ffffbc7224 */ /* 0x000fc600078e0018 */
[----:B------:R-:W2:Y:S04]  /*11610*/  LDL.LU R237, [R1+0x264] ;  /* 0x0002640001ed7983 */ /* 0x000ea80000300800 */
[----:B------:R1:W-:Y:S01]  /*11620*/  STS.U8 [R228+UR12+0x1e80], R195 ;  /* 0x001e80c3e4007988 */ /* 0x0003e2000800000c */
[----:B0-----:R-:W-:-:S03]  /*11630*/  IMAD.MOV.U32 R193, RZ, RZ, R25 ;  /* 0x000000ffffc17224 */ /* 0x001fc600078e0019 */
[----:B------:R0:W-:Y:S04]  /*11640*/  STS.U8 [R228+UR12+0x2080], R196 ;  /* 0x002080c4e4007988 */ /* 0x0001e8000800000c */
[----:B------:R-:W2:Y:S01]  /*11650*/  LDL.LU R13, [R1+0x2a0] ;  /* 0x0002a000010d7983 */ /* 0x000ea20000300800 */
[----:B-1----:R-:W-:-:S03]  /*11660*/  IMAD.MOV.U32 R195, RZ, RZ, R26 ;  /* 0x000000ffffc37224 */ /* 0x002fc600078e001a */
[----:B------:R1:W-:Y:S01]  /*11670*/  STS.U8 [R228+UR12+0x1280], R187 ;  /* 0x001280bbe4007988 */ /* 0x0003e2000800000c */
[----:B0-----:R-:W-:-:S03]  /*11680*/  IMAD.MOV.U32 R196, RZ, RZ, R27 ;  /* 0x000000ffffc47224 */ /* 0x001fc600078e001b */
[----:B------:R0:W-:Y:S04]  /*11690*/  STS.U8 [R228+UR12+0x2280], R197 ;  /* 0x002280c5e4007988 */ /* 0x0001e8000800000c */
[----:B------:R-:W2:Y:S01]  /*116a0*/  LDL.LU.64 R24, [R1] ;  /* 0x0000000001187983 */ /* 0x000ea20000300a00 */
[----:B-1----:R-:W-:-:S03]  /*116b0*/  IMAD.MOV.U32 R187, RZ, RZ, R29 ;  /* 0x000000ffffbb7224 */ /* 0x002fc600078e001d */
[----:B------:R1:W-:Y:S01]  /*116c0*/  STS.U8 [R228+UR12+0x1080], R186 ;  /* 0x001080bae4007988 */ /* 0x0003e2000800000c */
[----:B0-----:R-:W-:-:S03]  /*116d0*/  IMAD.MOV.U32 R197, RZ, RZ, R28 ;  /* 0x000000ffffc57224 */ /* 0x001fc600078e001c */
[----:B------:R-:W2:Y:S04]  /*116e0*/  LDL.LU.64 R26, [R1+0x8] ;  /* 0x00000800011a7983 */ /* 0x000ea80000300a00 */
[----:B------:R-:W2:Y:S01]  /*116f0*/  LDL.LU.64 R28, [R1+0x10] ;  /* 0x00001000011c7983 */ /* 0x000ea20000300a00 */
[----:B-1----:R-:W-:Y:S02]  /*11700*/  IMAD.MOV.U32 R186, RZ, RZ, R30 ;  /* 0x000000ffffba7224 */ /* 0x002fe400078e001e */
[----:B---3--:R-:W-:-:S05]  /*11710*/  @!P0 IMAD.MOV.U32 R2, RZ, RZ, R32 ;  /* 0x000000ffff028224 */ /* 0x008fca00078e0020 */
[----:B------:R4:W3:Y:S01]  /*11720*/  @!P0 LDG.E.U8 R152, desc[UR16][R2.64] ;  /* 0x0000001002988981 */ /* 0x0008e2000c1e1100 */
[----:B------:R-:W-:Y:S01]  /*11730*/  PRMT R23, RZ, 0x7610, R23 ;  /* 0x00007610ff177816 */ /* 0x000fe20000000017 */
[----:B----4-:R-:W-:Y:S02]  /*11740*/  @!P0 IMAD.MOV.U32 R2, RZ, RZ, R31 ;  /* 0x000000ffff028224 */ /* 0x010fe400078e001f */
[----:B------:R-:W4:Y:S04]  /*11750*/  LDL.LU.64 R30, [R1+0x18] ;  /* 0x00001800011e7983 */ /* 0x000f280000300a00 */
        /* <DEDUP_REMOVED lines=50> */
[----:B------:R-:W4:Y:S01]  /*11a80*/  LDL.LU.64 R132, [R1+0x1b0] ;  /* 0x0001b00001847983 */ /* 0x000f220000300a00 */
[----:B------:R-:W-:-:S03]  /*11a90*/  @!P0 IMAD.MOV.U32 R3, RZ, RZ, R231 ;  /* 0x000000ffff038224 */ /* 0x000fc600078e00e7 */
        /* <DEDUP_REMOVED lines=9> */
[----:B------:R0:W4:Y:S04]  /*11b30*/  @!P0 LDG.E.U8 R23, desc[UR16][R2.64] ;  /* 0x0000001002178981 */ /* 0x000128000c1e1100 */
[----:B------:R-:W2:Y:S01]  /*11b40*/  LDL.LU R3, [R1+0x21c] ;  /* 0x00021c0001037983 */ /* 0x000ea20000300800 */
[----:B------:R-:W-:Y:S01]  /*11b50*/  PRMT R22, RZ, 0x7610, R22 ;  /* 0x00007610ff167816 */ /* 0x000fe20000000016 */
[----:B0-----:R-:W-:-:S02]  /*11b60*/  @!P0 IMAD.MOV.U32 R2, RZ, RZ, R232 ;  /* 0x000000ffff028224 */ /* 0x001fc400078e00e8 */
[----:B------:R2:W-:Y:S01]  /*11b70*/  STS.U8 [R228+UR12+0x2680], R203 ;  /* 0x002680cbe4007988 */ /* 0x0005e2000800000c */
[----:B------:R-:W-:-:S03]  /*11b80*/  PRMT R21, RZ, 0x7610, R21 ;  /* 0x00007610ff157816 */ /* 0x000fc60000000015 */
[----:B------:R0:W-:Y:S01]  /*11b90*/  STS.U8 [R228+UR12+0x2880], R204 ;  /* 0x002880cce4007988 */ /* 0x0001e2000800000c */
[----:B------:R-:W-:-:S03]  /*11ba0*/  PRMT R20, RZ, 0x7610, R20 ;  /* 0x00007610ff147816 */ /* 0x000fc60000000014 */
[----:B------:R1:W-:Y:S01]  /*11bb0*/  STS.U8 [R228+UR12+0x2a80], R206 ;  /* 0x002a80cee4007988 */ /* 0x0003e2000800000c */
[----:B--2---:R-:W-:Y:S02]  /*11bc0*/  IMAD.MOV.U32 R203, RZ, RZ, R3 ;  /* 0x000000ffffcb7224 */ /* 0x004fe400078e0003 */
[----:B------:R-:W-:-:S05]  /*11bd0*/  @!P0 IMAD.MOV.U32 R3, RZ, RZ, R239 ;  /* 0x000000ffff038224 */ /* 0x000fca00078e00ef */
[----:B------:R2:W4:Y:S02]  /*11be0*/  @!P0 LDG.E.U8 R22, desc[UR16][R2.64] ;  /* 0x0000001002168981 */ /* 0x000524000c1e1100 */
[----:B--2---:R-:W-:Y:S02]  /*11bf0*/  IMAD.MOV.U32 R3, RZ, RZ, R207 ;  /* 0x000000ffff037224 */ /* 0x004fe400078e00cf */
[----:B------:R-:W-:Y:S01]  /*11c00*/  @!P0 IMAD.MOV.U32 R2, RZ, RZ, R240 ;  /* 0x000000ffff028224 */ /* 0x000fe200078e00f0 */
[----:B------:R-:W2:Y:S01]  /*11c10*/  LDL.LU R207, [R1+0xae4] ;  /* 0x000ae40001cf7983 */ /* 0x000ea20000300800 */
[----:B0-----:R-:W-:Y:S02]  /*11c20*/  IMAD.MOV.U32 R204, RZ, RZ, R3 ;  /* 0x000000ffffcc7224 */ /* 0x001fe400078e0003 */
[----:B------:R-:W-:Y:S01]  /*11c30*/  @!P0 IMAD.MOV.U32 R3, RZ, RZ, R247 ;  /* 0x000000ffff038224 */ /* 0x000fe200078e00f7 */
[----:B-1----:R-:W3:Y:S04]  /*11c40*/  LDL.LU R206, [R1+0x224] ;  /* 0x0002240001ce7983 */ /* 0x002ee80000300800 */
[----:B------:R0:W4:Y:S02]  /*11c50*/  @!P0 LDG.E.U8 R21, desc[UR16][R2.64] ;  /* 0x0000001002158981 */ /* 0x000124000c1e1100 */
[----:B0-----:R-:W-:-:S02]  /*11c60*/  @!P0 IMAD.MOV.U32 R2, RZ, RZ, R248 ;  /* 0x000000ffff028224 */ /* 0x001fc400078e00f8 */
[----:B------:R-:W-:-:S05]  /*11c70*/  @!P0 IMAD.MOV.U32 R3, RZ, RZ, R236 ;  /* 0x000000ffff038224 */ /* 0x000fca00078e00ec */
[----:B------:R0:W4:Y:S04]  /*11c80*/  @!P0 LDG.E.U8 R20, desc[UR16][R2.64] ;  /* 0x0000001002148981 */ /* 0x000128000c1e1100 */
[----:B------:R-:W3:Y:S01]  /*11c90*/  LDL.LU R3, [R1+0x250] ;  /* 0x0002500001037983 */ /* 0x000ee20000300800 */
[----:B------:R-:W-:Y:S01]  /*11ca0*/  PRMT R19, RZ, 0x7610, R19 ;  /* 0x00007610ff137816 */ /* 0x000fe20000000013 */
[----:B0-----:R-:W-:Y:S02]  /*11cb0*/  @!P0 IMAD.MOV.U32 R2, RZ, RZ, R251 ;  /* 0x000000ffff028224 */ /* 0x001fe400078e00fb */
[----:B--2---:R3:W-:Y:S02]  /*11cc0*/  STS.U8 [R228+UR12+0x2c80], R207 ;  /* 0x002c80cfe4007988 */ /* 0x0047e4000800000c */
[----:B---3--:R-:W-:-:S02]  /*11cd0*/  IMAD.MOV.U32 R207, RZ, RZ, R3 ;  /* 0x000000ffffcf7224 */ /* 0x008fc400078e0003 */
[----:B------:R-:W-:-:S05]  /*11ce0*/  @!P0 IMAD.MOV.U32 R3, RZ, RZ, R250 ;  /* 0x000000ffff038224 */ /* 0x000fca00078e00fa */
[----:B------:R0:W2:Y:S04]  /*11cf0*/  @!P0 LDG.E.U8 R19, desc[UR16][R2.64] ;  /* 0x0000001002138981 */ /* 0x0000a8000c1e1100 */
[----:B------:R-:W3:Y:S01]  /*11d00*/  LDL.LU R3, [R1+0x23c] ;  /* 0x00023c0001037983 */ /* 0x000ee20000300800 */
[----:B------:R-:W-:Y:S01]  /*11d10*/  PRMT R18, RZ, 0x7610, R18 ;  /* 0x00007610ff127816 */ /* 0x000fe20000000012 */
[----:B0-----:R-:W-:Y:S02]  /*11d20*/  @!P0 IMAD.MOV.U32 R2, RZ, RZ, R0 ;  /* 0x000000ffff028224 */ /* 0x001fe400078e0000 */
[----:B------:R3:W-:Y:S02]  /*11d30*/  STS.U8 [R228+UR12+0x2e80], R208 ;  /* 0x002e80d0e4007988 */ /* 0x0007e4000800000c */
[----:B---3--:R-:W-:-:S02]  /*11d40*/  IMAD.MOV.U32 R208, RZ, RZ, R3 ;  /* 0x000000ffffd07224 */ /* 0x008fc400078e0003 */
[----:B------:R-:W-:-:S05]  /*11d50*/  @!P0 IMAD.MOV.U32 R3, RZ, RZ, R234 ;  /* 0x000000ffff038224 */ /* 0x000fca00078e00ea */
[----:B------:R0:W3:Y:S04]  /*11d60*/  @!P0 LDG.E.U8 R18, desc[UR16][R2.64] ;  /* 0x0000001002128981 */ /* 0x0000e8000c1e1100 */
[----:B------:R-:W4:Y:S01]  /*11d70*/  LDL.LU R3, [R1+0x258] ;  /* 0x0002580001037983 */ /* 0x000f220000300800 */
[----:B------:R-:W-:Y:S01]  /*11d80*/  PRMT R17, RZ, 0x7610, R17 ;  /* 0x00007610ff117816 */ /* 0x000fe20000000011 */
[----:B0-----:R-:W-:Y:S02]  /*11d90*/  @!P0 IMAD.MOV.U32 R2, RZ, RZ, R244 ;  /* 0x000000ffff028224 */ /* 0x001fe400078e00f4 */
[----:B------:R4:W-:Y:S01]  /*11da0*/  STS.U8 [R228+UR12+0x3080], R210 ;  /* 0x003080d2e4007988 */ /* 0x0009e2000800000c */
[----:B------:R-:W-:-:S03]  /*11db0*/  PRMT R16, RZ, 0x7610, R16 ;  /* 0x00007610ff107816 */ /* 0x000fc60000000010 */
[----:B------:R0:W-:Y:S01]  /*11dc0*/  STS.U8 [R228+UR12+0x3280], R211 ;  /* 0x003280d3e4007988 */ /* 0x0001e2000800000c */
[----:B------:R-:W-:-:S03]  /*11dd0*/  PRMT R15, RZ, 0x7610, R15 ;  /* 0x00007610ff0f7816 */ /* 0x000fc6000000000f */
[----:B------:R-:W-:Y:S04]  /*11de0*/  STS.U8 [R228+UR12+0x3680], R216 ;  /* 0x003680d8e4007988 */ /* 0x000fe8000800000c */
[----:B------:R-:W-:Y:S04]  /*11df0*/  STS.U8 [R228+UR12+0x3880], R215 ;  /* 0x003880d7e4007988 */ /* 0x000fe8000800000c */
[----:B------:R1:W-:Y:S01]  /*11e00*/  STS.U8 [R228+UR12+0x3480], R217 ;  /* 0x003480d9e4007988 */ /* 0x0003e2000800000c */
[----:B----4-:R-:W-:Y:S02]  /*11e10*/  IMAD.MOV.U32 R210, RZ, RZ, R3 ;  /* 0x000000ffffd27224 */ /* 0x010fe400078e0003 */
[----:B------:R-:W-:-:S05]  /*11e20*/  @!P0 IMAD.MOV.U32 R3, RZ, RZ, R242 ;  /* 0x000000ffff038224 */ /* 0x000fca00078e00f2 */
[----:B------:R4:W3:Y:S02]  /*11e30*/  @!P0 LDG.E.U8 R17, desc[UR16][R2.64] ;  /* 0x0000001002118981 */ /* 0x0008e4000c1e1100 */
[----:B----4-:R-:W-:Y:S02]  /*11e40*/  IMAD.MOV.U32 R3, RZ, RZ, R226 ;  /* 0x000000ffff037224 */ /* 0x010fe400078e00e2 */
[----:B------:R-:W-:Y:S01]  /*11e50*/  @!P0 IMAD.MOV.U32 R2, RZ, RZ, R252 ;  /* 0x000000ffff028224 */ /* 0x000fe200078e00fc */
[----:B------:R-:W4:Y:S01]  /*11e60*/  LDL.LU R226, [R1+0xae0] ;  /* 0x000ae00001e27983 */ /* 0x000f220000300800 */
[----:B0-----:R-:W-:Y:S02]  /*11e70*/  IMAD.MOV.U32 R211, RZ, RZ, R3 ;  /* 0x000000ffffd37224 */ /* 0x001fe400078e0003 */
[----:B------:R-:W-:Y:S01]  /*11e80*/  @!P0 IMAD.MOV.U32 R3, RZ, RZ, R241 ;  /* 0x000000ffff038224 */ /* 0x000fe200078e00f1 */
[----:B-1----:R-:W2:Y:S04]  /*11e90*/  LDL.LU R217, [R1+0x260] ;  /* 0x0002600001d97983 */ /* 0x002ea80000300800 */
[----:B------:R0:W3:Y:S02]  /*11ea0*/  @!P0 LDG.E.U8 R16, desc[UR16][R2.64] ;  /* 0x0000001002108981 */ /* 0x0000e4000c1e1100 */
[----:B0-----:R-:W-:-:S02]  /*11eb0*/  @!P0 IMAD.MOV.U32 R2, RZ, RZ, R233 ;  /* 0x000000ffff028224 */ /* 0x001fc400078e00e9 */
[----:B------:R-:W-:-:S05]  /*11ec0*/  @!P0 IMAD.MOV.U32 R3, RZ, RZ, R230 ;  /* 0x000000ffff038224 */ /* 0x000fca00078e00e6 */
[----:B------:R0:W3:Y:S02]  /*11ed0*/  @!P0 LDG.E.U8 R15, desc[UR16][R2.64] ;  /* 0x00000010020f8981 */ /* 0x0000e4000c1e1100 */
[----:B0-----:R-:W-:Y:S02]  /*11ee0*/  IMAD.MOV.U32 R3, RZ, RZ, R245 ;  /* 0x000000ffff037224 */ /* 0x001fe400078e00f5 */
[----:B------:R-:W4:Y:S02]  /*11ef0*/  LDL.LU R245, [R1+0xadc] ;  /* 0x000adc0001f57983 */ /* 0x000f240000300800 */
[----:B------:R-:W-:-:S04]  /*11f00*/  IMAD.MOV.U32 R216, RZ, RZ, R3 ;  /* 0x000000ffffd87224 */ /* 0x000fc800078e0003 */
[----:B------:R-:W-:Y:S02]  /*11f10*/  IMAD.MOV.U32 R215, RZ, RZ, R216 ;  /* 0x000000ffffd77224 */ /* 0x000fe400078e00d8 */
[----:B------:R-:W-:Y:S02]  /*11f20*/  IMAD.MOV.U32 R216, RZ, RZ, R208 ;  /* 0x000000ffffd87224 */ /* 0x000fe400078e00d0 */
[----:B------:R-:W-:Y:S02]  /*11f30*/  IMAD.MOV.U32 R208, RZ, RZ, R204 ;  /* 0x000000ffffd07224 */ /* 0x000fe400078e00cc */
[----:B------:R-:W-:Y:S02]  /*11f40*/  IMAD.MOV.U32 R204, RZ, RZ, R227 ;  /* 0x000000ffffcc7224 */ /* 0x000fe400078e00e3 */
[----:B------:R-:W2:Y:S04]  /*11f50*/  LDL.LU R227, [R1+0x280] ;  /* 0x0002800001e37983 */ /* 0x000ea80000300800 */
[----:B------:R0:W-:Y:S04]  /*11f60*/  STS.U8 [R228+UR12+0x3a80], R214 ;  /* 0x003a80d6e4007988 */ /* 0x0001e8000800000c */
[----:B0-----:R-:W3:Y:S01]  /*11f70*/  LDL.LU R214, [R1+0x244] ;  /* 0x0002440001d67983 */ /* 0x001ee20000300800 */
[----:B------:R-:W-:Y:S01]  /*11f80*/  PRMT R12, RZ, 0x7610, R12 ;  /* 0x00007610ff0c7816 */ /* 0x000fe2000000000c */
[----:B------:R-:W-:-:S02]  /*11f90*/  @!P0 IMAD.MOV.U32 R2, RZ, RZ, R249 ;  /* 0x000000ffff028224 */ /* 0x000fc400078e00f9 */
[----:B------:R-:W-:Y:S01]  /*11fa0*/  @!P0 IMAD.MOV.U32 R3, RZ, RZ, R243 ;  /* 0x000000ffff038224 */ /* 0x000fe200078e00f3 */
[----:B------:R-:W-:-:S04]  /*11fb0*/  PRMT R11, RZ, 0x7610, R11 ;  /* 0x00007610ff0b7816 */ /* 0x000fc8000000000b */
[----:B------:R0:W3:Y:S01]  /*11fc0*/  @!P0 LDG.E.U8 R12, desc[UR16][R2.64] ;  /* 0x00000010020c8981 */ /* 0x0000e2000c1e1100 */
[----:B------:R-:W-:Y:S01]  /*11fd0*/  PRMT R10, RZ, 0x7610, R10 ;  /* 0x00007610ff0a7816 */ /* 0x000fe2000000000a */
[----:B0-----:R-:W-:Y:S02]  /*11fe0*/  @!P0 IMAD.MOV.U32 R2, RZ, RZ, R235 ;  /* 0x000000ffff028224 */ /* 0x001fe400078e00eb */
[----:B------:R-:W-:-:S05]  /*11ff0*/  @!P0 IMAD.MOV.U32 R3, RZ, RZ, R13 ;  /* 0x000000ffff038224 */ /* 0x000fca00078e000d */
[----:B------:R0:W3:Y:S02]  /*12000*/  @!P0 LDG.E.U8 R11, desc[UR16][R2.64] ;  /* 0x00000010020b8981 */ /* 0x0000e4000c1e1100 */
[----:B0-----:R-:W-:Y:S02]  /*12010*/  @!P0 IMAD.MOV.U32 R2, RZ, RZ, R229 ;  /* 0x000000ffff028224 */ /* 0x001fe400078e00e5 */
[----:B------:R0:W-:Y:S01]  /*12020*/  STS.U8 [R228+UR12+0x3c80], R213 ;  /* 0x003c80d5e4007988 */ /* 0x0001e2000800000c */
[----:B------:R-:W-:Y:S02]  /*12030*/  PRMT R9, RZ, 0x7610, R9 ;  /* 0x00007610ff097816 */ /* 0x000fe40000000009 */
[----:B------:R-:W-:Y:S01]  /*12040*/  PRMT R8, RZ, 0x7610, R8 ;  /* 0x00007610ff087816 */ /* 0x000fe20000000008 */
[----:B------:R1:W-:Y:S01]  /*12050*/  STS.U8 [R228+UR12+0x3e80], R212 ;  /* 0x003e80d4e4007988 */ /* 0x0003e2000800000c */
[----:B--2---:R-:W-:-:S05]  /*12060*/  @!P0 IMAD.MOV.U32 R3, RZ, RZ, R227 ;  /* 0x000000ffff038224 */ /* 0x004fca00078e00e3 */
[----:B------:R2:W3:Y:S02]  /*12070*/  @!P0 LDG.E.U8 R10, desc[UR16][R2.64] ;  /* 0x00000010020a8981 */ /* 0x0004e4000c1e1100 */
[----:B--2---:R-:W-:Y:S02]  /*12080*/  IMAD.MOV.U32 R3, RZ, RZ, R246 ;  /* 0x000000ffff037224 */ /* 0x004fe400078e00f6 */
[----:B------:R-:W-:Y:S01]  /*12090*/  @!P0 IMAD.MOV.U32 R2, RZ, RZ, R237 ;  /* 0x000000ffff028224 */ /* 0x000fe200078e00ed */
[----:B------:R-:W2:Y:S01]  /*120a0*/  LDL.LU R246, [R1+0xad8] ;  /* 0x000ad80001f67983 */ /* 0x000ea20000300800 */
[----:B0-----:R-:W-:Y:S02]  /*120b0*/  IMAD.MOV.U32 R213, RZ, RZ, R3 ;  /* 0x000000ffffd57224 */ /* 0x001fe400078e0003 */
[----:B------:R-:W-:-:S05]  /*120c0*/  @!P0 IMAD.MOV.U32 R3, RZ, RZ, R217 ;  /* 0x000000ffff038224 */ /* 0x000fca00078e00d9 */
[----:B------:R4:W2:Y:S02]  /*120d0*/  @!P0 LDG.E.U8 R9, desc[UR16][R2.64] ;  /* 0x0000001002098981 */ /* 0x0008a4000c1e1100 */
[----:B----4-:R-:W-:Y:S02]  /*120e0*/  IMAD.MOV.U32 R3, RZ, RZ, R245 ;  /* 0x000000ffff037224 */ /* 0x010fe400078e00f5 */
[----:B------:R-:W4:Y:S01]  /*120f0*/  LDL.LU R245, [R1+0xad4] ;  /* 0x000ad40001f57983 */ /* 0x000f220000300800 */
[----:B---3--:R-:W-:Y:S02]  /*12100*/  @!P0 IMAD.MOV.U32 R2, RZ, RZ, R214 ;  /* 0x000000ffff028224 */ /* 0x008fe400078e00d6 */
[----:B-1----:R-:W-:Y:S02]  /*12110*/  IMAD.MOV.U32 R212, RZ, RZ, R3 ;  /* 0x000000ffffd47224 */ /* 0x002fe400078e0003 */
[----:B------:R-:W-:-:S05]  /*12120*/  @!P0 IMAD.MOV.U32 R3, RZ, RZ, R202 ;  /* 0x000000ffff038224 */ /* 0x000fca00078e00ca */
[----:B------:R0:W3:Y:S02]  /*12130*/  @!P0 LDG.E.U8 R8, desc[UR16][R2.64] ;  /* 0x0000001002088981 */ /* 0x0000e4000c1e1100 */
[----:B0-----:R-:W-:Y:S02]  /*12140*/  IMAD.MOV.U32 R3, RZ, RZ, R227 ;  /* 0x000000ffff037224 */ /* 0x001fe400078e00e3 */
[----:B------:R-:W0:Y:S01]  /*12150*/  S2R R227, SR_TID.X ;  /* 0x0000000000e37919 */ /* 0x000e220000002100 */
[----:B------:R-:W-:Y:S01]  /*12160*/  PRMT R7, RZ, 0x7610, R7 ;  /* 0x00007610ff077816 */ /* 0x000fe20000000007 */
[----:B------:R-:W-:Y:S01]  /*12170*/  @!P0 IMAD.MOV.U32 R2, RZ, RZ, R206 ;  /* 0x000000ffff028224 */ /* 0x000fe200078e00ce */
[----:B------:R-:W-:Y:S02]  /*12180*/  PRMT R6, RZ, 0x7610, R6 ;  /* 0x00007610ff067816 */ /* 0x000fe40000000006 */
[----:B0-----:R-:W-:-:S04]  /*12190*/  LOP3.LUT R227, R227, 0x7f, RZ, 0xc0, !PT ;  /* 0x0000007fe3e37812 */ /* 0x001fc800078ec0ff */
[----:B------:R-:W-:-:S05]  /*121a0*/  LOP3.LUT R227, R227, 0x20, RZ, 0x3c, !PT ;  /* 0x00000020e3e37812 */ /* 0x000fca00078e3cff */
[----:B------:R0:W-:Y:S02]  /*121b0*/  STS.U8 [R227+UR12+0x100], R222 ;  /* 0x000100dee3007988 */ /* 0x0001e4000800000c */
[----:B0-----:R-:W-:Y:S02]  /*121c0*/  IMAD.MOV.U32 R222, RZ, RZ, R3 ;  /* 0x000000ffffde7224 */ /* 0x001fe400078e0003 */
[----:B------:R-:W-:Y:S01]  /*121d0*/  @!P0 IMAD.MOV.U32 R3, RZ, RZ, R190 ;  /* 0x000000ffff038224 */ /* 0x000fe200078e00be */
[----:B------:R0:W-:Y:S04]  /*121e0*/  STS.U8 [R227+UR12+0x300], R221 ;  /* 0x000300dde3007988 */ /* 0x0001e8000800000c */
[----:B------:R1:W3:Y:S02]  /*121f0*/  @!P0 LDG.E.U8 R7, desc[UR16][R2.64] ;  /* 0x0000001002078981 */ /* 0x0002e4000c1e1100 */
[----:B-1----:R-:W-:-:S02]  /*12200*/  IMAD.MOV.U32 R3, RZ, RZ, R238 ;  /* 0x000000ffff037224 */ /* 0x002fc400078e00ee */
[----:B------:R-:W-:Y:S01]  /*12210*/  @!P0 IMAD.MOV.U32 R2, RZ, RZ, R192 ;  /* 0x000000ffff028224 */ /* 0x000fe200078e00c0 */
[----:B------:R1:W-:Y:S01]  /*12220*/  STS.U8 [R227+UR12+0x500], R220 ;  /* 0x000500dce3007988 */ /* 0x0003e2000800000c */
[----:B0-----:R-:W-:Y:S02]  /*12230*/  IMAD.MOV.U32 R221, RZ, RZ, R3 ;  /* 0x000000ffffdd7224 */ /* 0x001fe400078e0003 */
[----:B------:R-:W-:Y:S01]  /*12240*/  @!P0 IMAD.MOV.U32 R3, RZ, RZ, R184 ;  /* 0x000000ffff038224 */ /* 0x000fe200078e00b8 */
[----:B------:R-:W3:Y:S04]  /*12250*/  LDL.LU R238, [R1+0xad0] ;  /* 0x000ad00001ee7983 */ /* 0x000ee80000300800 */
[----:B------:R0:W3:Y:S01]  /*12260*/  @!P0 LDG.E.U8 R6, desc[UR16][R2.64] ;  /* 0x0000001002068981 */ /* 0x0000e2000c1e1100 */
[----:B------:R-:W-:Y:S01]  /*12270*/  PRMT R5, RZ, 0x7610, R5 ;  /* 0x00007610ff057816 */ /* 0x000fe20000000005 */
[----:B0-----:R-:W-:-:S02]  /*12280*/  IMAD.MOV.U32 R3, RZ, RZ, R237 ;  /* 0x000000ffff037224 */ /* 0x001fc400078e00ed */
[----:B------:R-:W3:Y:S02]  /*12290*/  LDL.LU R237, [R1+0xacc] ;  /* 0x000acc0001ed7983 */ /* 0x000ee40000300800 */
[----:B-1----:R-:W-:Y:S02]  /*122a0*/  IMAD.MOV.U32 R220, RZ, RZ, R3 ;  /* 0x000000ffffdc7224 */ /* 0x002fe400078e0003 */
[----:B--2---:R-:W-:Y:S02]  /*122b0*/  @!P0 IMAD.MOV.U32 R2, RZ, RZ, R246 ;  /* 0x000000ffff028224 */ /* 0x004fe400078e00f6 */
[----:B----4-:R-:W-:-:S05]  /*122c0*/  @!P0 IMAD.MOV.U32 R3, RZ, RZ, R245 ;  /* 0x000000ffff038224 */ /* 0x010fca00078e00f5 */
[----:B------:R0:W2:Y:S02]  /*122d0*/  @!P0 LDG.E.U8 R5, desc[UR16][R2.64] ;  /* 0x0000001002058981 */ /* 0x0000a4000c1e1100 */
[----:B0-----:R-:W-:Y:S02]  /*122e0*/  IMAD.MOV.U32 R3, RZ, RZ, R225 ;  /* 0x000000ffff037224 */ /* 0x001fe400078e00e1 */
[----:B------:R-:W4:Y:S01]  /*122f0*/  LDL.LU R225, [R1+0xac8] ;  /* 0x000ac80001e17983 */ /* 0x000f220000300800 */
[----:B------:R-:W-:-:S03]  /*12300*/  PRMT R4, RZ, 0x7610, R4 ;  /* 0x00007610ff047816 */ /* 0x000fc60000000004 */
[----:B------:R0:W-:Y:S02]  /*12310*/  STS.U8 [R227+UR12+0x700], R219 ;  /* 0x000700dbe3007988 */ /* 0x0001e4000800000c */
[----:B0-----:R-:W-:Y:S02]  /*12320*/  IMAD.MOV.U32 R219, RZ, RZ, R3 ;  /* 0x000000ffffdb7224 */ /* 0x001fe400078e0003 */
[----:B------:R0:W-:Y:S02]  /*12330*/  STS.U8 [R227+UR12+0x900], R218 ;  /* 0x000900dae3007988 */ /* 0x0001e4000800000c */
[----:B0-----:R-:W-:Y:S02]  /*12340*/  IMAD.MOV.U32 R218, RZ, RZ, R224 ;  /* 0x000000ffffda7224 */ /* 0x001fe400078e00e0 */
[----:B---3--:R-:W-:Y:S02]  /*12350*/  @!P0 IMAD.MOV.U32 R2, RZ, RZ, R238 ;  /* 0x000000ffff028224 */ /* 0x008fe400078e00ee */
[----:B------:R-:W-:-:S05]  /*12360*/  @!P0 IMAD.MOV.U32 R3, RZ, RZ, R237 ;  /* 0x000000ffff038224 */ /* 0x000fca00078e00ed */
[----:B------:R0:W3:Y:S02]  /*12370*/  @!P0 LDG.E.U8 R4, desc[UR16][R2.64] ;  /* 0x0000001002048981 */ /* 0x0000e4000c1e1100 */
[----:B0-----:R-:W-:Y:S02]  /*12380*/  IMAD.MOV.U32 R3, RZ, RZ, R14 ;  /* 0x000000ffff037224 */ /* 0x001fe400078e000e */
[----:B------:R-:W2:Y:S01]  /*12390*/  LDL.LU R14, [R1+0xac4] ;  /* 0x000ac400010e7983 */ /* 0x000ea20000300800 */
[----:B----4-:R-:W-:-:S03]  /*123a0*/  IMAD.MOV.U32 R2, RZ, RZ, R225 ;  /* 0x000000ffff027224 */ /* 0x010fc600078e00e1 */
[----:B------:R-:W4:Y:S04]  /*123b0*/  LDL.LU R225, [R1+0xac0] ;  /* 0x000ac00001e17983 */ /* 0x000f280000300800 */
[----:B------:R-:W3:Y:S04]  /*123c0*/  LDL.LU R224, [R1+0xabc] ;  /* 0x000abc0001e07983 */ /* 0x000ee80000300800 */
[----:B------:R0:W-:Y:S04]  /*123d0*/  STS.U8 [R227+UR12+0xb00], R209 ;  /* 0x000b00d1e3007988 */ /* 0x0001e8000800000c */
[----:B------:R1:W-:Y:S04]  /*123e0*/  STS.U8 [R227+UR12+0xd00], R205 ;  /* 0x000d00cde3007988 */ /* 0x0003e8000800000c */
[----:B------:R2:W-:Y:S01]  /*123f0*/  STS.U8 [R227+UR12+0xf00], R201 ;  /* 0x000f00c9e3007988 */ /* 0x0005e2000800000c */
[----:B0-----:R-:W-:-:S03]  /*12400*/  IMAD.MOV.U32 R209, RZ, RZ, R13 ;  /* 0x000000ffffd17224 */ /* 0x001fc600078e000d */
[----:B------:R-:W4:Y:S01]  /*12410*/  LDL.LU R13, [R1+0xab8] ;  /* 0x000ab800010d7983 */ /* 0x000f220000300800 */
[----:B-1----:R-:W-:-:S03]  /*12420*/  IMAD.MOV.U32 R205, RZ, RZ, R226 ;  /* 0x000000ffffcd7224 */ /* 0x002fc600078e00e2 */
[----:B------:R-:W4:Y:S04]  /*12430*/  LDL.LU R226, [R1+0xab4] ;  /* 0x000ab40001e27983 */ /* 0x000f280000300800 */
[----:B------:R3:W-:Y:S04]  /*12440*/  STS.U8 [R227+UR12+0x1100], R200 ;  /* 0x001100c8e3007988 */ /* 0x0007e8000800000c */
[----:B------:R0:W-:Y:S01]  /*12450*/  STS.U8 [R227+UR12+0x1500], R198 ;  /* 0x001500c6e3007988 */ /* 0x0001e2000800000c */
[----:B--2---:R-:W-:-:S03]  /*12460*/  IMAD.MOV.U32 R201, RZ, RZ, R14 ;  /* 0x000000ffffc97224 */ /* 0x004fc600078e000e */
[----:B------:R-:W2:Y:S01]  /*12470*/  LDL.LU R14, [R1+0xab0] ;  /* 0x000ab000010e7983 */ /* 0x000ea20000300800 */
[----:B---3--:R-:W-:-:S03]  /*12480*/  IMAD.MOV.U32 R200, RZ, RZ, R224 ;  /* 0x000000ffffc87224 */ /* 0x008fc600078e00e0 */
[----:B------:R-:W3:Y:S04]  /*12490*/  LDL.LU R224, [R1+0xaac] ;  /* 0x000aac0001e07983 */ /* 0x000ee80000300800 */
[----:B0-----:R-:W2:Y:S04]  /*124a0*/  LDL R198, [R1+0x7a0] ;  /* 0x0007a00001c67983 */ /* 0x001ea80000100800 */
[----:B------:R4:W-:Y:S02]  /*124b0*/  STS.U8 [R227+UR12+0x1300], R199 ;  /* 0x001300c7e3007988 */ /* 0x0009e4000800000c */
[----:B----4-:R-:W-:-:S02]  /*124c0*/  IMAD.MOV.U32 R199, RZ, RZ, R226 ;  /* 0x000000ffffc77224 */ /* 0x010fc400078e00e2 */
[----:B---3--:R-:W-:-:S05]  /*124d0*/  VIADD R224, R224, 0x1 ;  /* 0x00000001e0e07836 */ /* 0x008fca0000000000 */
[----:B--2---:R-:W-:Y:S01]  /*124e0*/  ISETP.NE.U32.AND P0, PT, R224, R198, PT ;  /* 0x000000c6e000720c */ /* 0x004fe20003f05070 */
[----:B------:R-:W-:Y:S02]  /*124f0*/  IMAD.MOV.U32 R198, RZ, RZ, R199 ;  /* 0x000000ffffc67224 */ /* 0x000fe400078e00c7 */
[----:B------:R-:W-:Y:S02]  /*12500*/  IMAD.MOV.U32 R199, RZ, RZ, R200 ;  /* 0x000000ffffc77224 */ /* 0x000fe400078e00c8 */
[----:B------:R-:W-:Y:S02]  /*12510*/  IMAD.MOV.U32 R200, RZ, RZ, R201 ;  /* 0x000000ffffc87224 */ /* 0x000fe400078e00c9 */
[----:B------:R-:W-:Y:S02]  /*12520*/  IMAD.MOV.U32 R201, RZ, RZ, R205 ;  /* 0x000000ffffc97224 */ /* 0x000fe400078e00cd */
[----:B------:R-:W-:Y:S02]  /*12530*/  IMAD.MOV.U32 R205, RZ, RZ, R209 ;  /* 0x000000ffffcd7224 */ /* 0x000fe400078e00d1 */
[----:B------:R-:W-:-:S02]  /*12540*/  IMAD.MOV.U32 R209, RZ, RZ, R218 ;  /* 0x000000ffffd17224 */ /* 0x000fc400078e00da */
[----:B------:R-:W-:Y:S02]  /*12550*/  IMAD.MOV.U32 R218, RZ, RZ, R2 ;  /* 0x000000ffffda7224 */ /* 0x000fe400078e0002 */
[----:B------:R-:W-:Y:S02]  /*12560*/  IMAD.MOV.U32 R2, RZ, RZ, R3 ;  /* 0x000000ffff027224 */ /* 0x000fe400078e0003 */
[----:B------:R-:W-:Y:S02]  /*12570*/  IMAD.MOV.U32 R3, RZ, RZ, R219 ;  /* 0x000000ffff037224 */ /* 0x000fe400078e00db */
[----:B------:R-:W-:Y:S02]  /*12580*/  IMAD.MOV.U32 R219, RZ, RZ, R220 ;  /* 0x000000ffffdb7224 */ /* 0x000fe400078e00dc */
[----:B------:R-:W-:Y:S02]  /*12590*/  IMAD.MOV.U32 R220, RZ, RZ, R221 ;  /* 0x000000ffffdc7224 */ /* 0x000fe400078e00dd */
[----:B------:R-:W-:-:S02]  /*125a0*/  IMAD.MOV.U32 R221, RZ, RZ, R186 ;  /* 0x000000ffffdd7224 */ /* 0x000fc400078e00ba */
[----:B------:R-:W-:Y:S02]  /*125b0*/  IMAD.MOV.U32 R186, RZ, RZ, R223 ;  /* 0x000000ffffba7224 */ /* 0x000fe400078e00df */
[----:B------:R-:W0:Y:S02]  /*125c0*/  LDC R223, c[0x0][0x238] ;  /* 0x00008e00ffdf7b82 */ /* 0x000e240000000800 */
[----:B0-----:R-:W-:-:S05]  /*125d0*/  IMAD.SHL.U32 R223, R223, 0x40, RZ ;  /* 0x00000040dfdf7824 */ /* 0x001fca00078e00ff */
[----:B------:R-:W-:-:S05]  /*125e0*/  IADD3 R198, P5, R223, R198, RZ ;  /* 0x000000c6dfc67210 */ /* 0x000fca0007fbe0ff */
[----:B------:R0:W-:Y:S04]  /*125f0*/  STL [R1+0x77c], R198 ;  /* 0x00077cc601007387 */ /* 0x0001e80000100800 */
[----:B0-----:R-:W2:Y:S02]  /*12600*/  LDL.LU R198, [R1+0x774] ;  /* 0x0007740001c67983 */ /* 0x001ea40000300800 */
[----:B--2---:R-:W-:-:S05]  /*12610*/  IADD3 R198, P6, R223, R198, RZ ;  /* 0x000000c6dfc67210 */ /* 0x004fca0007fde0ff */
[----:B------:R0:W-:Y:S04]  /*12620*/  STL [R1+0x774], R198 ;  /* 0x000774c601007387 */ /* 0x0001e80000100800 */
[----:B0-----:R-:W2:Y:S02]  /*12630*/  LDL.LU R198, [R1+0x76c] ;  /* 0x00076c0001c67983 */ /* 0x001ea40000300800 */
[----:B--2---:R-:W-:-:S05]  /*12640*/  IADD3 R198, P1, R223, R198, RZ ;  /* 0x000000c6dfc67210 */ /* 0x004fca0007f3e0ff */
[----:B------:R0:W-:Y:S04]  /*12650*/  STL [R1+0x76c], R198 ;  /* 0x00076cc601007387 */ /* 0x0001e80000100800 */
[----:B0-----:R-:W2:Y:S01]  /*12660*/  LDL.LU R198, [R1+0x764] ;  /* 0x0007640001c67983 */ /* 0x001ea20000300800 */
[C---:B------:R-:W-:Y:S02]  /*12670*/  IADD3 R13, P3, R223.reuse, R13, RZ ;  /* 0x0000000ddf0d7210 */ /* 0x040fe40007f7e0ff */
[----:B--2---:R-:W-:-:S05]  /*12680*/  IADD3 R198, P2, R223, R198, RZ ;  /* 0x000000c6dfc67210 */ /* 0x004fca0007f5e0ff */
[----:B------:R-:W-:Y:S04]  /*12690*/  STL [R1+0x764], R198 ;  /* 0x000764c601007387 */ /* 0x000fe80000100800 */
[----:B------:R0:W-:Y:S04]  /*126a0*/  STL [R1+0x75c], R13 ;  /* 0x00075c0d01007387 */ /* 0x0001e80000100800 */
[----:B0-----:R-:W2:Y:S01]  /*126b0*/  LDL.LU R13, [R1+0xaa8] ;  /* 0x000aa800010d7983 */ /* 0x001ea20000300800 */
        /* <DEDUP_REMOVED lines=11> */
[----:B------:R-:W-:Y:S01]  /*12770*/  IMAD.MOV.U32 R221, RZ, RZ, R222 ;  /* 0x000000ffffdd7224 */ /* 0x000fe200078e00de */
[----:B------:R-:W-:Y:S01]  /*12780*/  IADD3 R14, P4, R223, R14, RZ ;  /* 0x0000000edf0e7210 */ /* 0x000fe20007f9e0ff */
[----:B------:R-:W-:Y:S01]  /*12790*/  IMAD.MOV.U32 R222, RZ, RZ, R156 ;  /* 0x000000ffffde7224 */ /* 0x000fe200078e009c */
[----:B------:R-:W-:-:S05]  /*127a0*/  SHF.R.S32.HI R156, RZ, 0x1f, R223 ;  /* 0x0000001fff9c7819 */ /* 0x000fca00000114df */
[----:B--2---:R-:W-:Y:S01]  /*127b0*/  IMAD.X R13, R156, 0x1, R13, P4 ;  /* 0x000000019c0d7824 */ /* 0x004fe200020e060d */
[----:B------:R-:W-:-:S05]  /*127c0*/  IADD3 R198, P4, R223, R198, RZ ;  /* 0x000000c6dfc67210 */ /* 0x000fca0007f9e0ff */
[----:B------:R0:W-:Y:S04]  /*127d0*/  STL [R1+0x754], R198 ;  /* 0x000754c601007387 */ /* 0x0001e80000100800 */
[----:B0-----:R-:W2:Y:S02]  /*127e0*/  LDL.LU R198, [R1+0x778] ;  /* 0x0007780001c67983 */ /* 0x001ea40000300800 */
[----:B--2---:R-:W-:-:S05]  /*127f0*/  IMAD.X R198, R156, 0x1, R198, P5 ;  /* 0x000000019cc67824 */ /* 0x004fca00028e06c6 */
[----:B------:R0:W-:Y:S04]  /*12800*/  STL [R1+0x778], R198 ;  /* 0x000778c601007387 */ /* 0x0001e80000100800 */
[----:B0-----:R-:W2:Y:S02]  /*12810*/  LDL.LU R198, [R1+0x74c] ;  /* 0x00074c0001c67983 */ /* 0x001ea40000300800 */
[----:B--2---:R-:W-:-:S05]  /*12820*/  IADD3 R198, P5, R223, R198, RZ ;  /* 0x000000c6dfc67210 */ /* 0x004fca0007fbe0ff */
        /* <DEDUP_REMOVED lines=25> */
[----:B0-----:R-:W2:Y:S01]  /*129c0*/  LDL.LU R198, [R1+0x750] ;  /* 0x0007500001c67983 */ /* 0x001ea20000300800 */
[----:B------:R-:W0:Y:S03]  /*129d0*/  S2R R226, SR_TID.X ;  /* 0x0000000000e27919 */ /* 0x000e260000002100 */
[----:B------:R-:W-:Y:S04]  /*129e0*/  STS.U8 [R227+UR12+0x1700], R194 ;  /* 0x001700c2e3007988 */ /* 0x000fe8000800000c */
[----:B------:R-:W-:Y:S04]  /*129f0*/  STS.U8 [R227+UR12+0x1900], R189 ;  /* 0x001900bde3007988 */ /* 0x000fe8000800000c */
[----:B------:R-:W-:Y:S04]  /*12a00*/  STS.U8 [R227+UR12+0x1b00], R185 ;  /* 0x001b00b9e3007988 */ /* 0x000fe8000800000c */
[----:B------:R-:W-:Y:S04]  /*12a10*/  STS.U8 [R227+UR12+0x1d00], R183 ;  /* 0x001d00b7e3007988 */ /* 0x000fe8000800000c */
[----:B------:R-:W-:Y:S04]  /*12a20*/  STS.U8 [R227+UR12+0x1f00], R182 ;  /* 0x001f00b6e3007988 */ /* 0x000fe8000800000c */
[----:B------:R-:W-:Y:S01]  /*12a30*/  STS.U8 [R227+UR12+0x2100], R181 ;  /* 0x002100b5e3007988 */ /* 0x000fe2000800000c */
[----:B0-----:R-:W-:-:S04]  /*12a40*/  LOP3.LUT R226, R226, 0x7f, RZ, 0xc0, !PT ;  /* 0x0000007fe2e27812 */ /* 0x001fc800078ec0ff */
[----:B------:R-:W-:Y:S01]  /*12a50*/  LOP3.LUT R226, R226, 0x30, RZ, 0x3c, !PT ;  /* 0x00000030e2e27812 */ /* 0x000fe200078e3cff */
[----:B------:R-:W-:Y:S04]  /*12a60*/  STS.U8 [R227+UR12+0x2300], R180 ;  /* 0x002300b4e3007988 */ /* 0x000fe8000800000c */
        /* <DEDUP_REMOVED lines=11> */
[----:B------:R-:W-:Y:S01]  /*12b20*/  STS.U8 [R227+UR12+0x3b00], R168 ;  /* 0x003b00a8e3007988 */ /* 0x000fe2000800000c */
[----:B--2---:R-:W-:-:S05]  /*12b30*/  IMAD.X R198, R156, 0x1, R198, P4 ;  /* 0x000000019cc67824 */ /* 0x004fca00020e06c6 */
[----:B------:R0:W-:Y:S04]  /*12b40*/  STL [R1+0x750], R198 ;  /* 0x000750c601007387 */ /* 0x0001e80000100800 */
[----:B0-----:R-:W2:Y:S04]  /*12b50*/  LDL.LU R198, [R1+0x724] ;  /* 0x0007240001c67983 */ /* 0x001ea80000300800 */
        /* <DEDUP_REMOVED lines=34> */
[----:B------:R0:W-:Y:S06]  /*12d80*/  MEMBAR.ALL.CTA ;  /* 0x0000000000007992 */ /* 0x0001ec0000008000 */
[----:B0-----:R-:W0:Y:S02]  /*12d90*/  FENCE.VIEW.ASYNC.S ;  /* 0x00000000000073c6 */ /* 0x001e240000000000 */
[----:B0-----:R-:W-:Y:S06]  /*12da0*/  BAR.SYNC.DEFER_BLOCKING 0x0 ;  /* 0x0000000000007b1d */ /* 0x001fec0000010000 */
[----:B------:R-:W-:Y:S01]  /*12db0*/  UMOV UR4, UR13 ;  /* 0x0000000d00047c82 */ /* 0x000fe20008000000 */
[----:B------:R-:W-:Y:S01]  /*12dc0*/  UMOV UR5, 0x80000020 ;  /* 0x8000002000057882 */ /* 0x000fe20000000000 */
[----:B------:R-:W-:-:S06]  /*12dd0*/  WARPGROUP.ARRIVE ;  /* 0x00000000000079c5 */ /* 0x000fcc0000000000 */
[----:B------:R-:W-:Y:S01]  /*12de0*/  QGMMA.64x256x32.F32.E5M2.E5M2 R24, gdesc[UR4], R24, gsb0 ;  /* 0x03e00000041879f3 */ /* 0x000fe20008003818 */
[----:B--2---:R-:W-:-:S05]  /*12df0*/  IADD3 R198, P4, R223, R198, RZ ;  /* 0x000000c6dfc67210 */ /* 0x004fca0007f9e0ff */
[----:B------:R0:W-:Y:S04]  /*12e00*/  STL [R1+0x724], R198 ;  /* 0x000724c601007387 */ /* 0x0001e80000100800 */
[----:B0-----:R-:W2:Y:S01]  /*12e10*/  LDL.LU R198, [R1+0x748] ;  /* 0x0007480001c67983 */ /* 0x001ea20000300800 */
[----:B------:R-:W-:Y:S02]  /*12e20*/  WARPGROUP.DEPBAR.LE gsb0, 0x0 ;  /* 0x00008000000079c5 */ /* 0x000fe40000010000 */
[----:B------:R-:W-:-:S15]  /*12e30*/  WARPGROUP.ARRIVE ;  /* 0x00000000000079c5 */ /* 0x000fde0000000000 */
[----:B------:R-:W-:Y:S01]  /*12e40*/  QGMMA.64x256x32.F32.E5M2.E5M2 R24, gdesc[UR8], R24, gsb0 ;  /* 0x03e00000081879f3 */ /* 0x000fe20008003818 */
[----:B--2---:R-:W-:-:S05]  /*12e50*/  IMAD.X R198, R156, 0x1, R198, P5 ;  /* 0x000000019cc67824 */ /* 0x004fca00028e06c6 */
[----:B------:R-:W-:Y:S01]  /*12e60*/  STL [R1+0x748], R198 ;  /* 0x000748c601007387 */ /* 0x000fe20000100800 */
[----:B------:R-:W-:-:S03]  /*12e70*/  WARPGROUP.DEPBAR.LE gsb0, 0x0 ;  /* 0x00008000000079c5 */ /* 0x000fc60000010000 */
[----:B------:R-:W-:Y:S04]  /*12e80*/  STL.64 [R1], R24 ;  /* 0x0000001801007387 */ /* 0x000fe80000100a00 */
        /* <DEDUP_REMOVED lines=62> */
[----:B------:R0:W-:Y:S04]  /*13270*/  STL.64 [R1+0x1f8], R150 ;  /* 0x0001f89601007387 */ /* 0x0001e80000100a00 */
[----:B0-----:R-:W2:Y:S04]  /*13280*/  LDL.LU.64 R150, [R1+0xaa0] ;  /* 0x000aa00001967983 */ /* 0x001ea80000300a00 */
[----:B------:R-:W3:Y:S04]  /*13290*/  LDL.LU.64 R148, [R1+0xa98] ;  /* 0x000a980001947983 */ /* 0x000ee80000300a00 */
[----:B------:R-:W4:Y:S04]  /*132a0*/  LDL.LU.64 R146, [R1+0xa90] ;  /* 0x000a900001927983 */ /* 0x000f280000300a00 */
[----:B------:R-:W2:Y:S04]  /*132b0*/  LDL.LU.64 R144, [R1+0xa88] ;  /* 0x000a880001907983 */ /* 0x000ea80000300a00 */
[----:B------:R-:W3:Y:S04]  /*132c0*/  LDL.LU.64 R142, [R1+0xa80] ;  /* 0x000a8000018e7983 */ /* 0x000ee80000300a00 */
[----:B------:R-:W4:Y:S04]  /*132d0*/  LDL.LU.64 R140, [R1+0xa78] ;  /* 0x000a7800018c7983 */ /* 0x000f280000300a00 */
[----:B------:R-:W2:Y:S04]  /*132e0*/  LDL.LU.64 R138, [R1+0xa70] ;  /* 0x000a7000018a7983 */ /* 0x000ea80000300a00 */
[----:B------:R-:W3:Y:S04]  /*132f0*/  LDL.LU.64 R136, [R1+0xa68] ;  /* 0x000a680001887983 */ /* 0x000ee80000300a00 */
[----:B------:R-:W4:Y:S04]  /*13300*/  LDL.LU.64 R134, [R1+0xa60] ;  /* 0x000a600001867983 */ /* 0x000f280000300a00 */
[----:B------:R-:W2:Y:S04]  /*13310*/  LDL.LU.64 R132, [R1+0xa58] ;  /* 0x000a580001847983 */ /* 0x000ea80000300a00 */
[----:B------:R-:W3:Y:S04]  /*13320*/  LDL.LU.64 R130, [R1+0xa50] ;  /* 0x000a500001827983 */ /* 0x000ee80000300a00 */
        /* <DEDUP_REMOVED lines=52> */
[----:B------:R-:W3:Y:S01]  /*13670*/  LDL.LU.64 R24, [R1+0x8a8] ;  /* 0x0008a80001187983 */ /* 0x000ee20000300a00 */
[----:B----4-:R-:W-:-:S02]  /*13680*/  IMAD.X R134, R156, 0x1, R134, P4 ;  /* 0x000000019c867824 */ /* 0x010fc400020e0686 */
[C---:B--2---:R-:W-:Y:S02]  /*13690*/  IMAD.X R132, R156.reuse, 0x1, R132, P3 ;  /* 0x000000019c847824 */ /* 0x044fe400018e0684 */
[C---:B---3--:R-:W-:Y:S02]  /*136a0*/  IMAD.X R130, R156.reuse, 0x1, R130, P2 ;  /* 0x000000019c827824 */ /* 0x048fe400010e0682 */
[C---:B------:R-:W-:Y:S02]  /*136b0*/  IMAD.X R128, R156.reuse, 0x1, R128, P1 ;  /* 0x000000019c807824 */ /* 0x040fe400008e0680 */
[----:B------:R-:W-:Y:S01]  /*136c0*/  IMAD.X R126, R156, 0x1, R126, P6 ;  /* 0x000000019c7e7824 */ /* 0x000fe200030e067e */
[C---:B------:R-:W-:Y:S02]  /*136d0*/  IADD3 R125, P5, R223.reuse, R125, RZ ;  /* 0x0000007ddf7d7210 */ /* 0x040fe40007fbe0ff */
[----:B------:R-:W-:-:S03]  /*136e0*/  IADD3 R127, P6, R223, R127, RZ ;  /* 0x0000007fdf7f7210 */ /* 0x000fc60007fde0ff */
[----:B------:R0:W-:Y:S01]  /*136f0*/  STL [R1+0x71c], R125 ;  /* 0x00071c7d01007387 */ /* 0x0001e20000100800 */
[C---:B------:R-:W-:Y:S02]  /*13700*/  IADD3 R129, P1, R223.reuse, R129, RZ ;  /* 0x00000081df817210 */ /* 0x040fe40007f3e0ff */
[C---:B------:R-:W-:Y:S01]  /*13710*/  IADD3 R131, P2, R223.reuse, R131, RZ ;  /* 0x00000083df837210 */ /* 0x040fe20007f5e0ff */
[----:B0-----:R-:W2:Y:S04]  /*13720*/  LDL.LU R125, [R1+0x8a0] ;  /* 0x0008a000017d7983 */ /* 0x001ea80000300800 */
[----:B------:R0:W-:Y:S01]  /*13730*/  STL [R1+0x740], R126 ;  /* 0x0007407e01007387 */ /* 0x0001e20000100800 */
[----:B------:R-:W-:-:S03]  /*13740*/  IADD3 R133, P3, R223, R133, RZ ;  /* 0x00000085df857210 */ /* 0x000fc60007f7e0ff */
[----:B0-----:R-:W2:Y:S04]  /*13750*/  LDL.LU R126, [R1+0x89c] ;  /* 0x00089c00017e7983 */ /* 0x001ea80000300800 */
[----:B------:R0:W-:Y:S04]  /*13760*/  STL [R1+0x714], R127 ;  /* 0x0007147f01007387 */ /* 0x0001e80000100800 */
[----:B0-----:R-:W2:Y:S04]  /*13770*/  LDL.LU R127, [R1+0x898] ;  /* 0x00089800017f7983 */ /* 0x001ea80000300800 */
[----:B------:R0:W-:Y:S01]  /*13780*/  STL [R1+0x738], R128 ;  /* 0x0007388001007387 */ /* 0x0001e20000100800 */
[----:B------:R-:W-:-:S03]  /*13790*/  IADD3 R135, P4, R223, R135, RZ ;  /* 0x00000087df877210 */ /* 0x000fc60007f9e0ff */
[----:B0-----:R-:W2:Y:S04]  /*137a0*/  LDL.LU R128, [R1+0x894] ;  /* 0x0008940001807983 */ /* 0x001ea80000300800 */
[----:B------:R0:W-:Y:S01]  /*137b0*/  STL [R1+0x70c], R129 ;  /* 0x00070c8101007387 */ /* 0x0001e20000100800 */
[----:B------:R-:W-:-:S03]  /*137c0*/  IMAD.X R136, R156, 0x1, R136, P5 ;  /* 0x000000019c887824 */ /* 0x000fc600028e0688 */
        /* <DEDUP_REMOVED lines=46> */
[----:B------:R0:W-:Y:S04]  /*13ab0*/  STL [R1+0x6cc], R145 ;  /* 0x0006cc9101007387 */ /* 0x0001e80000100800 */
        /* <DEDUP_REMOVED lines=13> */
[----:B------:R-:W3:Y:S02]  /*13b90*/  LDL.LU R198, [R1+0x6d8] ;  /* 0x0006d80001c67983 */ /* 0x000ee40000300800 */
[----:B---3--:R-:W-:-:S05]  /*13ba0*/  IMAD.X R198, R156, 0x1, R198, P1 ;  /* 0x000000019cc67824 */ /* 0x008fca00008e06c6 */
[----:B------:R0:W-:Y:S04]  /*13bb0*/  STL [R1+0x6d8], R198 ;  /* 0x0006d8c601007387 */ /* 0x0001e80000100800 */
[----:B0-----:R-:W3:Y:S02]  /*13bc0*/  LDL.LU R198, [R1+0x6ac] ;  /* 0x0006ac0001c67983 */ /* 0x001ee40000300800 */
[----:B---3--:R-:W-:-:S05]  /*13bd0*/  IADD3 R198, P1, R223, R198, RZ ;  /* 0x000000c6dfc67210 */ /* 0x008fca0007f3e0ff */
[----:B------:R0:W-:Y:S04]  /*13be0*/  STL [R1+0x6ac], R198 ;  /* 0x0006acc601007387 */ /* 0x0001e80000100800 */
[----:B0-----:R-:W3:Y:S02]  /*13bf0*/  LDL.LU R198, [R1+0x6d0] ;  /* 0x0006d00001c67983 */ /* 0x001ee40000300800 */
        /* <DEDUP_REMOVED lines=219> */
[----:B---3--:R-:W-:-:S05]  /*149b0*/  IADD3 R198, P2, R198, UR14, RZ ;  /* 0x0000000ec6c67c10 */ /* 0x008fca000ff5e0ff */
        /* <DEDUP_REMOVED lines=32> */
[----:B---3--:R-:W-:-:S05]  /*14bc0*/  IADD3.X R198, R198, UR15, RZ, P2, !PT ;  /* 0x0000000fc6c67c10 */ /* 0x008fca00097fe4ff */
        /* <DEDUP_REMOVED lines=252> */
[----:B------:R0:W-:Y:S02]  /*15b90*/  STL [R1+0x448], R198 ;  /* 0x000448c601007387 */ /* 0x0001e40000100800 */
[----:B0-----:R-:W-:Y:S02]  /*15ba0*/  IMAD.MOV.U32 R198, RZ, RZ, R199 ;  /* 0x000000ffffc67224 */ /* 0x001fe400078e00c7 */
[----:B------:R-:W-:Y:S02]  /*15bb0*/  IMAD.MOV.U32 R199, RZ, RZ, R200 ;  /* 0x000000ffffc77224 */ /* 0x000fe400078e00c8 */
[----:B------:R-:W-:Y:S02]  /*15bc0*/  IMAD.MOV.U32 R200, RZ, RZ, R201 ;  /* 0x000000ffffc87224 */ /* 0x000fe400078e00c9 */
[----:B------:R-:W-:Y:S02]  /*15bd0*/  IMAD.MOV.U32 R201, RZ, RZ, R205 ;  /* 0x000000ffffc97224 */ /* 0x000fe400078e00cd */
[----:B------:R-:W-:-:S02]  /*15be0*/  IMAD.MOV.U32 R205, RZ, RZ, R209 ;  /* 0x000000ffffcd7224 */ /* 0x000fc400078e00d1 */
[----:B------:R-:W-:Y:S02]  /*15bf0*/  IMAD.MOV.U32 R209, RZ, RZ, R218 ;  /* 0x000000ffffd17224 */ /* 0x000fe400078e00da */
[----:B------:R-:W-:Y:S02]  /*15c00*/  IMAD.MOV.U32 R218, RZ, RZ, R2 ;  /* 0x000000ffffda7224 */ /* 0x000fe400078e0002 */
[----:B------:R-:W-:Y:S01]  /*15c10*/  IMAD.MOV.U32 R2, RZ, RZ, R3 ;  /* 0x000000ffff027224 */ /* 0x000fe200078e0003 */
[----:B------:R-:W-:Y:S01]  /*15c20*/  IADD3 R198, P2, R198, UR14, RZ ;  /* 0x0000000ec6c67c10 */ /* 0x000fe2000ff5e0ff */
[----:B------:R-:W-:Y:S02]  /*15c30*/  IMAD.MOV.U32 R3, RZ, RZ, R219 ;  /* 0x000000ffff037224 */ /* 0x000fe400078e00db */
[----:B------:R-:W-:Y:S02]  /*15c40*/  IMAD.MOV.U32 R219, RZ, RZ, R220 ;  /* 0x000000ffffdb7224 */ /* 0x000fe400078e00dc */
[----:B------:R-:W-:-:S02]  /*15c50*/  IMAD.MOV.U32 R220, RZ, RZ, R221 ;  /* 0x000000ffffdc7224 */ /* 0x000fc400078e00dd */
[----:B------:R-:W-:Y:S02]  /*15c60*/  IMAD.MOV.U32 R221, RZ, RZ, R222 ;  /* 0x000000ffffdd7224 */ /* 0x000fe400078e00de */
[----:B------:R-:W-:Y:S02]  /*15c70*/  IMAD.MOV.U32 R222, RZ, RZ, R212 ;  /* 0x000000ffffde7224 */ /* 0x000fe400078e00d4 */
[----:B------:R-:W3:Y:S04]  /*15c80*/  LDL.LU R212, [R1+0x24c] ;  /* 0x00024c0001d47983 */ /* 0x000ee80000300800 */
[----:B------:R0:W-:Y:S04]  /*15c90*/  STL [R1+0x41c], R198 ;  /* 0x00041cc601007387 */ /* 0x0001e80000100800 */
[----:B0-----:R-:W4:Y:S02]  /*15ca0*/  LDL.LU R198, [R1+0x440] ;  /* 0x0004400001c67983 */ /* 0x001f240000300800 */
[----:B----4-:R-:W-:-:S05]  /*15cb0*/  IADD3.X R198, R198, UR15, RZ, P3, !PT ;  /* 0x0000000fc6c67c10 */ /* 0x010fca0009ffe4ff */
[----:B------:R0:W-:Y:S04]  /*15cc0*/  STL [R1+0x440], R198 ;  /* 0x000440c601007387 */ /* 0x0001e80000100800 */
[----:B0-----:R-:W4:Y:S02]  /*15cd0*/  LDL.LU R198, [R1+0x414] ;  /* 0x0004140001c67983 */ /* 0x001f240000300800 */
[----:B----4-:R-:W-:-:S05]  /*15ce0*/  IADD3 R198, P3, R198, UR14, RZ ;  /* 0x0000000ec6c67c10 */ /* 0x010fca000ff7e0ff */
        /* <DEDUP_REMOVED lines=56> */
[----:B----4-:R-:W-:Y:S02]  /*16070*/  IADD3.X R198, R198, UR15, RZ, P1, !PT ;  /* 0x0000000fc6c67c10 */ /* 0x010fe40008ffe4ff */
[----:B------:R-:W-:-:S03]  /*16080*/  IADD3 R232, P1, R232, UR14, RZ ;  /* 0x0000000ee8e87c10 */ /* 0x000fc6000ff3e0ff */
[----:B------:R-:W-:Y:S04]  /*16090*/  STL [R1+0x3f0], R198 ;  /* 0x0003f0c601007387 */ /* 0x000fe80000100800 */
[----:B------:R0:W-:Y:S04]  /*160a0*/  STL [R1+0x3c4], R232 ;  /* 0x0003c4e801007387 */ /* 0x0001e80000100800 */
[----:B0-----:R-:W4:Y:S04]  /*160b0*/  LDL.LU R232, [R1+0x834] ;  /* 0x0008340001e87983 */ /* 0x001f280000300800 */
[----:B------:R-:W2:Y:S02]  /*160c0*/  LDL.LU R198, [R1+0x3e8] ;  /* 0x0003e80001c67983 */ /* 0x000ea40000300800 */
[----:B--2---:R-:W-:-:S05]  /*160d0*/  IADD3.X R198, R198, UR15, RZ, P2, !PT ;  /* 0x0000000fc6c67c10 */ /* 0x004fca00097fe4ff */
[----:B------:R0:W-:Y:S04]  /*160e0*/  STL [R1+0x3e8], R198 ;  /* 0x0003e8c601007387 */ /* 0x0001e80000100800 */
[----:B0-----:R-:W2:Y:S01]  /*160f0*/  LDL.LU R198, [R1+0x3bc] ;  /* 0x0003bc0001c67983 */ /* 0x001ea20000300800 */
[----:B------:R-:W-:Y:S02]  /*16100*/  IADD3.X R231, R231, UR15, RZ, P3, !PT ;  /* 0x0000000fe7e77c10 */ /* 0x000fe40009ffe4ff */
[----:B--2---:R-:W-:-:S05]  /*16110*/  IADD3 R198, P2, R198, UR14, RZ ;  /* 0x0000000ec6c67c10 */ /* 0x004fca000ff5e0ff */
[----:B------:R-:W-:Y:S04]  /*16120*/  STL [R1+0x3bc], R198 ;  /* 0x0003bcc601007387 */ /* 0x000fe80000100800 */
[----:B------:R0:W-:Y:S04]  /*16130*/  STL [R1+0x3e0], R231 ;  /* 0x0003e0e701007387 */ /* 0x0001e80000100800 */
[----:B0-----:R-:W2:Y:S04]  /*16140*/  LDL.LU R231, [R1+0x830] ;  /* 0x0008300001e77983 */ /* 0x001ea80000300800 */
[----:B------:R-:W3:Y:S02]  /*16150*/  LDL.LU R198, [R1+0x3b4] ;  /* 0x0003b40001c67983 */ /* 0x000ee40000300800 */
        /* <DEDUP_REMOVED lines=9> */
[----:B---3--:R-:W-:Y:S02]  /*161f0*/  IADD3.X R198, R198, UR15, RZ, P5, !PT ;  /* 0x0000000fc6c67c10 */ /* 0x008fe4000affe4ff */
[----:B------:R-:W-:-:S03]  /*16200*/  IADD3 R240, P5, R240, UR14, RZ ;  /* 0x0000000ef0f07c10 */ /* 0x000fc6000ffbe0ff */
[----:B------:R-:W-:Y:S04]  /*16210*/  STL [R1+0x3d0], R198 ;  /* 0x0003d0c601007387 */ /* 0x000fe80000100800 */
[----:B------:R0:W-:Y:S04]  /*16220*/  STL [R1+0x3a4], R240 ;  /* 0x0003a4f001007387 */ /* 0x0001e80000100800 */
[----:B0-----:R-:W3:Y:S04]  /*16230*/  LDL.LU R240, [R1+0x82c] ;  /* 0x00082c0001f07983 */ /* 0x001ee80000300800 */
[----:B------:R-:W4:Y:S02]  /*16240*/  LDL.LU R198, [R1+0x3c8] ;  /* 0x0003c80001c67983 */ /* 0x000f240000300800 */
[----:B----4-:R-:W-:-:S05]  /*16250*/  IADD3.X R198, R198, UR15, RZ, P6, !PT ;  /* 0x0000000fc6c67c10 */ /* 0x010fca000b7fe4ff */
[----:B------:R0:W-:Y:S04]  /*16260*/  STL [R1+0x3c8], R198 ;  /* 0x0003c8c601007387 */ /* 0x0001e80000100800 */
[----:B0-----:R-:W4:Y:S01]  /*16270*/  LDL.LU R198, [R1+0x39c] ;  /* 0x00039c0001c67983 */ /* 0x001f220000300800 */
[----:B------:R-:W-:Y:S02]  /*16280*/  IADD3.X R239, R239, UR15, RZ, P1, !PT ;  /* 0x0000000fefef7c10 */ /* 0x000fe40008ffe4ff */
[----:B----4-:R-:W-:-:S05]  /*16290*/  IADD3 R198, P6, R198, UR14, RZ ;  /* 0x0000000ec6c67c10 */ /* 0x010fca000ffde0ff */
[----:B------:R-:W-:Y:S04]  /*162a0*/  STL [R1+0x39c], R198 ;  /* 0x00039cc601007387 */ /* 0x000fe80000100800 */
[----:B------:R0:W-:Y:S04]  /*162b0*/  STL [R1+0x3c0], R239 ;  /* 0x0003c0ef01007387 */ /* 0x0001e80000100800 */
[----:B0-----:R-:W4:Y:S04]  /*162c0*/  LDL.LU R239, [R1+0x828] ;  /* 0x0008280001ef7983 */ /* 0x001f280000300800 */
[----:B------:R-:W2:Y:S02]  /*162d0*/  LDL.LU R198, [R1+0x394] ;  /* 0x0003940001c67983 */ /* 0x000ea40000300800 */
[----:B--2---:R-:W-:-:S05]  /*162e0*/  IADD3 R198, P1, R198, UR14, RZ ;  /* 0x0000000ec6c67c10 */ /* 0x004fca000ff3e0ff */
[----:B------:R0:W-:Y:S04]  /*162f0*/  STL [R1+0x394], R198 ;  /* 0x000394c601007387 */ /* 0x0001e80000100800 */
[----:B0-----:R-:W2:Y:S02]  /*16300*/  LDL.LU R198, [R1+0x3b8] ;  /* 0x0003b80001c67983 */ /* 0x001ea40000300800 */
[----:B--2---:R-:W-:-:S05]  /*16310*/  IADD3.X R198, R198, UR15, RZ, P2, !PT ;  /* 0x0000000fc6c67c10 */ /* 0x004fca00097fe4ff */
[----:B------:R0:W-:Y:S04]  /*16320*/  STL [R1+0x3b8], R198 ;  /* 0x0003b8c601007387 */ /* 0x0001e80000100800 */
[----:B0-----:R-:W2:Y:S02]  /*16330*/  LDL.LU R198, [R1+0x38c] ;  /* 0x00038c0001c67983 */ /* 0x001ea40000300800 */
[----:B--2---:R-:W-:-:S05]  /*16340*/  IADD3 R198, P2, R198, UR14, RZ ;  /* 0x0000000ec6c67c10 */ /* 0x004fca000ff5e0ff */
[----:B------:R0:W-:Y:S04]  /*16350*/  STL [R1+0x38c], R198 ;  /* 0x00038cc601007387 */ /* 0x0001e80000100800 */
[----:B0-----:R-:W2:Y:S02]  /*16360*/  LDL.LU R198, [R1+0x3b0] ;  /* 0x0003b00001c67983 */ /* 0x001ea40000300800 */
[----:B--2---:R-:W-:Y:S02]  /*16370*/  IADD3.X R198, R198, UR15, RZ, P3, !PT ;  /* 0x0000000fc6c67c10 */ /* 0x004fe40009ffe4ff */
[----:B------:R-:W-:-:S03]  /*16380*/  IADD3 R248, P3, R248, UR14, RZ ;  /* 0x0000000ef8f87c10 */ /* 0x000fc6000ff7e0ff */
[----:B------:R-:W-:Y:S04]  /*16390*/  STL [R1+0x3b0], R198 ;  /* 0x0003b0c601007387 */ /* 0x000fe80000100800 */
[----:B------:R0:W-:Y:S04]  /*163a0*/  STL [R1+0x384], R248 ;  /* 0x000384f801007387 */ /* 0x0001e80000100800 */
[----:B0-----:R-:W2:Y:S04]  /*163b0*/  LDL.LU R248, [R1+0x824] ;  /* 0x0008240001f87983 */ /* 0x001ea80000300800 */
[----:B------:R-:W3:Y:S02]  /*163c0*/  LDL.LU R198, [R1+0x3a8] ;  /* 0x0003a80001c67983 */ /* 0x000ee40000300800 */
[----:B---3--:R-:W-:-:S05]  /*163d0*/  IADD3.X R198, R198, UR15, RZ, P4, !PT ;  /* 0x0000000fc6c67c10 */ /* 0x008fca000a7fe4ff */
[----:B------:R0:W-:Y:S04]  /*163e0*/  STL [R1+0x3a8], R198 ;  /* 0x0003a8c601007387 */ /* 0x0001e80000100800 */
[----:B0-----:R-:W3:Y:S01]  /*163f0*/  LDL.LU R198, [R1+0x37c] ;  /* 0x00037c0001c67983 */ /* 0x001ee20000300800 */
[----:B------:R-:W-:Y:S02]  /*16400*/  IADD3.X R247, R247, UR15, RZ, P5, !PT ;  /* 0x0000000ff7f77c10 */ /* 0x000fe4000affe4ff */
[----:B---3--:R-:W-:-:S05]  /*16410*/  IADD3 R198, P4, R198, UR14, RZ ;  /* 0x0000000ec6c67c10 */ /* 0x008fca000ff9e0ff */
[----:B------:R-:W-:Y:S04]  /*16420*/  STL [R1+0x37c], R198 ;  /* 0x00037cc601007387 */ /* 0x000fe80000100800 */
[----:B------:R0:W-:Y:S04]  /*16430*/  STL [R1+0x3a0], R247 ;  /* 0x0003a0f701007387 */ /* 0x0001e80000100800 */
[----:B0-----:R-:W3:Y:S04]  /*16440*/  LDL.LU R247, [R1+0x820] ;  /* 0x0008200001f77983 */ /* 0x001ee80000300800 */
[----:B------:R-:W4:Y:S02]  /*16450*/  LDL.LU R198, [R1+0x374] ;  /* 0x0003740001c67983 */ /* 0x000f240000300800 */
        /* <DEDUP_REMOVED lines=104> */
[----:B------:R-:W4:Y:S01]  /*16ae0*/  LDL.LU R198, [R1+0x310] ;  /* 0x0003100001c67983 */ /* 0x000f220000300800 */
[----:B--2---:R-:W-:-:S02]  /*16af0*/  IADD3.X R242, R242, UR15, RZ, P6, !PT ;  /* 0x0000000ff2f27c10 */ /* 0x004fc4000b7fe4ff */
[----:B----4-:R-:W-:Y:S02]  /*16b00*/  IADD3.X R198, R198, UR15, RZ, P5, !PT ;  /* 0x0000000fc6c67c10 */ /* 0x010fe4000affe4ff */
[----:B------:R-:W-:-:S03]  /*16b10*/  IADD3 R233, P5, R233, UR14, RZ ;  /* 0x0000000ee9e97c10 */ /* 0x000fc6000ffbe0ff */
[----:B------:R-:W-:Y:S04]  /*16b20*/  STL [R1+0x310], R198 ;  /* 0x000310c601007387 */ /* 0x000fe80000100800 */
[----:B------:R0:W-:Y:S04]  /*16b30*/  STL [R1+0x2e4], R233 ;  /* 0x0002e4e901007387 */ /* 0x0001e80000100800 */
[----:B0-----:R-:W2:Y:S04]  /*16b40*/  LDL.LU R233, [R1+0x7f8] ;  /* 0x0007f80001e97983 */ /* 0x001ea80000300800 */
[----:B------:R0:W-:Y:S04]  /*16b50*/  STL [R1+0x308], R242 ;  /* 0x000308f201007387 */ /* 0x0001e80000100800 */
[----:B0-----:R-:W4:Y:S04]  /*16b60*/  LDL.LU R242, [R1+0x7f4] ;  /* 0x0007f40001f27983 */ /* 0x001f280000300800 */
[----:B------:R-:W3:Y:S01]  /*16b70*/  LDL.LU R198, [R1+0x2dc] ;  /* 0x0002dc0001c67983 */ /* 0x000ee20000300800 */
[----:B------:R-:W-:-:S02]  /*16b80*/  IADD3.X R241, R241, UR15, RZ, P1, !PT ;  /* 0x0000000ff1f17c10 */ /* 0x000fc40008ffe4ff */
[----:B---3--:R-:W-:-:S05]  /*16b90*/  IADD3 R198, P6, R198, UR14, RZ ;  /* 0x0000000ec6c67c10 */ /* 0x008fca000ffde0ff */
[----:B------:R-:W-:Y:S04]  /*16ba0*/  STL [R1+0x2dc], R198 ;  /* 0x0002dcc601007387 */ /* 0x000fe80000100800 */
[----:B------:R0:W-:Y:S04]  /*16bb0*/  STL [R1+0x300], R241 ;  /* 0x000300f101007387 */ /* 0x0001e80000100800 */
[----:B0-----:R-:W3:Y:S04]  /*16bc0*/  LDL.LU R241, [R1+0x7f0] ;  /* 0x0007f00001f17983 */ /* 0x001ee80000300800 */
[----:B------:R-:W2:Y:S02]  /*16bd0*/  LDL.LU R198, [R1+0x2d4] ;  /* 0x0002d40001c67983 */ /* 0x000ea40000300800 */
        /* <DEDUP_REMOVED lines=8> */
[----:B------:R-:W4:Y:S01]  /*16c60*/  LDL.LU R198, [R1+0x2f0] ;  /* 0x0002f00001c67983 */ /* 0x000f220000300800 */
[----:B------:R-:W-:-:S02]  /*16c70*/  IADD3.X R252, R252, UR15, RZ, P4, !PT ;  /* 0x0000000ffcfc7c10 */ /* 0x000fc4000a7fe4ff */
[----:B----4-:R-:W-:Y:S02]  /*16c80*/  IADD3.X R198, R198, UR15, RZ, P3, !PT ;  /* 0x0000000fc6c67c10 */ /* 0x010fe40009ffe4ff */
[----:B------:R-:W-:-:S03]  /*16c90*/  IADD3 R249, P3, R249, UR14, RZ ;  /* 0x0000000ef9f97c10 */ /* 0x000fc6000ff7e0ff */
[----:B------:R-:W-:Y:S04]  /*16ca0*/  STL [R1+0x2f0], R198 ;  /* 0x0002f0c601007387 */ /* 0x000fe80000100800 */
[----:B------:R0:W-:Y:S04]  /*16cb0*/  STL [R1+0x2c4], R249 ;  /* 0x0002c4f901007387 */ /* 0x0001e80000100800 */
[----:B0-----:R-:W4:Y:S04]  /*16cc0*/  LDL.LU R249, [R1+0x7e8] ;  /* 0x0007e80001f97983 */ /* 0x001f280000300800 */
[----:B------:R0:W-:Y:S04]  /*16cd0*/  STL [R1+0x2e8], R252 ;  /* 0x0002e8fc01007387 */ /* 0x0001e80000100800 */
[----:B0-----:R-:W3:Y:S04]  /*16ce0*/  LDL.LU R252, [R1+0x7e4] ;  /* 0x0007e40001fc7983 */ /* 0x001ee80000300800 */
[----:B------:R-:W2:Y:S01]  /*16cf0*/  LDL.LU R198, [R1+0x2bc] ;  /* 0x0002bc0001c67983 */ /* 0x000ea20000300800 */
[----:B------:R-:W-:-:S02]  /*16d00*/  IADD3.X R230, R230, UR15, RZ, P5, !PT ;  /* 0x0000000fe6e67c10 */ /* 0x000fc4000affe4ff */
[----:B--2---:R-:W-:-:S05]  /*16d10*/  IADD3 R198, P4, R198, UR14, RZ ;  /* 0x0000000ec6c67c10 */ /* 0x004fca000ff9e0ff */
[----:B------:R-:W-:Y:S04]  /*16d20*/  STL [R1+0x2bc], R198 ;  /* 0x0002bcc601007387 */ /* 0x000fe80000100800 */
[----:B------:R0:W-:Y:S04]  /*16d30*/  STL [R1+0x2e0], R230 ;  /* 0x0002e0e601007387 */ /* 0x0001e80000100800 */
[----:B0-----:R-:W2:Y:S04]  /*16d40*/  LDL.LU R230, [R1+0x7e0] ;  /* 0x0007e00001e67983 */ /* 0x001ea80000300800 */
[----:B------:R-:W4:Y:S02]  /*16d50*/  LDL.LU R198, [R1+0x2b4] ;  /* 0x0002b40001c67983 */ /* 0x000f240000300800 */
[----:B----4-:R-:W-:-:S05]  /*16d60*/  IADD3 R198, P5, R198, UR14, RZ ;  /* 0x0000000ec6c67c10 */ /* 0x010fca000ffbe0ff */
[----:B------:R0:W-:Y:S04]  /*16d70*/  STL [R1+0x2b4], R198 ;  /* 0x0002b4c601007387 */ /* 0x0001e80000100800 */
[----:B0-----:R-:W4:Y:S02]  /*16d80*/  LDL.LU R198, [R1+0x2d8] ;  /* 0x0002d80001c67983 */ /* 0x001f240000300800 */
[----:B----4-:R-:W-:Y:S02]  /*16d90*/  IADD3.X R198, R198, UR15, RZ, P6, !PT ;  /* 0x0000000fc6c67c10 */ /* 0x010fe4000b7fe4ff */
[----:B------:R-:W-:-:S03]  /*16da0*/  IADD3 R236, P6, R236, UR14, RZ ;  /* 0x0000000eecec7c10 */ /* 0x000fc6000ffde0ff */
[----:B------:R-:W-:Y:S04]  /*16db0*/  STL [R1+0x2d8], R198 ;  /* 0x0002d8c601007387 */ /* 0x000fe80000100800 */
[----:B------:R0:W-:Y:S04]  /*16dc0*/  STL [R1+0x2ac], R236 ;  /* 0x0002acec01007387 */ /* 0x0001e80000100800 */
[----:B0-----:R-:W4:Y:S01]  /*16dd0*/  LDL.LU R236, [R1+0x7dc] ;  /* 0x0007dc0001ec7983 */ /* 0x001f220000300800 */
[----:B------:R-:W-:Y:S02]  /*16de0*/  IADD3.X R244, R244, UR15, RZ, P2, !PT ;  /* 0x0000000ff4f47c10 */ /* 0x000fe400097fe4ff */
[----:B----4-:R-:W-:-:S02]  /*16df0*/  IADD3.X R236, R236, UR15, RZ, P1, !PT ;  /* 0x0000000fecec7c10 */ /* 0x010fc40008ffe4ff */
[----:B------:R-:W-:-:S03]  /*16e00*/  IADD3 R235, P1, R235, UR14, RZ ;  /* 0x0000000eebeb7c10 */ /* 0x000fc6000ff3e0ff */
[----:B------:R0:W-:Y:S04]  /*16e10*/  STL [R1+0x2d0], R236 ;  /* 0x0002d0ec01007387 */ /* 0x0001e80000100800 */
[----:B0-----:R-:W4:Y:S04]  /*16e20*/  LDL.LU R236, [R1+0x7d8] ;  /* 0x0007d80001ec7983 */ /* 0x001f280000300800 */
[----:B------:R0:W-:Y:S04]  /*16e30*/  STL [R1+0x2a4], R235 ;  /* 0x0002a4eb01007387 */ /* 0x0001e80000100800 */
[----:B0-----:R-:W4:Y:S04]  /*16e40*/  LDL.LU R235, [R1+0x7d4] ;  /* 0x0007d40001eb7983 */ /* 0x001f280000300800 */
[----:B------:R0:W-:Y:S04]  /*16e50*/  STL [R1+0x2c8], R244 ;  /* 0x0002c8f401007387 */ /* 0x0001e80000100800 */
[----:B0-----:R-:W4:Y:S04]  /*16e60*/  LDL.LU R244, [R1+0x7d0] ;  /* 0x0007d00001f47983 */ /* 0x001f280000300800 */
[----:B------:R-:W2:Y:S01]  /*16e70*/  LDL.LU R198, [R1+0x29c] ;  /* 0x00029c0001c67983 */ /* 0x000ea20000300800 */
[----:B------:R-:W-:-:S02]  /*16e80*/  IADD3.X R243, R243, UR15, RZ, P3, !PT ;  /* 0x0000000ff3f37c10 */ /* 0x000fc40009ffe4ff */
[----:B---3--:R-:W-:Y:S01]  /*16e90*/  IADD3 R252, P3, R252, UR14, RZ ;  /* 0x0000000efcfc7c10 */ /* 0x008fe2000ff7e0ff */
[----:B------:R-:W-:Y:S01]  /*16ea0*/  WARPGROUP.ARRIVE ;  /* 0x00000000000079c5 */ /* 0x000fe20000000000 */
[----:B------:R-:W-:Y:S01]  /*16eb0*/  UMOV UR22, UR6 ;  /* 0x0000000600167c82 */ /* 0x000fe20008000000 */
[----:B------:R-:W-:-:S04]  /*16ec0*/  UMOV UR23, UR7 ;  /* 0x0000000700177c82 */ /* 0x000fc80008000000 */
[----:B------:R-:W-:Y:S01]  /*16ed0*/  QGMMA.64x256x32.F32.E5M2.E5M2 R24, gdesc[UR20], R24, gsb0 ;  /* 0x03e00000141879f3 */ /* 0x000fe20008003818 */
[----:B--2---:R-:W-:-:S05]  /*16ee0*/  IADD3 R198, P2, R198, UR14, RZ ;  /* 0x0000000ec6c67c10 */ /* 0x004fca000ff5e0ff */
[----:B------:R-:W-:Y:S04]  /*16ef0*/  STL [R1+0x29c], R198 ;  /* 0x00029cc601007387 */ /* 0x000fe80000100800 */
[----:B------:R0:W-:Y:S04]  /*16f00*/  STL [R1+0x2c0], R243 ;  /* 0x0002c0f301007387 */ /* 0x0001e80000100800 */
[----:B0-----:R-:W2:Y:S04]  /*16f10*/  LDL.LU R243, [R1+0x7cc] ;  /* 0x0007cc0001f37983 */ /* 0x001ea80000300800 */
[----:B------:R0:W-:Y:S04]  /*16f20*/  STL [R1+0x294], R252 ;  /* 0x000294fc01007387 */ /* 0x0001e80000100800 */
[----:B0-----:R-:W3:Y:S04]  /*16f30*/  LDL.LU R252, [R1+0x7c8] ;  /* 0x0007c80001fc7983 */ /* 0x001ee80000300800 */
[----:B------:R-:W4:Y:S01]  /*16f40*/  LDL.LU R198, [R1+0x2b8] ;  /* 0x0002b80001c67983 */ /* 0x000f220000300800 */
[----:B------:R-:W-:-:S02]  /*16f50*/  IADD3.X R230, R230, UR15, RZ, P5, !PT ;  /* 0x0000000fe6e67c10 */ /* 0x000fc4000affe4ff */
[----:B------:R-:W-:Y:S01]  /*16f60*/  IADD3 R229, P5, R229, UR14, RZ ;  /* 0x0000000ee5e57c10 */ /* 0x000fe2000ffbe0ff */
[----:B------:R-:W-:Y:S02]  /*16f70*/  WARPGROUP.DEPBAR.LE gsb0, 0x0 ;  /* 0x00008000000079c5 */ /* 0x000fe40000010000 */
[----:B------:R-:W-:Y:S01]  /*16f80*/  WARPGROUP.ARRIVE ;  /* 0x00000000000079c5 */ /* 0x000fe20000000000 */
[----:B------:R-:W-:Y:S01]  /*16f90*/  UMOV UR26, UR10 ;  /* 0x0000000a001a7c82 */ /* 0x000fe20008000000 */
[----:B------:R-:W-:-:S04]  /*16fa0*/  UMOV UR27, UR11 ;  /* 0x0000000b001b7c82 */ /* 0x000fc80008000000 */
[----:B------:R-:W-:Y:S01]  /*16fb0*/  QGMMA.64x256x32.F32.E5M2.E5M2 R24, gdesc[UR24], R24, gsb0 ;  /* 0x03e00000181879f3 */ /* 0x000fe20008003818 */
[----:B------:R-:W-:Y:S02]  /*16fc0*/  IADD3.X R0, R0, UR15, RZ, P6, !PT ;  /* 0x0000000f00007c10 */ /* 0x000fe4000b7fe4ff */
[----:B------:R-:W-:Y:S02]  /*16fd0*/  IADD3 R199, P6, R199, UR14, RZ ;  /* 0x0000000ec7c77c10 */ /* 0x000fe4000ffde0ff */
[----:B------:R-:W-:Y:S02]  /*16fe0*/  IADD3.X R200, R200, UR15, RZ, P1, !PT ;  /* 0x0000000fc8c87c10 */ /* 0x000fe40008ffe4ff */
[----:B------:R-:W-:Y:S02]  /*16ff0*/  IADD3 R201, P1, R201, UR14, RZ ;  /* 0x0000000ec9c97c10 */ /* 0x000fe4000ff3e0ff */
[----:B------:R-:W-:Y:S02]  /*17000*/  IADD3.X R205, R205, UR15, RZ, P2, !PT ;  /* 0x0000000fcdcd7c10 */ /* 0x000fe400097fe4ff */
[----:B------:R-:W-:-:S02]  /*17010*/  IADD3 R209, P2, R209, UR14, RZ ;  /* 0x0000000ed1d17c10 */ /* 0x000fc4000ff5e0ff */
[----:B------:R-:W-:Y:S02]  /*17020*/  IADD3.X R218, R218, UR15, RZ, P3, !PT ;  /* 0x0000000fdada7c10 */ /* 0x000fe40009ffe4ff */
[----:B------:R-:W-:Y:S02]  /*17030*/  IADD3 R2, P3, R2, UR14, RZ ;  /* 0x0000000e02027c10 */ /* 0x000fe4000ff7e0ff */
[----:B------:R-:W-:Y:S02]  /*17040*/  IADD3.X R220, R220, UR15, RZ, P5, !PT ;  /* 0x0000000fdcdc7c10 */ /* 0x000fe4000affe4ff */
[----:B------:R-:W-:Y:S02]  /*17050*/  IADD3 R221, P5, R221, UR14, RZ ;  /* 0x0000000edddd7c10 */ /* 0x000fe4000ffbe0ff */
[----:B------:R-:W-:Y:S02]  /*17060*/  IADD3.X R222, R222, UR15, RZ, P6, !PT ;  /* 0x0000000fdede7c10 */ /* 0x000fe4000b7fe4ff */
[----:B----4-:R-:W-:-:S02]  /*17070*/  IADD3.X R198, R198, UR15, RZ, P4, !PT ;  /* 0x0000000fc6c67c10 */ /* 0x010fc4000a7fe4ff */
[----:B------:R-:W-:-:S03]  /*17080*/  IADD3 R251, P4, R251, UR14, RZ ;  /* 0x0000000efbfb7c10 */ /* 0x000fc6000ff9e0ff */
[----:B------:R-:W-:Y:S04]  /*17090*/  STL [R1+0x2b8], R198 ;  /* 0x0002b8c601007387 */ /* 0x000fe80000100800 */
[----:B------:R0:W-:Y:S04]  /*170a0*/  STL [R1+0x28c], R251 ;  /* 0x00028cfb01007387 */ /* 0x0001e80000100800 */
[----:B0-----:R-:W4:Y:S04]  /*170b0*/  LDL.LU R251, [R1+0x7c4] ;  /* 0x0007c40001fb7983 */ /* 0x001f280000300800 */
[----:B------:R0:W-:Y:S04]  /*170c0*/  STL [R1+0x2b0], R230 ;  /* 0x0002b0e601007387 */ /* 0x0001e80000100800 */
[----:B0-----:R-:W4:Y:S04]  /*170d0*/  LDL.LU R230, [R1+0x7c0] ;  /* 0x0007c00001e67983 */ /* 0x001f280000300800 */
[----:B------:R0:W-:Y:S04]  /*170e0*/  STL [R1+0x284], R229 ;  /* 0x000284e501007387 */ /* 0x0001e80000100800 */
[----:B0-----:R-:W4:Y:S04]  /*170f0*/  LDL.LU R229, [R1+0x7bc] ;  /* 0x0007bc0001e57983 */ /* 0x001f280000300800 */
[----:B------:R0:W-:Y:S01]  /*17100*/  STL [R1+0x2a8], R0 ;  /* 0x0002a80001007387 */ /* 0x0001e20000100800 */
[----:B------:R-:W-:-:S02]  /*17110*/  IADD3.X R3, R3, UR15, RZ, P4, !PT ;  /* 0x0000000f03037c10 */ /* 0x000fc4000a7fe4ff */
[----:B------:R-:W-:Y:S01]  /*17120*/  IADD3 R219, P4, R219, UR14, RZ ;  /* 0x0000000edbdb7c10 */ /* 0x000fe2000ff9e0ff */
[----:B0-----:R1:W5:Y:S04]  /*17130*/  LDL.LU R0, [R1+0x7b8] ;  /* 0x0007b80001007983 */ /* 0x0013680000300800 */
[----:B------:R1:W-:Y:S04]  /*17140*/  STL [R1+0x27c], R199 ;  /* 0x00027cc701007387 */ /* 0x0003e80000100800 */
[----:B------:R1:W-:Y:S04]  /*17150*/  STL [R1+0x2a0], R200 ;  /* 0x0002a0c801007387 */ /* 0x0003e80000100800 */
[----:B------:R1:W-:Y:S04]  /*17160*/  STL [R1+0x274], R201 ;  /* 0x000274c901007387 */ /* 0x0003e80000100800 */
[----:B------:R1:W-:Y:S01]  /*17170*/  STL [R1+0x298], R205 ;  /* 0x000298cd01007387 */ /* 0x0003e20000100800 */
[----:B------:R-:W-:-:S03]  /*17180*/  IADD3 R212, P6, R212, UR14, RZ ;  /* 0x0000000ed4d47c10 */ /* 0x000fc6000ffde0ff */
[----:B------:R1:W-:Y:S01]  /*17190*/  STL [R1+0x26c], R209 ;  /* 0x00026cd101007387 */ /* 0x0003e20000100800 */
[----:B------:R-:W-:-:S03]  /*171a0*/  IADD3.X R213, R213, UR15, RZ, P1, !PT ;  /* 0x0000000fd5d57c10 */ /* 0x000fc60008ffe4ff */
        /* <DEDUP_REMOVED lines=46> */
[----:B------:R1:W-:Y:S04]  /*17490*/  STL [R1+0x20c], R195 ;  /* 0x00020cc301007387 */ /* 0x0003e80000100800 */
[----:B------:R1:W-:Y:S04]  /*174a0*/  STL [R1+0x230], R193 ;  /* 0x000230c101007387 */ /* 0x0003e80000100800 */
[----:B------:R1:W-:Y:S04]  /*174b0*/  STL [R1+0x204], R192 ;  /* 0x000204c001007387 */ /* 0x0003e80000100800 */
[----:B------:R1:W-:Y:S04]  /*174c0*/  STL [R1+0x228], R191 ;  /* 0x000228bf01007387 */ /* 0x0003e80000100800 */
[----:B------:R1:W-:Y:S04]  /*174d0*/  STL [R1+0x220], R190 ;  /* 0x000220be01007387 */ /* 0x0003e80000100800 */
[----:B------:R1:W-:Y:S04]  /*174e0*/  STL [R1+0x218], R188 ;  /* 0x000218bc01007387 */ /* 0x0003e80000100800 */
[----:B------:R1:W-:Y:S04]  /*174f0*/  STL [R1+0x210], R187 ;  /* 0x000210bb01007387 */ /* 0x0003e80000100800 */
[----:B------:R1:W-:Y:S04]  /*17500*/  STL [R1+0x208], R186 ;  /* 0x000208ba01007387 */ /* 0x0003e80000100800 */
[----:B------:R1:W-:Y:S01]  /*17510*/  STL [R1+0x200], R184 ;  /* 0x000200b801007387 */ /* 0x0003e20000100800 */
[----:B---3--:R-:W-:-:S02]  /*17520*/  IADD3 R252, P4, R252, UR14, RZ ;  /* 0x0000000efcfc7c10 */ /* 0x008fc4000ff9e0ff */
[----:B------:R-:W-:Y:S02]  /*17530*/  IADD3 R250, P5, R250, UR14, RZ ;  /* 0x0000000efafa7c10 */ /* 0x000fe4000ffbe0ff */
[----:B------:R-:W-:Y:S02]  /*17540*/  IADD3 R248, P6, R248, UR14, RZ ;  /* 0x0000000ef8f87c10 */ /* 0x000fe4000ffde0ff */
[----:B------:R-:W-:Y:S02]  /*17550*/  IADD3 R246, P1, R246, UR14, RZ ;  /* 0x0000000ef6f67c10 */ /* 0x000fe4000ff3e0ff */
[----:B------:R-:W-:Y:S02]  /*17560*/  IADD3 R244, P2, R244, UR14, RZ ;  /* 0x0000000ef4f47c10 */ /* 0x000fe4000ff5e0ff */
[----:B------:R-:W-:Y:S02]  /*17570*/  IADD3 R242, P3, R242, UR14, RZ ;  /* 0x0000000ef2f27c10 */ /* 0x000fe4000ff7e0ff */
[----:B------:R-:W-:-:S02]  /*17580*/  IADD3.X R249, R249, UR15, RZ, P5, !PT ;  /* 0x0000000ff9f97c10 */ /* 0x000fc4000affe4ff */
[----:B------:R-:W-:Y:S02]  /*17590*/  IADD3.X R247, R247, UR15, RZ, P6, !PT ;  /* 0x0000000ff7f77c10 */ /* 0x000fe4000b7fe4ff */
[----:B------:R-:W-:Y:S02]  /*175a0*/  IADD3.X R245, R245, UR15, RZ, P1, !PT ;  /* 0x0000000ff5f57c10 */ /* 0x000fe40008ffe4ff */
[----:B--2---:R-:W-:Y:S02]  /*175b0*/  IADD3.X R243, R243, UR15, RZ, P2, !PT ;  /* 0x0000000ff3f37c10 */ /* 0x004fe400097fe4ff */
[----:B------:R-:W-:Y:S02]  /*175c0*/  IADD3.X R241, R241, UR15, RZ, P3, !PT ;  /* 0x0000000ff1f17c10 */ /* 0x000fe40009ffe4ff */
[----:B------:R-:W-:Y:S02]  /*175d0*/  IADD3 R238, P5, R238, UR14, RZ ;  /* 0x0000000eeeee7c10 */ /* 0x000fe4000ffbe0ff */
[----:B------:R-:W-:-:S02]  /*175e0*/  IADD3 R236, P6, R236, UR14, RZ ;  /* 0x0000000eecec7c10 */ /* 0x000fc4000ffde0ff */
[----:B------:R-:W-:Y:S02]  /*175f0*/  IADD3 R234, P1, R234, UR14, RZ ;  /* 0x0000000eeaea7c10 */ /* 0x000fe4000ff3e0ff */
[----:B------:R-:W-:Y:S01]  /*17600*/  IADD3 R232, P2, R232, UR14, RZ ;  /* 0x0000000ee8e87c10 */ /* 0x000fe2000ff5e0ff */
[----:B------:R-:W-:Y:S02]  /*17610*/  WARPGROUP.DEPBAR.LE gsb0, 0x0 ;  /* 0x00008000000079c5 */ /* 0x000fe40000010000 */
[----:B------:R-:W-:Y:S02]  /*17620*/  IADD3.X R237, R237, UR15, RZ, P5, !PT ;  /* 0x0000000feded7c10 */ /* 0x000fe4000affe4ff */
[----:B------:R-:W-:Y:S02]  /*17630*/  IADD3.X R235, R235, UR15, RZ, P6, !PT ;  /* 0x0000000febeb7c10 */ /* 0x000fe4000b7fe4ff */
[----:B------:R-:W-:Y:S02]  /*17640*/  IADD3.X R233, R233, UR15, RZ, P1, !PT ;  /* 0x0000000fe9e97c10 */ /* 0x000fe40008ffe4ff */
[----:B------:R-:W-:-:S02]  /*17650*/  IADD3.X R231, R231, UR15, RZ, P2, !PT ;  /* 0x0000000fe7e77c10 */ /* 0x000fc400097fe4ff */
[----:B----4-:R-:W-:Y:S02]  /*17660*/  IADD3.X R251, R251, UR15, RZ, P4, !PT ;  /* 0x0000000ffbfb7c10 */ /* 0x010fe4000a7fe4ff */
[----:B------:R-:W-:-:S04]  /*17670*/  IADD3 R240, P4, R240, UR14, RZ ;  /* 0x0000000ef0f07c10 */ /* 0x000fc8000ff9e0ff */
[----:B------:R-:W-:Y:S02]  /*17680*/  IADD3.X R239, R239, UR15, RZ, P4, !PT ;  /* 0x0000000fefef7c10 */ /* 0x000fe4000a7fe4ff */
[----:B------:R-:W-:-:S04]  /*17690*/  IADD3 R230, P3, R230, UR14, RZ ;  /* 0x0000000ee6e67c10 */ /* 0x000fc8000ff7e0ff */
[----:B------:R-:W-:Y:S01]  /*176a0*/  IADD3.X R229, R229, UR15, RZ, P3, !PT ;  /* 0x0000000fe5e57c10 */ /* 0x000fe20009ffe4ff */
[----:B-1----:R-:W-:Y:S08]  /*176b0*/  @P0 BRA `(.L_x_2) ;  /* 0xffffff4400900947 */ /* 0x002ff0000383ffff */
.L_x_1:
[----:B------:R2:W-:Y:S01]  /*176c0*/  STL [R1+0x7c8], R149 ;  /* 0x0007c89501007387 */ /* 0x0005e20000100800 */
[----:B------:R-:W-:Y:S01]  /*176d0*/  F2FP.SATFINITE.E5M2.F32.PACK_AB_MERGE_C R27, R27, R26, RZ ;  /* 0x0000001a1b1b723e */ /* 0x000fe200048060ff */
[----:B------:R-:W-:Y:S01]  /*176e0*/  ULDC.64 UR6, c[0x0][0x228] ;  /* 0x00008a0000067ab9 */ /* 0x000fe20000000a00 */
[----:B------:R-:W-:Y:S01]  /*176f0*/  ULDC UR4, c[0x0][0x22c] ;  /* 0x00008b0000047ab9 */ /* 0x000fe20000000800 */
[----:B------:R-:W3:Y:S01]  /*17700*/  LDL.LU R6, [R1+0x4] ;  /* 0x0000040001067983 */ /* 0x000ee20000300800 */
[----:B------:R-:W-:-:S03]  /*17710*/  ULDC UR5, c[0x0][0x22c] ;  /* 0x00008b0000057ab9 */ /* 0x000fc60000000800 */
[----:B--2---:R-:W3:Y:S04]  /*17720*/  LDL.LU R149, [R1] ;  /* 0x0000000001957983 */ /* 0x004ee80000300800 */
[----:B------:R2:W-:Y:S04]  /*17730*/  STL [R1+0x7c4], R148 ;  /* 0x0007c49401007387 */ /* 0x0005e80000100800 */
[----:B--2---:R-:W2:Y:S04]  /*17740*/  LDL.LU R148, [R1+0x8] ;  /* 0x0000080001947983 */ /* 0x004ea80000300800 */
[----:B------:R-:W2:Y:S04]  /*17750*/  LDL.LU R4, [R1+0xc] ;  /* 0x00000c0001047983 */ /* 0x000ea80000300800 */
[----:B------:R4:W-:Y:S04]  /*17760*/  STL [R1+0x7c0], R151 ;  /* 0x0007c09701007387 */ /* 0x0009e80000100800 */
[----:B----4-:R-:W4:Y:S04]  /*17770*/  LDL.LU R151, [R1+0x10] ;  /* 0x0000100001977983 */ /* 0x010f280000300800 */
[----:B-1----:R-:W4:Y:S04]  /*17780*/  LDL.LU R2, [R1+0x14] ;  /* 0x0000140001027983 */ /* 0x002f280000300800 */
[----:B------:R1:W-:Y:S04]  /*17790*/  STL [R1+0x7bc], R150 ;  /* 0x0007bc9601007387 */ /* 0x0003e80000100800 */
[----:B-1----:R-:W4:Y:S04]  /*177a0*/  LDL.LU R150, [R1+0x18] ;  /* 0x0000180001967983 */ /* 0x002f280000300800 */
[----:B------:R-:W4:Y:S04]  /*177b0*/  LDL.LU R3, [R1+0x1c] ;  /* 0x00001c0001037983 */ /* 0x000f280000300800 */
[----:B-----5:R1:W-:Y:S04]  /*177c0*/  STL [R1+0x7b8], R0 ;  /* 0x0007b80001007387 */ /* 0x0203e80000100800 */
[----:B-1----:R-:W4:Y:S04]  /*177d0*/  LDL.LU R0, [R1+0x20] ;  /* 0x0000200001007983 */ /* 0x002f280000300800 */
[----:B------:R-:W4:Y:S04]  /*177e0*/  LDL.LU R5, [R1+0x24] ;  /* 0x0000240001057983 */ /* 0x000f280000300800 */
        /* <DEDUP_REMOVED lines=17> */
[----:B0-----:R-:W4:Y:S04]  /*17900*/  LDL.LU R15, [R1+0x6c] ;  /* 0x00006c00010f7983 */ /* 0x001f280000300800 */
        /* <DEDUP_REMOVED lines=99> */
[----:B------:R-:W4:Y:S01]  /*17f40*/  LDL.LU R192, [R1+0x1fc] ;  /* 0x0001fc0001c07983 */ /* 0x000f220000300800 */
[----:B---3--:R-:W-:-:S02]  /*17f50*/  F2FP.SATFINITE.E5M2.F32.PACK_AB_MERGE_C R6, R6, R149, RZ ;  /* 0x000000950606723e */ /* 0x008fc400048060ff */
[----:B--2---:R-:W-:Y:S01]  /*17f60*/  F2FP.SATFINITE.E5M2.F32.PACK_AB_MERGE_C R4, R4, R148, RZ ;  /* 0x000000940404723e */ /* 0x004fe200048060ff */
[----:B------:R-:W2:Y:S01]  /*17f70*/  LDL.LU R149, [R1+0x7c8] ;  /* 0x0007c80001957983 */ /* 0x000ea20000300800 */
[----:B----4-:R-:W-:Y:S02]  /*17f80*/  F2FP.SATFINITE.E5M2.F32.PACK_AB_MERGE_C R2, R2, R151, RZ ;  /* 0x000000970202723e */ /* 0x010fe400048060ff */
[----:B------:R-:W-:Y:S01]  /*17f90*/  F2FP.SATFINITE.E5M2.F32.PACK_AB_MERGE_C R3, R3, R150, RZ ;  /* 0x000000960303723e */ /* 0x000fe200048060ff */
[----:B------:R-:W2:Y:S01]  /*17fa0*/  LDL.LU R148, [R1+0x7c4] ;  /* 0x0007c40001947983 */ /* 0x000ea20000300800 */
[----:B------:R-:W-:-:S03]  /*17fb0*/  F2FP.SATFINITE.E5M2.F32.PACK_AB_MERGE_C R5, R5, R0, RZ ;  /* 0x000000000505723e */ /* 0x000fc600048060ff */
[----:B------:R-:W3:Y:S04]  /*17fc0*/  LDL.LU R151, [R1+0x7c0] ;  /* 0x0007c00001977983 */ /* 0x000ee80000300800 */
[----:B------:R-:W3:Y:S04]  /*17fd0*/  LDL.LU R150, [R1+0x7bc] ;  /* 0x0007bc0001967983 */ /* 0x000ee80000300800 */
[----:B------:R-:W4:Y:S01]  /*17fe0*/  LDL.LU R0, [R1+0x7b8] ;  /* 0x0007b80001007983 */ /* 0x000f220000300800 */
[----:B------:R-:W-:Y:S02]  /*17ff0*/  F2FP.SATFINITE.E5M2.F32.PACK_AB_MERGE_C R64, R65, R64, RZ ;  /* 0x000000404140723e */ /* 0x000fe400048060ff */
[----:B------:R-:W-:-:S02]  /*18000*/  F2FP.SATFINITE.E5M2.F32.PACK_AB_MERGE_C R29, R29, R28, RZ ;  /* 0x0000001c1d1d723e */ /* 0x000fc400048060ff */
[----:B------:R-:W-:Y:S02]  /*18010*/  F2FP.SATFINITE.E5M2.F32.PACK_AB_MERGE_C R30, R31, R30, RZ ;  /* 0x0000001e1f1e723e */ /* 0x000fe400048060ff */
[----:B------:R-:W-:Y:S02]  /*18020*/  F2FP.SATFINITE.E5M2.F32.PACK_AB_MERGE_C R8, R8, R232, RZ ;  /* 0x000000e80808723e */ /* 0x000fe400048060ff */
[----:B------:R-:W-:Y:S02]  /*18030*/  F2FP.SATFINITE.E5M2.F32.PACK_AB_MERGE_C R7, R7, R230, RZ ;  /* 0x000000e60707723e */ /* 0x000fe400048060ff */
[----:B------:R-:W-:Y:S02]  /*18040*/  F2FP.SATFINITE.E5M2.F32.PACK_AB_MERGE_C R9, R9, R234, RZ ;  /* 0x000000ea0909723e */ /* 0x000fe400048060ff */
        /* <DEDUP_REMOVED lines=108> */
[----:B------:R-:W2:Y:S01]  /*18710*/  LDL.LU R197, [R1+0x7b4] ;  /* 0x0007b40001c57983 */ /* 0x000ea20000300800 */
[----:B------:R-:W-:Y:S02]  /*18720*/  F2FP.SATFINITE.E5M2.F32.PACK_AB_MERGE_C R191, R191, R196, RZ ;  /* 0x000000c4bfbf723e */ /* 0x000fe400048060ff */
[----:B------:R-:W-:-:S02]  /*18730*/  F2FP.SATFINITE.E5M2.F32.PACK_AB_MERGE_C R193, R193, R195, RZ ;  /* 0x000000c3c1c1723e */ /* 0x000fc400048060ff */
[----:B------:R-:W3:Y:S01]  /*18740*/  LDL.LU R195, [R1+0x7b0] ;  /* 0x0007b00001c37983 */ /* 0x000ee20000300800 */
[----:B------:R-:W0:Y:S01]  /*18750*/  S2R R196, SR_TID.X ;  /* 0x0000000000c47919 */ /* 0x000e220000002100 */
[----:B------:R-:W-:Y:S02]  /*18760*/  F2FP.SATFINITE.E5M2.F32.PACK_AB_MERGE_C R192, R192, R194, RZ ;  /* 0x000000c2c0c0723e */ /* 0x000fe400048060ff */
[----:B------:R-:W-:Y:S02]  /*18770*/  F2FP.SATFINITE.E5M2.F32.PACK_AB_MERGE_C R194, R25, R24, RZ ;  /* 0x0000001819c2723e */ /* 0x000fe400048060ff */
[----:B------:R-:W-:Y:S01]  /*18780*/  PRMT R27, R27, 0x5410, R30 ;  /* 0x000054101b1b7816 */ /* 0x000fe2000000001e */
[----:B----4-:R-:W-:Y:S02]  /*18790*/  VIADD R26, R0, 0x1 ;  /* 0x00000001001a7836 */ /* 0x010fe40000000000 */
[C---:B0-----:R-:W-:Y:S02]  /*187a0*/  IMAD.SHL.U32 R24, R196.reuse, 0x10, RZ ;  /* 0x00000010c4187824 */ /* 0x041fe400078e00ff */
[----:B------:R-:W-:-:S03]  /*187b0*/  IMAD.SHL.U32 R25, R196, 0x40, RZ ;  /* 0x00000040c4197824 */ /* 0x000fc600078e00ff */
[----:B------:R-:W-:Y:S02]  /*187c0*/  LOP3.LUT R24, R24, 0xf0, RZ, 0xc0, !PT ;  /* 0x000000f018187812 */ /* 0x000fe400078ec0ff */
[----:B------:R-:W-:-:S04]  /*187d0*/  LOP3.LUT R25, R25, 0x400, RZ, 0xc0, !PT ;  /* 0x0000040019197812 */ /* 0x000fc800078ec0ff */
[----:B------:R-:W-:Y:S01]  /*187e0*/  IADD3 R24, R25, UR12, R24 ;  /* 0x0000000c19187c10 */ /* 0x000fe2000fffe018 */
[----:B------:R-:W-:Y:S01]  /*187f0*/  VIADD R25, R0, 0x2 ;  /* 0x0000000200197836 */ /* 0x000fe20000000000 */
[----:B------:R-:W-:Y:S01]  /*18800*/  LOP3.LUT R196, R196, 0x7f, RZ, 0xc0, !PT ;  /* 0x0000007fc4c47812 */ /* 0x000fe200078ec0ff */
[----:B------:R-:W-:Y:S01]  /*18810*/  BAR.SYNC.DEFER_BLOCKING 0x0 ;  /* 0x0000000000007b1d */ /* 0x000fe20000010000 */
[----:B--2---:R-:W-:-:S05]  /*18820*/  LOP3.LUT R65, R197, 0x300, RZ, 0xc0, !PT ;  /* 0x00000300c5417812 */ /* 0x004fca00078ec0ff */
[----:B------:R-:W-:Y:S01]  /*18830*/  IMAD.IADD R65, R65, 0x1, R24 ;  /* 0x0000000141417824 */ /* 0x000fe200078e0218 */
[----:B---3--:R-:W-:Y:S01]  /*18840*/  ISETP.GE.AND P0, PT, R195, UR6, PT ;  /* 0x00000006c3007c0c */ /* 0x008fe2000bf06270 */
[----:B------:R-:W-:-:S03]  /*18850*/  ULDC UR6, c[0x0][0x248] ;  /* 0x0000920000067ab9 */ /* 0x000fc60000000800 */
[----:B------:R-:W-:Y:S01]  /*18860*/  ISETP.LT.AND P6, PT, R26, UR4, !P0 ;  /* 0x000000041a007c0c */ /* 0x000fe2000c7c1270 */
[C---:B------:R-:W-:Y:S01]  /*18870*/  VIADD R26, R0.reuse, 0x3 ;  /* 0x00000003001a7836 */ /* 0x040fe20000000000 */
[----:B------:R-:W-:Y:S01]  /*18880*/  ISETP.LT.AND P4, PT, R25, UR5, !P0 ;  /* 0x0000000519007c0c */ /* 0x000fe2000c781270 */
[----:B------:R-:W-:Y:S01]  /*18890*/  VIADD R25, R0, 0x4 ;  /* 0x0000000400197836 */ /* 0x000fe20000000000 */
[----:B------:R-:W-:Y:S01]  /*188a0*/  ULDC UR4, c[0x0][0x22c] ;  /* 0x00008b0000047ab9 */ /* 0x000fe20000000800 */
[----:B------:R-:W-:Y:S01]  /*188b0*/  ULDC UR5, c[0x0][0x22c] ;  /* 0x00008b0000057ab9 */ /* 0x000fe20000000800 */
[----:B------:R-:W-:Y:S01]  /*188c0*/  ISETP.LT.AND P5, PT, R26, UR4, !P0 ;  /* 0x000000041a007c0c */ /* 0x000fe2000c7a1270 */
[----:B------:R-:W-:Y:S01]  /*188d0*/  ULDC UR4, c[0x0][0x244] ;  /* 0x0000910000047ab9 */ /* 0x000fe20000000800 */
[----:B------:R-:W-:Y:S02]  /*188e0*/  ISETP.LT.AND P3, PT, R25, UR5, !P0 ;  /* 0x0000000519007c0c */ /* 0x000fe4000c761270 */
[----:B------:R-:W-:-:S02]  /*188f0*/  PRMT R24, R6, 0x5410, R2 ;  /* 0x0000541006187816 */ /* 0x000fc40000000002 */
[----:B------:R-:W-:Y:S02]  /*18900*/  PRMT R25, R4, 0x5410, R3 ;  /* 0x0000541004197816 */ /* 0x000fe40000000003 */
[----:B------:R-:W-:-:S05]  /*18910*/  PRMT R26, R194, 0x5410, R29 ;  /* 0x00005410c21a7816 */ /* 0x000fca000000001d */
[----:B------:R0:W-:Y:S01]  /*18920*/  STSM.16.M88.4 [R65], R24 ;  /* 0x0000001841007844 */ /* 0x0001e20000000200 */
[----:B------:R-:W-:Y:S01]  /*18930*/  LEA R2, R196, UR12, 0x4 ;  /* 0x0000000cc4027c11 */ /* 0x000fe2000f8e20ff */
[----:B------:R-:W-:Y:S01]  /*18940*/  BAR.SYNC.DEFER_BLOCKING 0x0 ;  /* 0x0000000000007b1d */ /* 0x000fe20000010000 */
[----:B------:R-:W-:Y:S02]  /*18950*/  PRMT R4, R5, 0x5410, R8 ;  /* 0x0000541005047816 */ /* 0x000fe40000000008 */
[----:B------:R-:W-:-:S03]  /*18960*/  PRMT R5, R7, 0x5410, R9 ;  /* 0x0000541007057816 */ /* 0x000fc60000000009 */
[----:B------:R-:W1:Y:S01]  /*18970*/  LDS.128 R28, [R2] ;  /* 0x00000000021c7984 */ /* 0x000e620000000c00 */
[----:B------:R-:W-:Y:S02]  /*18980*/  PRMT R6, R32, 0x5410, R37 ;  /* 0x0000541020067816 */ /* 0x000fe40000000025 */
[----:B------:R-:W-:Y:S01]  /*18990*/  PRMT R7, R34, 0x5410, R39 ;  /* 0x0000541022077816 */ /* 0x000fe20000000027 */
[----:B------:R-:W-:Y:S06]  /*189a0*/  BAR.SYNC.DEFER_BLOCKING 0x0 ;  /* 0x0000000000007b1d */ /* 0x000fec0000010000 */
[----:B------:R-:W-:Y:S02]  /*189b0*/  STSM.16.M88.4 [R65], R4 ;  /* 0x0000000441007844 */ /* 0x000fe40000000200 */
[----:B------:R-:W-:Y:S01]  /*189c0*/  BAR.SYNC.DEFER_BLOCKING 0x0 ;  /* 0x0000000000007b1d */ /* 0x000fe20000010000 */
[----:B0-----:R-:W-:-:S02]  /*189d0*/  PRMT R24, R10, 0x5410, R13 ;  /* 0x000054100a187816 */ /* 0x001fc4000000000d */
[----:B------:R-:W-:-:S03]  /*189e0*/  PRMT R25, R11, 0x5410, R12 ;  /* 0x000054100b197816 */ /* 0x000fc6000000000c */
[----:B------:R-:W0:Y:S01]  /*189f0*/  LDS.128 R8, [R2] ;  /* 0x0000000002087984 */ /* 0x000e220000000c00 */
[----:B------:R-:W-:Y:S02]  /*18a00*/  PRMT R26, R40, 0x5410, R45 ;  /* 0x00005410281a7816 */ /* 0x000fe4000000002d */
[----:B------:R-:W-:Y:S01]  /*18a10*/  PRMT R27, R42, 0x5410, R47 ;  /* 0x000054102a1b7816 */ /* 0x000fe2000000002f */
[----:B------:R-:W-:Y:S06]  /*18a20*/  BAR.SYNC.DEFER_BLOCKING 0x0 ;  /* 0x0000000000007b1d */ /* 0x000fec0000010000 */
[----:B------:R2:W-:Y:S02]  /*18a30*/  STSM.16.M88.4 [R65], R24 ;  /* 0x0000001841007844 */ /* 0x0005e40000000200 */
[----:B------:R-:W-:Y:S06]  /*18a40*/  BAR.SYNC.DEFER_BLOCKING 0x0 ;  /* 0x0000000000007b1d */ /* 0x000fec0000010000 */
[----:B------:R-:W3:Y:S01]  /*18a50*/  LDS.128 R4, [R2] ;  /* 0x0000000002047984 */ /* 0x000ee20000000c00 */
[----:B--2---:R-:W-:-:S02]  /*18a60*/  PRMT R24, R14, 0x5410, R17 ;  /* 0x000054100e187816 */ /* 0x004fc40000000011 */
[----:B------:R-:W-:Y:S01]  /*18a70*/  PRMT R25, R15, 0x5410, R16 ;  /* 0x000054100f197816 */ /* 0x000fe20000000010 */
[----:B------:R-:W-:Y:S01]  /*18a80*/  BAR.SYNC.DEFER_BLOCKING 0x0 ;  /* 0x0000000000007b1d */ /* 0x000fe20000010000 */
[----:B------:R-:W-:Y:S02]  /*18a90*/  PRMT R26, R48, 0x5410, R53 ;  /* 0x00005410301a7816 */ /* 0x000fe40000000035 */
[----:B------:R-:W-:-:S05]  /*18aa0*/  PRMT R27, R50, 0x5410, R55 ;  /* 0x00005410321b7816 */ /* 0x000fca0000000037 */
[----:B------:R-:W-:Y:S01]  /*18ab0*/  STSM.16.M88.4 [R65], R24 ;  /* 0x0000001841007844 */ /* 0x000fe20000000200 */
[----:B------:R-:W-:Y:S01]  /*18ac0*/  BAR.SYNC.DEFER_BLOCKING 0x0 ;  /* 0x0000000000007b1d */ /* 0x000fe20000010000 */
[----:B------:R-:W-:Y:S02]  /*18ad0*/  PRMT R16, R18, 0x5410, R21 ;  /* 0x0000541012107816 */ /* 0x000fe40000000015 */
[----:B------:R-:W-:-:S03]  /*18ae0*/  PRMT R17, R19, 0x5410, R20 ;  /* 0x0000541013117816 */ /* 0x000fc60000000014 */
[----:B------:R-:W2:Y:S01]  /*18af0*/  LDS.128 R12, [R2] ;  /* 0x00000000020c7984 */ /* 0x000ea20000000c00 */
[----:B------:R-:W-:Y:S02]  /*18b00*/  PRMT R18, R56, 0x5410, R61 ;  /* 0x0000541038127816 */ /* 0x000fe4000000003d */
[----:B------:R-:W-:Y:S01]  /*18b10*/  PRMT R19, R58, 0x5410, R63 ;  /* 0x000054103a137816 */ /* 0x000fe2000000003f */
[----:B------:R-:W-:Y:S06]  /*18b20*/  BAR.SYNC.DEFER_BLOCKING 0x0 ;  /* 0x0000000000007b1d */ /* 0x000fec0000010000 */
[----:B------:R4:W-:Y:S02]  /*18b30*/  STSM.16.M88.4 [R65], R16 ;  /* 0x0000001041007844 */ /* 0x0009e40000000200 */
[----:B----4-:R-:W-:-:S02]  /*18b40*/  PRMT R16, R22, 0x5410, R153 ;  /* 0x0000541016107816 */ /* 0x010fc40000000099 */
[----:B------:R-:W-:Y:S01]  /*18b50*/  PRMT R17, R23, 0x5410, R152 ;  /* 0x0000541017117816 */ /* 0x000fe20000000098 */
[----:B------:R-:W-:Y:S01]  /*18b60*/  BAR.SYNC.DEFER_BLOCKING 0x0 ;  /* 0x0000000000007b1d */ /* 0x000fe20000010000 */
[----:B------:R-:W-:Y:S02]  /*18b70*/  PRMT R18, R64, 0x5410, R69 ;  /* 0x0000541040127816 */ /* 0x000fe40000000045 */
[----:B------:R-:W-:-:S03]  /*18b80*/  PRMT R19, R66, 0x5410, R71 ;  /* 0x0000541042137816 */ /* 0x000fc60000000047 */
[----:B------:R-:W4:Y:S02]  /*18b90*/  LDS.128 R20, [R2] ;  /* 0x0000000002147984 */ /* 0x000f240000000c00 */
[----:B------:R-:W-:Y:S06]  /*18ba0*/  BAR.SYNC.DEFER_BLOCKING 0x0 ;  /* 0x0000000000007b1d */ /* 0x000fec0000010000 */
[----:B------:R1:W-:Y:S02]  /*18bb0*/  STSM.16.M88.4 [R65], R16 ;  /* 0x0000001041007844 */ /* 0x0003e40000000200 */
[----:B------:R-:W-:Y:S06]  /*18bc0*/  BAR.SYNC.DEFER_BLOCKING 0x0 ;  /* 0x0000000000007b1d */ /* 0x000fec0000010000 */
[----:B------:R-:W4:Y:S01]  /*18bd0*/  LDS.128 R24, [R2] ;  /* 0x0000000002187984 */ /* 0x000f220000000c00 */
[----:B-1----:R-:W-:-:S02]  /*18be0*/  PRMT R16, R154, 0x5410, R157 ;  /* 0x000054109a107816 */ /* 0x002fc4000000009d */
[----:B------:R-:W-:Y:S02]  /*18bf0*/  PRMT R17, R155, 0x5410, R156 ;  /* 0x000054109b117816 */ /* 0x000fe4000000009c */
[----:B------:R-:W-:Y:S02]  /*18c00*/  PRMT R18, R72, 0x5410, R77 ;  /* 0x0000541048127816 */ /* 0x000fe4000000004d */
[----:B------:R-:W-:Y:S01]  /*18c10*/  PRMT R19, R74, 0x5410, R79 ;  /* 0x000054104a137816 */ /* 0x000fe2000000004f */
        /* <DEDUP_REMOVED lines=25> */
[----:B------:R-:W-:Y:S02]  /*18db0*/  STSM.16.M88.4 [R65], R16 ;  /* 0x0000001041007844 */ /* 0x000fe40000000200 */
[----:B------:R-:W-:Y:S01]  /*18dc0*/  BAR.SYNC.DEFER_BLOCKING 0x0 ;  /* 0x0000000000007b1d */ /* 0x000fe20000010000 */
[----:B------:R-:W-:-:S02]  /*18dd0*/  PRMT R48, R170, 0x5410, R173 ;  /* 0x00005410aa307816 */ /* 0x000fc400000000ad */
[----:B------:R-:W-:-:S03]  /*18de0*/  PRMT R49, R171, 0x5410, R172 ;  /* 0x00005410ab317816 */ /* 0x000fc600000000ac */
[----:B------:R-:W1:Y:S01]  /*18df0*/  LDS.128 R44, [R2] ;  /* 0x00000000022c7984 */ /* 0x000e620000000c00 */
        /* <DEDUP_REMOVED lines=27> */
[----:B------:R0:W-:Y:S02]  /*18fb0*/  STSM.16.M88.4 [R65], R60 ;  /* 0x0000003c41007844 */ /* 0x0001e40000000200 */
[----:B------:R-:W-:Y:S06]  /*18fc0*/  BAR.SYNC.DEFER_BLOCKING 0x0 ;  /* 0x0000000000007b1d */ /* 0x000fec0000010000 */
[----:B------:R-:W1:Y:S01]  /*18fd0*/  LDS.128 R56, [R2] ;  /* 0x0000000002387984 */ /* 0x000e620000000c00 */
[----:B0-----:R-:W-:-:S02]  /*18fe0*/  PRMT R60, R186, 0x5410, R189 ;  /* 0x00005410ba3c7816 */ /* 0x001fc400000000bd */
[----:B------:R-:W-:Y:S02]  /*18ff0*/  PRMT R61, R187, 0x5410, R188 ;  /* 0x00005410bb3d7816 */ /* 0x000fe400000000bc */
[----:B------:R-:W-:Y:S02]  /*19000*/  PRMT R62, R136, 0x5410, R141 ;  /* 0x00005410883e7816 */ /* 0x000fe4000000008d */
[----:B------:R-:W-:Y:S01]  /*19010*/  PRMT R63, R138, 0x5410, R143 ;  /* 0x000054108a3f7816 */ /* 0x000fe2000000008f */
[----:B------:R-:W-:Y:S06]  /*19020*/  BAR.SYNC.DEFER_BLOCKING 0x0 ;  /* 0x0000000000007b1d */ /* 0x000fec0000010000 */
[----:B------:R-:W-:Y:S02]  /*19030*/  STSM.16.M88.4 [R65], R60 ;  /* 0x0000003c41007844 */ /* 0x000fe40000000200 */
[----:B------:R-:W-:Y:S01]  /*19040*/  BAR.SYNC.DEFER_BLOCKING 0x0 ;  /* 0x0000000000007b1d */ /* 0x000fe20000010000 */
[----:B------:R-:W-:-:S02]  /*19050*/  F2FP.SATFINITE.E5M2.F32.PACK_AB_MERGE_C R144, R145, R144, RZ ;  /* 0x000000909190723e */ /* 0x000fc400048060ff */
[----:B------:R-:W-:Y:S02]  /*19060*/  F2FP.SATFINITE.E5M2.F32.PACK_AB_MERGE_C R146, R147, R146, RZ ;  /* 0x000000929392723e */ /* 0x000fe400048060ff */
[----:B------:R-:W-:Y:S02]  /*19070*/  F2FP.SATFINITE.E5M2.F32.PACK_AB_MERGE_C R149, R149, R148, RZ ;  /* 0x000000949595723e */ /* 0x000fe400048060ff */
[----:B------:R-:W-:Y:S01]  /*19080*/  F2FP.SATFINITE.E5M2.F32.PACK_AB_MERGE_C R151, R151, R150, RZ ;  /* 0x000000969797723e */ /* 0x000fe200048060ff */
[----:B------:R-:W0:Y:S01]  /*19090*/  LDS.128 R60, [R2] ;  /* 0x00000000023c7984 */ /* 0x000e220000000c00 */
[----:B------:R-:W-:Y:S02]  /*190a0*/  PRMT R72, R190, 0x5410, R193 ;  /* 0x00005410be487816 */ /* 0x000fe400000000c1 */
[----:B------:R-:W-:Y:S02]  /*190b0*/  PRMT R73, R191, 0x5410, R192 ;  /* 0x00005410bf497816 */ /* 0x000fe400000000c0 */
[----:B------:R-:W-:-:S02]  /*190c0*/  PRMT R74, R144, 0x5410, R149 ;  /* 0x00005410904a7816 */ /* 0x000fc40000000095 */
[----:B------:R-:W-:Y:S01]  /*190d0*/  PRMT R75, R146, 0x5410, R151 ;  /* 0x00005410924b7816 */ /* 0x000fe20000000097 */
[----:B------:R-:W-:Y:S01]  /*190e0*/  BAR.SYNC.DEFER_BLOCKING 0x0 ;  /* 0x0000000000007b1d */ /* 0x000fe20000010000 */
[----:B------:R-:W-:-:S05]  /*190f0*/  IMAD R3, R195, UR4, RZ ;  /* 0x00000004c3037c24 */ /* 0x000fca000f8e02ff */
[----:B------:R-:W-:Y:S02]  /*19100*/  ULDC.64 UR4, c[0x0][0x220] ;  /* 0x0000880000047ab9 */ /* 0x000fe40000000a00 */
[C---:B------:R-:W-:Y:S01]  /*19110*/  IADD3 R64, P2, R3.reuse, UR4, RZ ;  /* 0x0000000403407c10 */ /* 0x040fe2000ff5e0ff */
[----:B------:R-:W-:Y:S01]  /*19120*/  ULDC UR4, c[0x0][0x248] ;  /* 0x0000920000047ab9 */ /* 0x000fe20000000800 */
[C---:B------:R-:W-:Y:S01]  /*19130*/  ISETP.LT.AND P1, PT, R0.reuse, UR7, !P0 ;  /* 0x0000000700007c0c */ /* 0x040fe2000c721270 */
[----:B------:R-:W-:Y:S01]  /*19140*/  IMAD R68, R0, UR4, RZ ;  /* 0x0000000400447c24 */ /* 0x000fe2000f8e02ff */
[----:B------:R3:W-:Y:S01]  /*19150*/  STSM.16.M88.4 [R65], R72 ;  /* 0x0000004841007844 */ /* 0x0007e20000000200 */
[----:B------:R-:W-:Y:S01]  /*19160*/  LEA.HI.X.SX32 R3, R3, UR5, 0x1, P2 ;  /* 0x0000000503037c11 */ /* 0x000fe200090f0eff */
[----:B------:R-:W-:Y:S02]  /*19170*/  ULDC UR4, c[0x0][0x248] ;  /* 0x0000920000047ab9 */ /* 0x000fe40000000800 */
[CC--:B------:R-:W-:Y:S01]  /*19180*/  IADD3 R66, P2, R68.reuse, R64.reuse, RZ ;  /* 0x0000004044427210 */ /* 0x0c0fe20007f5e0ff */
[----:B------:R-:W-:Y:S01]  /*19190*/  VIADD R70, R68, UR4 ;  /* 0x0000000444467c36 */ /* 0x000fe20008000000 */
[----:B------:R-:W-:Y:S01]  /*191a0*/  PRMT R71, R28, 0x7770, RZ ;  /* 0x000077701c477816 */ /* 0x000fe200000000ff */
[----:B------:R-:W-:Y:S01]  /*191b0*/  VIADD R69, R0, 0x5 ;  /* 0x0000000500457836 */ /* 0x000fe20000000000 */
[----:B------:R-:W-:Y:S01]  /*191c0*/  LEA.HI.X.SX32 R67, R68, R3, 0x1, P2 ;  /* 0x0000000344437211 */ /* 0x000fe200010f0eff */
[----:B------:R-:W-:Y:S06]  /*191d0*/  BAR.SYNC.DEFER_BLOCKING 0x0 ;  /* 0x0000000000007b1d */ /* 0x000fec0000010000 */
[----:B------:R-:W-:Y:S01]  /*191e0*/  ULDC UR4, c[0x0][0x22c] ;  /* 0x00008b0000047ab9 */ /* 0x000fe20000000800 */
[----:B------:R-:W-:Y:S01]  /*191f0*/  ULDC UR5, c[0x0][0x22c] ;  /* 0x00008b0000057ab9 */ /* 0x000fe20000000800 */
[----:B------:R-:W-:Y:S01]  /*19200*/  ISETP.LT.AND P2, PT, R69, UR4, !P0 ;  /* 0x0000000445007c0c */ /* 0x000fe2000c741270 */
[----:B------:R-:W-:Y:S01]  /*19210*/  ULDC UR4, c[0x0][0x248] ;  /* 0x0000920000047ab9 */ /* 0x000fe20000000800 */
[----:B---3--:R-:W-:Y:S01]  /*19220*/  PRMT R73, R28, 0x7771, RZ ;  /* 0x000077711c497816 */ /* 0x008fe200000000ff */
[----:B------:R-:W-:Y:S01]  /*19230*/  VIADD R65, R0, 0x6 ;  /* 0x0000000600417836 */ /* 0x000fe20000000000 */
[----:B------:R-:W-:Y:S01]  /*19240*/  PRMT R77, R29, 0x7770, RZ ;  /* 0x000077701d4d7816 */ /* 0x000fe200000000ff */
[----:B------:R-:W-:Y:S01]  /*19250*/  ULDC UR7, c[0x0][0x22c] ;  /* 0x00008b0000077ab9 */ /* 0x000fe20000000800 */
[----:B------:R3:W-:Y:S01]  /*19260*/  @P1 STG.E.U8 desc[UR16][R66.64], R71 ;  /* 0x0000004742001986 */ /* 0x0007e2000c101110 */
[----:B------:R-:W-:-:S04]  /*19270*/  IADD3 R68, P1, R70, R64, RZ ;  /* 0x0000004046447210 */ /* 0x000fc80007f3e0ff */
[C---:B------:R-:W-:Y:S01]  /*19280*/  LEA.HI.X.SX32 R69, R70.reuse, R3, 0x1, P1 ;  /* 0x0000000346457211 */ /* 0x040fe200008f0eff */
[----:B------:R-:W-:Y:S01]  /*19290*/  VIADD R70, R70, UR4 ;  /* 0x0000000446467c36 */ /* 0x000fe20008000000 */
[----:B------:R-:W-:-:S03]  /*192a0*/  ULDC UR4, c[0x0][0x248] ;  /* 0x0000920000047ab9 */ /* 0x000fc60000000800 */
[----:B------:R2:W-:Y:S01]  /*192b0*/  @P6 STG.E.U8 desc[UR16][R68.64], R73 ;  /* 0x0000004944006986 */ /* 0x0005e2000c101110 */
[CC--:B---3--:R-:W-:Y:S01]  /*192c0*/  IADD3 R66, P6, R70.reuse, R64.reuse, RZ ;  /* 0x0000004046427210 */ /* 0x0c8fe20007fde0ff */
[C---:B------:R-:W-:Y:S01]  /*192d0*/  VIADD R71, R70.reuse, UR4 ;  /* 0x0000000446477c36 */ /* 0x040fe20008000000 */
[----:B------:R-:W-:Y:S01]  /*192e0*/  ISETP.LT.AND P1, PT, R65, UR5, !P0 ;  /* 0x0000000541007c0c */ /* 0x000fe2000c721270 */
[----:B------:R-:W-:Y:S01]  /*192f0*/  ULDC UR5, c[0x0][0x248] ;  /* 0x0000920000057ab9 */ /* 0x000fe20000000800 */
[-C--:B------:R-:W-:Y:S01]  /*19300*/  LEA.HI.X.SX32 R67, R70, R3.reuse, 0x1, P6 ;  /* 0x0000000346437211 */ /* 0x080fe200030f0eff */
[C---:B------:R-:W-:Y:S01]  /*19310*/  VIADD R72, R71.reuse, UR5 ;  /* 0x0000000547487c36 */ /* 0x040fe20008000000 */
[CC--:B------:R-:W-:Y:S01]  /*19320*/  IADD3 R70, P6, R71.reuse, R64.reuse, RZ ;  /* 0x0000004047467210 */ /* 0x0c0fe20007fde0ff */
[----:B------:R-:W-:Y:S01]  /*19330*/  VIADD R65, R0, 0x7 ;  /* 0x0000000700417836 */ /* 0x000fe20000000000 */
[----:B------:R-:W-:Y:S01]  /*19340*/  ULDC UR4, c[0x0][0x22c] ;  /* 0x00008b0000047ab9 */ /* 0x000fe20000000800 */
[----:B------:R3:W-:Y:S01]  /*19350*/  @P4 STG.E.U8 desc[UR16][R66.64], R77 ;  /* 0x0000004d42004986 */ /* 0x0007e2000c101110 */
[----:B------:R-:W-:Y:S01]  /*19360*/  LEA.HI.X.SX32 R71, R71, R3, 0x1, P6 ;  /* 0x0000000347477211 */ /* 0x000fe200030f0eff */
[----:B------:R-:W-:Y:S01]  /*19370*/  ULDC UR5, c[0x0][0x22c] ;  /* 0x00008b0000057ab9 */ /* 0x000fe20000000800 */
[----:B--2---:R-:W-:-:S02]  /*19380*/  IADD3 R68, P6, R72, R64, RZ ;  /* 0x0000004048447210 */ /* 0x004fc40007fde0ff */
[----:B------:R-:W-:Y:S01]  /*19390*/  ISETP.LT.AND P4, PT, R65, UR4, !P0 ;  /* 0x0000000441007c0c */ /* 0x000fe2000c781270 */
[----:B------:R-:W-:Y:S01]  /*193a0*/  VIADD R65, R0, 0x8 ;  /* 0x0000000800417836 */ /* 0x000fe20000000000 */
[----:B------:R-:W-:Y:S01]  /*193b0*/  PRMT R75, R29, 0x7771, RZ ;  /* 0x000077711d4b7816 */ /* 0x000fe200000000ff */
[----:B------:R-:W-:Y:S01]  /*193c0*/  ULDC UR4, c[0x0][0x248] ;  /* 0x0000920000047ab9 */ /* 0x000fe20000000800 */
[C---:B------:R-:W-:Y:S01]  /*193d0*/  LEA.HI.X.SX32 R69, R72.reuse, R3, 0x1, P6 ;  /* 0x0000000348457211 */ /* 0x040fe200030f0eff */
[----:B------:R-:W-:Y:S01]  /*193e0*/  VIADD R72, R72, UR4 ;  /* 0x0000000448487c36 */ /* 0x000fe20008000000 */
[----:B------:R-:W-:Y:S01]  /*193f0*/  PRMT R73, R30, 0x7770, RZ ;  /* 0x000077701e497816 */ /* 0x000fe200000000ff */
[----:B------:R2:W-:Y:S01]  /*19400*/  @P5 STG.E.U8 desc[UR16][R70.64], R75 ;  /* 0x0000004b46005986 */ /* 0x0005e2000c101110 */
[----:B------:R-:W-:Y:S01]  /*19410*/  ISETP.LT.AND P6, PT, R65, UR5, !P0 ;  /* 0x0000000541007c0c */ /* 0x000fe2000c7c1270 */
[----:B------:R-:W-:Y:S01]  /*19420*/  VIADD R65, R0, 0x9 ;  /* 0x0000000900417836 */ /* 0x000fe20000000000 */
[----:B------:R-:W-:Y:S01]  /*19430*/  ULDC UR4, c[0x0][0x248] ;  /* 0x0000920000047ab9 */ /* 0x000fe20000000800 */
[----:B------:R4:W-:Y:S01]  /*19440*/  @P3 STG.E.U8 desc[UR16][R68.64], R73 ;  /* 0x0000004944003986 */ /* 0x0009e2000c101110 */
[----:B---3--:R-:W-:Y:S01]  /*19450*/  IADD3 R66, P3, R72, R64, RZ ;  /* 0x0000004048427210 */ /* 0x008fe20007f7e0ff */
[----:B------:R-:W-:-:S02]  /*19460*/  ULDC UR5, c[0x0][0x22c] ;  /* 0x00008b0000057ab9 */ /* 0x000fc40000000800 */
[----:B------:R-:W-:Y:S01]  /*19470*/  ISETP.LT.AND P5, PT, R65, UR5, !P0 ;  /* 0x0000000541007c0c */ /* 0x000fe2000c7a1270 */
[----:B------:R-:W-:Y:S01]  /*19480*/  VIADD R65, R0, 0xa ;  /* 0x0000000a00417836 */ /* 0x000fe20000000000 */
[C---:B------:R-:W-:Y:S01]  /*19490*/  LEA.HI.X.SX32 R67, R72.reuse, R3, 0x1, P3 ;  /* 0x0000000348437211 */ /* 0x040fe200018f0eff */
[----:B------:R-:W-:Y:S01]  /*194a0*/  ULDC UR5, c[0x0][0x22c] ;  /* 0x00008b0000057ab9 */ /* 0x000fe20000000800 */
[----:B--2---:R-:W-:Y:S01]  /*194b0*/  VIADD R70, R72, UR4 ;  /* 0x0000000448467c36 */ /* 0x004fe20008000000 */
[----:B------:R-:W-:Y:S01]  /*194c0*/  PRMT R75, R30, 0x7771, RZ ;  /* 0x000077711e4b7816 */ /* 0x000fe200000000ff */
[----:B------:R-:W-:-:S03]  /*194d0*/  ULDC UR4, c[0x0][0x22c] ;  /* 0x00008b0000047ab9 */ /* 0x000fc60000000800 */
[C---:B----4-:R-:W-:Y:S01]  /*194e0*/  IADD3 R68, P3, R70.reuse, R64, RZ ;  /* 0x0000004046447210 */ /* 0x050fe20007f7e0ff */
[----:B------:R2:W-:Y:S01]  /*194f0*/  @P2 STG.E.U8 desc[UR16][R66.64], R75 ;  /* 0x0000004b42002986 */ /* 0x0005e2000c101110 */
[----:B------:R-:W-:Y:S01]  /*19500*/  ISETP.LT.AND P2, PT, R65, UR4, !P0 ;  /* 0x0000000441007c0c */ /* 0x000fe2000c741270 */
[----:B------:R-:W-:Y:S01]  /*19510*/  ULDC UR4, c[0x0][0x248] ;  /* 0x0000920000047ab9 */ /* 0x000fe20000000800 */
[C---:B------:R-:W-:Y:S01]  /*19520*/  LEA.HI.X.SX32 R69, R70.reuse, R3, 0x1, P3 ;  /* 0x0000000346457211 */ /* 0x040fe200018f0eff */
[----:B------:R-:W-:Y:S01]  /*19530*/  VIADD R72, R70, UR4 ;  /* 0x0000000446487c36 */ /* 0x000fe20008000000 */
[----:B------:R-:W-:Y:S01]  /*19540*/  PRMT R73, R31, 0x7770, RZ ;  /* 0x000077701f497816 */ /* 0x000fe200000000ff */
[----:B------:R-:W-:Y:S01]  /*19550*/  VIADD R65, R0, 0xb ;  /* 0x0000000b00417836 */ /* 0x000fe20000000000 */
[----:B------:R-:W-:-:S03]  /*19560*/  ULDC UR4, c[0x0][0x22c] ;  /* 0x00008b0000047ab9 */ /* 0x000fc60000000800 */
[----:B------:R3:W-:Y:S01]  /*19570*/  @P1 STG.E.U8 desc[UR16][R68.64], R73 ;  /* 0x0000004944001986 */ /* 0x0007e2000c101110 */
[C---:B------:R-:W-:Y:S02]  /*19580*/  IADD3 R70, P1, R72.reuse, R64, RZ ;  /* 0x0000004048467210 */ /* 0x040fe40007f3e0ff */
        /* <DEDUP_REMOVED lines=8> */
[CC--:B--2---:R-:W-:Y:S01]  /*19610*/  IADD3 R66, P4, R72.reuse, R64.reuse, RZ ;  /* 0x0000004048427210 */ /* 0x0c4fe20007f9e0ff */
[C---:B---3--:R-:W-:Y:S01]  /*19620*/  VIADD R69, R72.reuse, UR4 ;  /* 0x0000000448457c36 */ /* 0x048fe20008000000 */
[----:B------:R-:W-:Y:S01]  /*19630*/  ISETP.LT.AND P1, PT, R65, UR5, !P0 ;  /* 0x0000000541007c0c */ /* 0x000fe2000c721270 */
[----:B------:R-:W-:Y:S01]  /*19640*/  ULDC UR5, c[0x0][0x248] ;  /* 0x0000920000057ab9 */ /* 0x000fe20000000800 */
[-C--:B------:R-:W-:Y:S01]  /*19650*/  LEA.HI.X.SX32 R67, R72, R3.reuse, 0x1, P4 ;  /* 0x0000000348437211 */ /* 0x080fe200020f0eff */
[C---:B------:R-:W-:Y:S01]  /*19660*/  VIADD R72, R69.reuse, UR5 ;  /* 0x0000000545487c36 */ /* 0x040fe20008000000 */
[----:B------:R-:W-:Y:S01]  /*19670*/  PRMT R75, R28, 0x7772, RZ ;  /* 0x000077721c4b7816 */ /* 0x000fe200000000ff */
[----:B------:R-:W-:Y:S01]  /*19680*/  VIADD R65, R0, 0xd ;  /* 0x0000000d00417836 */ /* 0x000fe20000000000 */
[CC--:B------:R-:W-:Y:S01]  /*19690*/  IADD3 R68, P4, R69.reuse, R64.reuse, RZ ;  /* 0x0000004045447210 */ /* 0x0c0fe20007f9e0ff */
[----:B------:R-:W-:Y:S01]  /*196a0*/  ULDC UR4, c[0x0][0x22c] ;  /* 0x00008b0000047ab9 */ /* 0x000fe20000000800 */
[----:B------:R-:W-:Y:S01]  /*196b0*/  PRMT R73, R28, 0x7773, RZ ;  /* 0x000077731c497816 */ /* 0x000fe200000000ff */
[----:B------:R2:W-:Y:S01]  /*196c0*/  @P6 STG.E.U8 desc[UR16][R66.64], R75 ;  /* 0x0000004b42006986 */ /* 0x0005e2000c101110 */
[----:B----4-:R-:W-:Y:S01]  /*196d0*/  IADD3 R70, P6, R72, R64, RZ ;  /* 0x0000004048467210 */ /* 0x010fe20007fde0ff */
[----:B------:R-:W-:Y:S01]  /*196e0*/  ULDC UR5, c[0x0][0x22c] ;  /* 0x00008b0000057ab9 */ /* 0x000fe20000000800 */
[----:B------:R-:W-:-:S02]  /*196f0*/  LEA.HI.X.SX32 R69, R69, R3, 0x1, P4 ;  /* 0x0000000345457211 */ /* 0x000fc400020f0eff */
[----:B------:R-:W-:Y:S01]  /*19700*/  ISETP.LT.AND P4, PT, R65, UR4, !P0 ;  /* 0x0000000441007c0c */ /* 0x000fe2000c781270 */
[----:B------:R-:W-:Y:S01]  /*19710*/  ULDC UR4, c[0x0][0x248] ;  /* 0x0000920000047ab9 */ /* 0x000fe20000000800 */
[C---:B------:R-:W-:Y:S01]  /*19720*/  LEA.HI.X.SX32 R71, R72.reuse, R3, 0x1, P6 ;  /* 0x0000000348477211 */ /* 0x040fe200030f0eff */
[----:B------:R-:W-:Y:S01]  /*19730*/  VIADD R72, R72, UR4 ;  /* 0x0000000448487c36 */ /* 0x000fe20008000000 */
[----:B------:R-:W-:Y:S01]  /*19740*/  PRMT R65, R29, 0x7772, RZ ;  /* 0x000077721d417816 */ /* 0x000fe200000000ff */
[----:B------:R-:W-:Y:S01]  /*19750*/  VIADD R28, R0, 0xe ;  /* 0x0000000e001c7836 */ /* 0x000fe20000000000 */
[----:B------:R3:W-:Y:S01]  /*19760*/  @P5 STG.E.U8 desc[UR16][R68.64], R73 ;  /* 0x0000004944005986 */ /* 0x0007e2000c101110 */
[----:B------:R-:W-:-:S03]  /*19770*/  ULDC UR4, c[0x0][0x248] ;  /* 0x0000920000047ab9 */ /* 0x000fc60000000800 */
[----:B------:R4:W-:Y:S01]  /*19780*/  @P2 STG.E.U8 desc[UR16][R70.64], R65 ;  /* 0x0000004146002986 */ /* 0x0009e2000c101110 */
[-C--:B--2---:R-:W-:Y:S02]  /*19790*/  IADD3 R66, P2, R72, R64.reuse, RZ ;  /* 0x0000004048427210 */ /* 0x084fe40007f5e0ff */
[----:B------:R-:W-:Y:S01]  /*197a0*/  ISETP.LT.AND P6, PT, R28, UR5, !P0 ;  /* 0x000000051c007c0c */ /* 0x000fe2000c7c1270 */
[----:B------:R-:W-:Y:S01]  /*197b0*/  VIADD R28, R0, 0xf ;  /* 0x0000000f001c7836 */ /* 0x000fe20000000000 */
[CC--:B------:R-:W-:Y:S01]  /*197c0*/  LEA.HI.X.SX32 R67, R72.reuse, R3.reuse, 0x1, P2 ;  /* 0x0000000348437211 */ /* 0x0c0fe200010f0eff */
[----:B------:R-:W-:Y:S01]  /*197d0*/  ULDC UR5, c[0x0][0x22c] ;  /* 0x00008b0000057ab9 */ /* 0x000fe20000000800 */
[----:B---3--:R-:W-:Y:S01]  /*197e0*/  VIADD R68, R72, UR4 ;  /* 0x0000000448447c36 */ /* 0x008fe20008000000 */
[----:B------:R-:W-:Y:S01]  /*197f0*/  PRMT R73, R29, 0x7773, RZ ;  /* 0x000077731d497816 */ /* 0x000fe200000000ff */
[----:B------:R-:W-:Y:S01]  /*19800*/  VIADD R29, R0, 0x10 ;  /* 0x00000010001d7836 */ /* 0x000fe20000000000 */
[----:B------:R-:W-:Y:S01]  /*19810*/  ISETP.LT.AND P5, PT, R28, UR5, !P0 ;  /* 0x000000051c007c0c */ /* 0x000fe2000c7a1270 */
[----:B------:R-:W-:Y:S01]  /*19820*/  ULDC UR4, c[0x0][0x22c] ;  /* 0x00008b0000047ab9 */ /* 0x000fe20000000800 */
[C---:B------:R-:W-:Y:S01]  /*19830*/  IADD3 R28, P2, R68.reuse, R64, RZ ;  /* 0x00000040441c7210 */ /* 0x040fe20007f5e0ff */
[----:B------:R2:W-:Y:S01]  /*19840*/  @P3 STG.E.U8 desc[UR16][R66.64], R73 ;  /* 0x0000004942003986 */ /* 0x0005e2000c101110 */
[----:B------:R-:W-:Y:S01]  /*19850*/  ISETP.LT.AND P3, PT, R29, UR4, !P0 ;  /* 0x000000041d007c0c */ /* 0x000fe2000c761270 */
[----:B------:R-:W-:Y:S01]  /*19860*/  ULDC UR4, c[0x0][0x248] ;  /* 0x0000920000047ab9 */ /* 0x000fe20000000800 */
[C---:B------:R-:W-:Y:S01]  /*19870*/  LEA.HI.X.SX32 R29, R68.reuse, R3, 0x1, P2 ;  /* 0x00000003441d7211 */ /* 0x040fe200010f0eff */
[----:B----4-:R-:W-:Y:S01]  /*19880*/  VIADD R70, R68, UR4 ;  /* 0x0000000444467c36 */ /* 0x010fe20008000000 */
[----:B------:R-:W-:Y:S01]  /*19890*/  PRMT R71, R30, 0x7772, RZ ;  /* 0x000077721e477816 */ /* 0x000fe200000000ff */
[----:B------:R-:W-:Y:S01]  /*198a0*/  VIADD R65, R0, 0x11 ;  /* 0x0000001100417836 */ /* 0x000fe20000000000 */
[----:B------:R-:W-:Y:S01]  /*198b0*/  ULDC UR4, c[0x0][0x22c] ;  /* 0x00008b0000047ab9 */ /* 0x000fe20000000800 */
[----:B------:R-:W-:-:S02]  /*198c0*/  ULDC UR5, c[0x0][0x22c] ;  /* 0x00008b0000057ab9 */ /* 0x000fc40000000800 */
[----:B------:R3:W-:Y:S01]  /*198d0*/  @P1 STG.E.U8 desc[UR16][R28.64], R71 ;  /* 0x000000471c001986 */ /* 0x0007e2000c101110 */
[CC--:B------:R-:W-:Y:S02]  /*198e0*/  IADD3 R68, P1, R70.reuse, R64.reuse, RZ ;  /* 0x0000004046447210 */ /* 0x0c0fe40007f3e0ff */
[----:B------:R-:W-:Y:S01]  /*198f0*/  ISETP.LT.AND P2, PT, R65, UR4, !P0 ;  /* 0x0000000441007c0c */ /* 0x000fe2000c741270 */
[----:B------:R-:W-:Y:S01]  /*19900*/  ULDC UR4, c[0x0][0x248] ;  /* 0x0000920000047ab9 */ /* 0x000fe20000000800 */
[C---:B------:R-:W-:Y:S01]  /*19910*/  LEA.HI.X.SX32 R69, R70.reuse, R3, 0x1, P1 ;  /* 0x0000000346457211 */ /* 0x040fe200008f0eff */
[----:B------:R-:W-:Y:S01]  /*19920*/  VIADD R70, R70, UR4 ;  /* 0x0000000446467c36 */ /* 0x000fe20008000000 */
[----:B--2---:R-:W-:Y:S01]  /*19930*/  PRMT R67, R30, 0x7773, RZ ;  /* 0x000077731e437816 */ /* 0x004fe200000000ff */
[----:B------:R-:W-:Y:S02]  /*19940*/  ULDC UR4, c[0x0][0x248] ;  /* 0x0000920000047ab9 */ /* 0x000fe40000000800 */
[C---:B------:R-:W-:Y:S01]  /*19950*/  VIADD R66, R70.reuse, UR4 ;  /* 0x0000000446427c36 */ /* 0x040fe20008000000 */
[----:B------:R-:W-:Y:S01]  /*19960*/  ULDC UR4, c[0x0][0x248] ;  /* 0x0000920000047ab9 */ /* 0x000fe20000000800 */
[----:B------:R2:W-:Y:S01]  /*19970*/  @P4 STG.E.U8 desc[UR16][R68.64], R67 ;  /* 0x0000004344004986 */ /* 0x0005e2000c101110 */
[----:B---3--:R-:W-:Y:S01]  /*19980*/  IADD3 R28, P4, R70, R64, RZ ;  /* 0x00000040461c7210 */ /* 0x008fe20007f9e0ff */
[----:B------:R-:W-:Y:S01]  /*19990*/  VIADD R65, R0, 0x12 ;  /* 0x0000001200417836 */ /* 0x000fe20000000000 */
[----:B------:R-:W-:-:S02]  /*199a0*/  PRMT R73, R31, 0x7772, RZ ;  /* 0x000077721f497816 */ /* 0x000fc400000000ff */
[-C--:B------:R-:W-:Y:S02]  /*199b0*/  LEA.HI.X.SX32 R29, R70, R3.reuse, 0x1, P4 ;  /* 0x00000003461d7211 */ /* 0x080fe400020f0eff */
[CC--:B------:R-:W-:Y:S02]  /*199c0*/  IADD3 R30, P4, R66.reuse, R64.reuse, RZ ;  /* 0x00000040421e7210 */ /* 0x0c0fe40007f9e0ff */
[----:B------:R-:W-:Y:S01]  /*199d0*/  ISETP.LT.AND P1, PT, R65, UR5, !P0 ;  /* 0x0000000541007c0c */ /* 0x000fe2000c721270 */
[----:B--2---:R-:W-:Y:S01]  /*199e0*/  VIADD R68, R66, UR4 ;  /* 0x0000000442447c36 */ /* 0x004fe20008000000 */
[----:B------:R-:W-:Y:S01]  /*199f0*/  PRMT R71, R31, 0x7773, RZ ;  /* 0x000077731f477816 */ /* 0x000fe200000000ff */
[----:B------:R-:W-:Y:S01]  /*19a00*/  VIADD R65, R0, 0x13 ;  /* 0x0000001300417836 */ /* 0x000fe20000000000 */
[-C--:B------:R-:W-:Y:S01]  /*19a10*/  LEA.HI.X.SX32 R31, R66, R3.reuse, 0x1, P4 ;  /* 0x00000003421f7211 */ /* 0x080fe200020f0eff */
[----:B------:R2:W-:Y:S01]  /*19a20*/  @P6 STG.E.U8 desc[UR16][R28.64], R73 ;  /* 0x000000491c006986 */ /* 0x0005e2000c101110 */
[-C--:B------:R-:W-:Y:S01]  /*19a30*/  IADD3 R66, P6, R68, R64.reuse, RZ ;  /* 0x0000004044427210 */ /* 0x080fe20007fde0ff */
[----:B------:R-:W-:Y:S01]  /*19a40*/  ULDC UR5, c[0x0][0x22c] ;  /* 0x00008b0000057ab9 */ /* 0x000fe20000000800 */
[----:B------:R-:W-:Y:S01]  /*19a50*/  ULDC UR4, c[0x0][0x248] ;  /* 0x0000920000047ab9 */ /* 0x000fe20000000800 */
[----:B------:R-:W-:Y:S01]  /*19a60*/  ISETP.LT.AND P4, PT, R65, UR5, !P0 ;  /* 0x0000000541007c0c */ /* 0x000fe2000c781270 */
[----:B------:R-:W-:Y:S01]  /*19a70*/  VIADD R65, R0, 0x14 ;  /* 0x0000001400417836 */ /* 0x000fe20000000000 */
[CC--:B------:R-:W-:Y:S01]  /*19a80*/  LEA.HI.X.SX32 R67, R68.reuse, R3.reuse, 0x1, P6 ;  /* 0x0000000344437211 */ /* 0x0c0fe200030f0eff */
[----:B------:R-:W-:Y:S01]  /*19a90*/  VIADD R68, R68, UR4 ;  /* 0x0000000444447c36 */ /* 0x000fe20008000000 */
[----:B------:R-:W-:Y:S01]  /*19aa0*/  PRMT R75, R8, 0x7770, RZ ;  /* 0x00007770084b7816 */ /* 0x000fe200000000ff */
[----:B------:R3:W-:Y:S01]  /*19ab0*/  @P5 STG.E.U8 desc[UR16][R30.64], R71 ;  /* 0x000000471e005986 */ /* 0x0007e2000c101110 */
[----:B------:R-:W-:Y:S01]  /*19ac0*/  ULDC UR5, c[0x0][0x22c] ;  /* 0x00008b0000057ab9 */ /* 0x000fe20000000800 */
[----:B------:R-:W-:Y:S01]  /*19ad0*/  ULDC UR4, c[0x0][0x248] ;  /* 0x0000920000047ab9 */ /* 0x000fe20000000800 */
[----:B--2---:R-:W-:Y:S01]  /*19ae0*/  VIADD R29, R0, 0x15 ;  /* 0x00000015001d7836 */ /* 0x004fe20000000000 */
[----:B------:R2:W-:Y:S01]  /*19af0*/  @P3 STG.E.U8 desc[UR16][R66.64], R75 ;  /* 0x0000004b42003986 */ /* 0x0005e2000c101110 */
[----:B------:R-:W-:Y:S01]  /*19b00*/  ISETP.LT.AND P6, PT, R65, UR5, !P0 ;  /* 0x0000000541007c0c */ /* 0x000fe2000c7c1270 */
[----:B------:R-:W-:Y:S01]  /*19b10*/  ULDC UR5, c[0x0][0x22c] ;  /* 0x00008b0000057ab9 */ /* 0x000fe20000000800 */
[C---:B------:R-:W-:Y:S01]  /*19b20*/  IADD3 R28, P3, R68.reuse, R64, RZ ;  /* 0x00000040441c7210 */ /* 0x040fe20007f7e0ff */
[C---:B------:R-:W-:Y:S01]  /*19b30*/  VIADD R69, R68.reuse, UR4 ;  /* 0x0000000444457c36 */ /* 0x040fe20008000000 */
[----:B------:R-:W-:Y:S01]  /*19b40*/  ISETP.LT.AND P5, PT, R29, UR5, !P0 ;  /* 0x000000051d007c0c */ /* 0x000fe2000c7a1270 */
[----:B------:R-:W-:Y:S01]  /*19b50*/  ULDC UR4, c[0x0][0x22c] ;  /* 0x00008b0000047ab9 */ /* 0x000fe20000000800 */
[----:B------:R-:W-:Y:S01]  /*19b60*/  LEA.HI.X.SX32 R29, R68, R3, 0x1, P3 ;  /* 0x00000003441d7211 */ /* 0x000fe200018f0eff */
[----:B---3--:R-:W-:Y:S01]  /*19b70*/  VIADD R31, R0, 0x16 ;  /* 0x00000016001f7836 */ /* 0x008fe20000000000 */
[----:B------:R-:W-:-:S02]  /*19b80*/  PRMT R71, R8, 0x7771, RZ ;  /* 0x0000777108477816 */ /* 0x000fc400000000ff */
[----:B------:R-:W-:Y:S01]  /*19b90*/  PRMT R73, R9, 0x7770, RZ ;  /* 0x0000777009497816 */ /* 0x000fe200000000ff */
[----:B------:R-:W-:Y:S01]  /*19ba0*/  VIADD R65, R0, 0x17 ;  /* 0x0000001700417836 */ /* 0x000fe20000000000 */
[-C--:B------:R-:W-:Y:S01]  /*19bb0*/  IADD3 R30, P3, R69, R64.reuse, RZ ;  /* 0x00000040451e7210 */ /* 0x080fe20007f7e0ff */
[----:B------:R3:W-:Y:S01]  /*19bc0*/  @P2 STG.E.U8 desc[UR16][R28.64], R71 ;  /* 0x000000471c002986 */ /* 0x0007e2000c101110 */
[----:B------:R-:W-:Y:S01]  /*19bd0*/  ISETP.LT.AND P2, PT, R31, UR4, !P0 ;  /* 0x000000041f007c0c */ /* 0x000fe2000c741270 */
[----:B------:R-:W-:Y:S01]  /*19be0*/  ULDC UR4, c[0x0][0x248] ;  /* 0x0000920000047ab9 */ /* 0x000fe20000000800 */
[C---:B------:R-:W-:Y:S01]  /*19bf0*/  LEA.HI.X.SX32 R31, R69.reuse, R3, 0x1, P3 ;  /* 0x00000003451f7211 */ /* 0x040fe200018f0eff */
[----:B------:R-:W-:Y:S01]  /*19c00*/  VIADD R69, R69, UR4 ;  /* 0x0000000445457c36 */ /* 0x000fe20008000000 */
[----:B------:R-:W-:Y:S01]  /*19c10*/  ULDC UR4, c[0x0][0x22c] ;  /* 0x00008b0000047ab9 */ /* 0x000fe20000000800 */
[----:B------:R-:W-:Y:S02]  /*19c20*/  ULDC UR5, c[0x0][0x22c] ;  /* 0x00008b0000057ab9 */ /* 0x000fe40000000800 */
[----:B------:R4:W-:Y:S01]  /*19c30*/  @P1 STG.E.U8 desc[UR16][R30.64], R73 ;  /* 0x000000491e001986 */ /* 0x0009e2000c101110 */
[----:B--2---:R-:W-:-:S02]  /*19c40*/  IADD3 R66, P1, R69, R64, RZ ;  /* 0x0000004045427210 */ /* 0x004fc40007f3e0ff */
[----:B------:R-:W-:Y:S01]  /*19c50*/  ISETP.LT.AND P3, PT, R65, UR4, !P0 ;  /* 0x0000000441007c0c */ /* 0x000fe2000c761270 */
[----:B------:R-:W-:Y:S01]  /*19c60*/  ULDC UR4, c[0x0][0x248] ;  /* 0x0000920000047ab9 */ /* 0x000fe20000000800 */
[----:B---3--:R-:W-:Y:S01]  /*19c70*/  VIADD R28, R0, 0x18 ;  /* 0x00000018001c7836 */ /* 0x008fe20000000000 */
[CC--:B------:R-:W-:Y:S01]  /*19c80*/  LEA.HI.X.SX32 R67, R69.reuse, R3.reuse, 0x1, P1 ;  /* 0x0000000345437211 */ /* 0x0c0fe200008f0eff */
[----:B------:R-:W-:Y:S01]  /*19c90*/  VIADD R69, R69, UR4 ;  /* 0x0000000445457c36 */ /* 0x000fe20008000000 */
[----:B------:R-:W-:Y:S01]  /*19ca0*/  PRMT R71, R9, 0x7771, RZ ;  /* 0x0000777109477816 */ /* 0x000fe200000000ff */
[----:B------:R-:W-:Y:S01]  /*19cb0*/  ULDC UR4, c[0x0][0x248] ;  /* 0x0000920000047ab9 */ /* 0x000fe20000000800 */
[----:B------:R-:W-:Y:S01]  /*19cc0*/  ISETP.LT.AND P1, PT, R28, UR5, !P0 ;  /* 0x000000051c007c0c */ /* 0x000fe2000c721270 */
[----:B------:R-:W-:Y:S02]  /*19cd0*/  ULDC UR5, c[0x0][0x248] ;  /* 0x0000920000057ab9 */ /* 0x000fe40000000800 */
[----:B------:R2:W-:Y:S01]  /*19ce0*/  @P4 STG.E.U8 desc[UR16][R66.64], R71 ;  /* 0x0000004742004986 */ /* 0x0005e2000c101110 */
[CC--:B------:R-:W-:Y:S01]  /*19cf0*/  IADD3 R28, P4, R69.reuse, R64.reuse, RZ ;  /* 0x00000040451c7210 */ /* 0x0c0fe20007f9e0ff */
[C---:B----4-:R-:W-:Y:S01]  /*19d00*/  VIADD R31, R69.reuse, UR4 ;  /* 0x00000004451f7c36 */ /* 0x050fe20008000000 */
[----:B------:R-:W-:Y:S01]  /*19d10*/  PRMT R73, R10, 0x7770, RZ ;  /* 0x000077700a497816 */ /* 0x000fe200000000ff */
[----:B------:R-:W-:Y:S01]  /*19d20*/  VIADD R65, R0, 0x19 ;  /* 0x0000001900417836 */ /* 0x000fe20000000000 */
[-C--:B------:R-:W-:Y:S01]  /*19d30*/  LEA.HI.X.SX32 R29, R69, R3.reuse, 0x1, P4 ;  /* 0x00000003451d7211 */ /* 0x080fe200020f0eff */
[C---:B------:R-:W-:Y:S01]  /*19d40*/  VIADD R68, R31.reuse, UR5 ;  /* 0x000000051f447c36 */ /* 0x040fe20008000000 */
[CC--:B------:R-:W-:Y:S01]  /*19d50*/  IADD3 R30, P4, R31.reuse, R64.reuse, RZ ;  /* 0x000000401f1e7210 */ /* 0x0c0fe20007f9e0ff */
[----:B------:R-:W-:Y:S01]  /*19d60*/  ULDC UR4, c[0x0][0x22c] ;  /* 0x00008b0000047ab9 */ /* 0x000fe20000000800 */
[----:B------:R-:W-:Y:S01]  /*19d70*/  PRMT R69, R10, 0x7771, RZ ;  /* 0x000077710a457816 */ /* 0x000fe200000000ff */
[----:B------:R3:W-:Y:S01]  /*19d80*/  @P6 STG.E.U8 desc[UR16][R28.64], R73 ;  /* 0x000000491c006986 */ /* 0x0007e2000c101110 */
[----:B------:R-:W-:Y:S01]  /*19d90*/  LEA.HI.X.SX32 R31, R31, R3, 0x1, P4 ;  /* 0x000000031f1f7211 */ /* 0x000fe200020f0eff */
[----:B------:R-:W-:Y:S01]  /*19da0*/  ULDC UR5, c[0x0][0x22c] ;  /* 0x00008b0000057ab9 */ /* 0x000fe20000000800 */
[----:B--2---:R-:W-:-:S02]  /*19db0*/  IADD3 R66, P6, R68, R64, RZ ;  /* 0x0000004044427210 */ /* 0x004fc40007fde0ff */
[----:B------:R-:W-:Y:S01]  /*19dc0*/  ISETP.LT.AND P4, PT, R65, UR4, !P0 ;  /* 0x0000000441007c0c */ /* 0x000fe2000c781270 */
[----:B------:R-:W-:Y:S01]  /*19dd0*/  ULDC UR4, c[0x0][0x248] ;  /* 0x0000920000047ab9 */ /* 0x000fe20000000800 */
[----:B------:R-:W-:Y:S01]  /*19de0*/  LEA.HI.X.SX32 R67, R68, R3, 0x1, P6 ;  /* 0x0000000344437211 */ /* 0x000fe200030f0eff */
[----:B------:R-:W-:Y:S01]  /*19df0*/  VIADD R65, R0, 0x1a ;  /* 0x0000001a00417836 */ /* 0x000fe20000000000 */
[----:B------:R-:W-:Y:S01]  /*19e00*/  PRMT R71, R11, 0x7770, RZ ;  /* 0x000077700b477816 */ /* 0x000fe200000000ff */
[----:B------:R-:W-:Y:S01]  /*19e10*/  VIADD R68, R68, UR4 ;  /* 0x0000000444447c36 */ /* 0x000fe20008000000 */
[----:B------:R2:W-:Y:S01]  /*19e20*/  @P5 STG.E.U8 desc[UR16][R30.64], R69 ;  /* 0x000000451e005986 */ /* 0x0005e2000c101110 */
[----:B---3--:R-:W-:Y:S01]  /*19e30*/  VIADD R29, R0, 0x1b ;  /* 0x0000001b001d7836 */ /* 0x008fe20000000000 */
[----:B------:R-:W-:Y:S01]  /*19e40*/  ISETP.LT.AND P6, PT, R65, UR5, !P0 ;  /* 0x0000000541007c0c */ /* 0x000fe2000c7c1270 */
[----:B------:R-:W-:Y:S01]  /*19e50*/  ULDC UR5, c[0x0][0x22c] ;  /* 0x00008b0000057ab9 */ /* 0x000fe20000000800 */
[----:B------:R3:W-:Y:S01]  /*19e60*/  @P2 STG.E.U8 desc[UR16][R66.64], R71 ;  /* 0x0000004742002986 */ /* 0x0007e2000c101110 */
[----:B------:R-:W-:Y:S01]  /*19e70*/  IADD3 R28, P2, R68, R64, RZ ;  /* 0x00000040441c7210 */ /* 0x000fe20007f5e0ff */
[----:B------:R-:W-:Y:S01]  /*19e80*/  ULDC UR4, c[0x0][0x248] ;  /* 0x0000920000047ab9 */ /* 0x000fe20000000800 */
[----:B------:R-:W-:-:S02]  /*19e90*/  ISETP.LT.AND P5, PT, R29, UR5, !P0 ;  /* 0x000000051d007c0c */ /* 0x000fc4000c7a1270 */
[----:B------:R-:W-:Y:S01]  /*19ea0*/  PRMT R73, R11, 0x7771, RZ ;  /* 0x000077710b497816 */ /* 0x000fe200000000ff */
[----:B--2---:R-:W-:Y:S01]  /*19eb0*/  VIADD R31, R0, 0x1c ;  /* 0x0000001c001f7836 */ /* 0x004fe20000000000 */
[CC--:B------:R-:W-:Y:S01]  /*19ec0*/  LEA.HI.X.SX32 R29, R68.reuse, R3.reuse, 0x1, P2 ;  /* 0x00000003441d7211 */ /* 0x0c0fe200010f0eff */
[----:B------:R-:W-:Y:S01]  /*19ed0*/  VIADD R69, R68, UR4 ;  /* 0x0000000444457c36 */ /* 0x000fe20008000000 */
[----:B------:R-:W-:Y:S01]  /*19ee0*/  ULDC UR4, c[0x0][0x22c] ;  /* 0x00008b0000047ab9 */ /* 0x000fe20000000800 */
[----:B---3--:R-:W-:Y:S01]  /*19ef0*/  PRMT R71, R8, 0x7772, RZ ;  /* 0x0000777208477816 */ /* 0x008fe200000000ff */
[----:B------:R-:W-:Y:S01]  /*19f00*/  VIADD R65, R0, 0x1d ;  /* 0x0000001d00417836 */ /* 0x000fe20000000000 */
[----:B------:R2:W-:Y:S01]  /*19f10*/  @P3 STG.E.U8 desc[UR16][R28.64], R73 ;  /* 0x000000491c003986 */ /* 0x0005e2000c101110 */
[----:B------:R-:W-:Y:S01]  /*19f20*/  IADD3 R30, P2, R69, R64, RZ ;  /* 0x00000040451e7210 */ /* 0x000fe20007f5e0ff */
[----:B------:R-:W-:Y:S01]  /*19f30*/  ULDC UR5, c[0x0][0x22c] ;  /* 0x00008b0000057ab9 */ /* 0x000fe20000000800 */
[----:B------:R-:W-:Y:S01]  /*19f40*/  ISETP.LT.AND P3, PT, R31, UR4, !P0 ;  /* 0x000000041f007c0c */ /* 0x000fe2000c761270 */
[----:B------:R-:W-:Y:S01]  /*19f50*/  ULDC UR4, c[0x0][0x248] ;  /* 0x0000920000047ab9 */ /* 0x000fe20000000800 */
[C---:B------:R-:W-:Y:S01]  /*19f60*/  LEA.HI.X.SX32 R31, R69.reuse, R3, 0x1, P2 ;  /* 0x00000003451f7211 */ /* 0x040fe200010f0eff */
[----:B------:R-:W-:Y:S01]  /*19f70*/  VIADD R69, R69, UR4 ;  /* 0x0000000445457c36 */ /* 0x000fe20008000000 */
[----:B------:R-:W-:-:S03]  /*19f80*/  ULDC UR4, c[0x0][0x22c] ;  /* 0x00008b0000047ab9 */ /* 0x000fc60000000800 */
[----:B------:R3:W-:Y:S01]  /*19f90*/  @P1 STG.E.U8 desc[UR16][R30.64], R71 ;  /* 0x000000471e001986 */ /* 0x0007e2000c101110 */
[-C--:B------:R-:W-:Y:S02]  /*19fa0*/  IADD3 R66, P1, R69, R64.reuse, RZ ;  /* 0x0000004045427210 */ /* 0x080fe40007f3e0ff */
[----:B------:R-:W-:Y:S01]  /*19fb0*/  ISETP.LT.AND P2, PT, R65, UR4, !P0 ;  /* 0x0000000441007c0c */ /* 0x000fe2000c741270 */
[----:B------:R-:W-:Y:S01]  /*19fc0*/  ULDC UR4, c[0x0][0x248] ;  /* 0x0000920000047ab9 */ /* 0x000fe20000000800 */
[----:B--2---:R-:W-:Y:S01]  /*19fd0*/  VIADD R28, R0, 0x1e ;  /* 0x0000001e001c7836 */ /* 0x004fe20000000000 */
[CC--:B------:R-:W-:Y:S01]  /*19fe0*/  LEA.HI.X.SX32 R67, R69.reuse, R3.reuse, 0x1, P1 ;  /* 0x0000000345437211 */ /* 0x0c0fe200008f0eff */
[----:B------:R-:W-:Y:S01]  /*19ff0*/  VIADD R69, R69, UR4 ;  /* 0x0000000445457c36 */ /* 0x000fe20008000000 */
[----:B------:R-:W-:Y:S01]  /*1a000*/  PRMT R65, R8, 0x7773, RZ ;  /* 0x0000777308417816 */ /* 0x000fe200000000ff */
[----:B------:R-:W-:Y:S01]  /*1a010*/  ULDC UR4, c[0x0][0x248] ;  /* 0x0000920000047ab9 */ /* 0x000fe20000000800 */
[----:B------:R-:W-:Y:S01]  /*1a020*/  ISETP.LT.AND P1, PT, R28, UR5, !P0 ;  /* 0x000000051c007c0c */ /* 0x000fe2000c721270 */
[----:B------:R-:W-:Y:S01]  /*1a030*/  ULDC UR5, c[0x0][0x248] ;  /* 0x0000920000057ab9 */ /* 0x000fe20000000800 */
[C---:B---3--:R-:W-:Y:S01]  /*1a040*/  VIADD R31, R69.reuse, UR4 ;  /* 0x00000004451f7c36 */ /* 0x048fe20008000000 */
[----:B------:R2:W-:Y:S01]  /*1a050*/  @P4 STG.E.U8 desc[UR16][R66.64], R65 ;  /* 0x0000004142004986 */ /* 0x0005e2000c101110 */
[----:B------:R-:W-:Y:S01]  /*1a060*/  IADD3 R28, P4, R69, R64, RZ ;  /* 0x00000040451c7210 */ /* 0x000fe20007f9e0ff */
[----:B------:R-:W-:Y:S01]  /*1a070*/  VIADD R30, R0, 0x1f ;  /* 0x0000001f001e7836 */ /* 0x000fe20000000000 */
[----:B------:R-:W-:Y:S01]  /*1a080*/  PRMT R71, R9, 0x7772, RZ ;  /* 0x0000777209477816 */ /* 0x000fe200000000ff */
[----:B------:R-:W-:Y:S01]  /*1a090*/  ULDC UR4, c[0x0][0x22c] ;  /* 0x00008b0000047ab9 */ /* 0x000fe20000000800 */
[----:B------:R-:W-:-:S02]  /*1a0a0*/  LEA.HI.X.SX32 R29, R69, R3, 0x1, P4 ;  /* 0x00000003451d7211 */ /* 0x000fc400020f0eff */
[-C--:B------:R-:W-:Y:S02]  /*1a0b0*/  IADD3 R8, P4, R31, R64.reuse, RZ ;  /* 0x000000401f087210 */ /* 0x080fe40007f9e0ff */
[----:B------:R-:W-:Y:S01]  /*1a0c0*/  PRMT R69, R9, 0x7773, RZ ;  /* 0x0000777309457816 */ /* 0x000fe200000000ff */
[C---:B--2---:R-:W-:Y:S01]  /*1a0d0*/  VIADD R66, R31.reuse, UR5 ;  /* 0x000000051f427c36 */ /* 0x044fe20008000000 */
[-C--:B------:R-:W-:Y:S01]  /*1a0e0*/  LEA.HI.X.SX32 R9, R31, R3.reuse, 0x1, P4 ;  /* 0x000000031f097211 */ /* 0x080fe200020f0eff */
[----:B------:R2:W-:Y:S01]  /*1a0f0*/  @P6 STG.E.U8 desc[UR16][R28.64], R71 ;  /* 0x000000471c006986 */ /* 0x0005e2000c101110 */
[----:B------:R-:W-:Y:S01]  /*1a100*/  ISETP.LT.AND P4, PT, R30, UR4, !P0 ;  /* 0x000000041e007c0c */ /* 0x000fe2000c781270 */
[----:B------:R-:W-:Y:S01]  /*1a110*/  ULDC UR4, c[0x0][0x248] ;  /* 0x0000920000047ab9 */ /* 0x000fe20000000800 */
[----:B------:R-:W-:Y:S01]  /*1a120*/  IADD3 R30, P6, R66, R64, RZ ;  /* 0x00000040421e7210 */ /* 0x000fe20007fde0ff */
[----:B------:R-:W-:Y:S01]  /*1a130*/  VIADD R65, R0, 0x20 ;  /* 0x0000002000417836 */ /* 0x000fe20000000000 */
[----:B------:R-:W-:Y:S01]  /*1a140*/  PRMT R67, R10, 0x7772, RZ ;  /* 0x000077720a437816 */ /* 0x000fe200000000ff */
[----:B------:R-:W-:Y:S01]  /*1a150*/  ULDC UR5, c[0x0][0x22c] ;  /* 0x00008b0000057ab9 */ /* 0x000fe20000000800 */
[C---:B------:R-:W-:Y:S01]  /*1a160*/  LEA.HI.X.SX32 R31, R66.reuse, R3, 0x1, P6 ;  /* 0x00000003421f7211 */ /* 0x040fe200030f0eff */
[----:B------:R-:W-:Y:S01]  /*1a170*/  VIADD R66, R66, UR4 ;  /* 0x0000000442427c36 */ /* 0x000fe20008000000 */
[----:B------:R3:W-:Y:S01]  /*1a180*/  @P5 STG.E.U8 desc[UR16][R8.64], R69 ;  /* 0x0000004508005986 */ /* 0x0007e2000c101110 */
[----:B------:R-:W-:-:S03]  /*1a190*/  ULDC UR4, c[0x0][0x248] ;  /* 0x0000920000047ab9 */ /* 0x000fc60000000800 */
[----:B------:R4:W-:Y:S01]  /*1a1a0*/  @P3 STG.E.U8 desc[UR16][R30.64], R67 ;  /* 0x000000431e003986 */ /* 0x0009e2000c101110 */
[----:B------:R-:W-:Y:S01]  /*1a1b0*/  ISETP.LT.AND P6, PT, R65, UR5, !P0 ;  /* 0x0000000541007c0c */ /* 0x000fe2000c7c1270 */
[----:B--2---:R-:W-:Y:S01]  /*1a1c0*/  VIADD R28, R0, 0x21 ;  /* 0x00000021001c7836 */ /* 0x004fe20000000000 */
[----:B------:R-:W-:Y:S01]  /*1a1d0*/  ULDC UR5, c[0x0][0x22c] ;  /* 0x00008b0000057ab9 */ /* 0x000fe20000000800 */
[C---:B------:R-:W-:Y:S01]  /*1a1e0*/  VIADD R65, R66.reuse, UR4 ;  /* 0x0000000442417c36 */ /* 0x040fe20008000000 */
[----:B------:R-:W-:Y:S01]  /*1a1f0*/  ULDC UR4, c[0x0][0x22c] ;  /* 0x00008b0000047ab9 */ /* 0x000fe20000000800 */
[----:B---3--:R-:W-:Y:S02]  /*1a200*/  IADD3 R8, P3, R66, R64, RZ ;  /* 0x0000004042087210 */ /* 0x008fe40007f7e0ff */
[----:B------:R-:W-:Y:S01]  /*1a210*/  PRMT R69, R10, 0x7773, RZ ;  /* 0x000077730a457816 */ /* 0x000fe200000000ff */
[----:B------:R-:W-:Y:S01]  /*1a220*/  VIADD R10, R0, 0x22 ;  /* 0x00000022000a7836 */ /* 0x000fe20000000000 */
[----:B------:R-:W-:-:S02]  /*1a230*/  LEA.HI.X.SX32 R9, R66, R3, 0x1, P3 ;  /* 0x0000000342097211 */ /* 0x000fc400018f0eff */
[----:B------:R-:W-:Y:S02]  /*1a240*/  ISETP.LT.AND P5, PT, R28, UR5, !P0 ;  /* 0x000000051c007c0c */ /* 0x000fe4000c7a1270 */
[----:B----4-:R-:W-:Y:S01]  /*1a250*/  PRMT R67, R11, 0x7772, RZ ;  /* 0x000077720b437816 */ /* 0x010fe200000000ff */
[----:B------:R2:W-:Y:S01]  /*1a260*/  @P2 STG.E.U8 desc[UR16][R8.64], R69 ;  /* 0x0000004508002986 */ /* 0x0005e2000c101110 */
[CC--:B------:R-:W-:Y:S01]  /*1a270*/  IADD3 R28, P3, R65.reuse, R64.reuse, RZ ;  /* 0x00000040411c7210 */ /* 0x0c0fe20007f7e0ff */
[----:B------:R-:W-:Y:S01]  /*1a280*/  VIADD R30, R0, 0x23 ;  /* 0x00000023001e7836 */ /* 0x000fe20000000000 */
[----:B------:R-:W-:Y:S01]  /*1a290*/  ISETP.LT.AND P2, PT, R10, UR4, !P0 ;  /* 0x000000040a007c0c */ /* 0x000fe2000c741270 */
[----:B------:R-:W-:Y:S01]  /*1a2a0*/  ULDC UR4, c[0x0][0x248] ;  /* 0x0000920000047ab9 */ /* 0x000fe20000000800 */
[C---:B------:R-:W-:Y:S01]  /*1a2b0*/  LEA.HI.X.SX32 R29, R65.reuse, R3, 0x1, P3 ;  /* 0x00000003411d7211 */ /* 0x040fe200018f0eff */
[----:B------:R-:W-:Y:S01]  /*1a2c0*/  VIADD R65, R65, UR4 ;  /* 0x0000000441417c36 */ /* 0x000fe20008000000 */
[----:B------:R-:W-:Y:S01]  /*1a2d0*/  ULDC UR4, c[0x0][0x22c] ;  /* 0x00008b0000047ab9 */ /* 0x000fe20000000800 */
[----:B------:R-:W-:Y:S01]  /*1a2e0*/  PRMT R31, R11, 0x7773, RZ ;  /* 0x000077730b1f7816 */ /* 0x000fe200000000ff */
[----:B------:R-:W-:Y:S01]  /*1a2f0*/  ULDC UR5, c[0x0][0x22c] ;  /* 0x00008b0000057ab9 */ /* 0x000fe20000000800 */
[----:B------:R3:W-:Y:S01]  /*1a300*/  @P1 STG.E.U8 desc[UR16][R28.64], R67 ;  /* 0x000000431c001986 */ /* 0x0007e2000c101110 */
[----:B------:R-:W-:-:S02]  /*1a310*/  IADD3 R10, P1, R65, R64, RZ ;  /* 0x00000040410a7210 */ /* 0x000fc40007f3e0ff */
[----:B------:R-:W-:Y:S01]  /*1a320*/  ISETP.LT.AND P3, PT, R30, UR4, !P0 ;  /* 0x000000041e007c0c */ /* 0x000fe2000c761270 */
[----:B------:R-:W-:Y:S01]  /*1a330*/  ULDC UR4, c[0x0][0x248] ;  /* 0x0000920000047ab9 */ /* 0x000fe20000000800 */
[----:B--2---:R-:W-:Y:S01]  /*1a340*/  VIADD R8, R0, 0x24 ;  /* 0x0000002400087836 */ /* 0x004fe20000000000 */
[CC--:B------:R-:W-:Y:S01]  /*1a350*/  LEA.HI.X.SX32 R11, R65.reuse, R3.reuse, 0x1, P1 ;  /* 0x00000003410b7211 */ /* 0x0c0fe200008f0eff */
[----:B------:R-:W-:Y:S01]  /*1a360*/  VIADD R65, R65, UR4 ;  /* 0x0000000441417c36 */ /* 0x000fe20008000000 */
[----:B------:R-:W-:Y:S02]  /*1a370*/  ULDC UR4, c[0x0][0x248] ;  /* 0x0000920000047ab9 */ /* 0x000fe40000000800 */
[----:B------:R-:W-:Y:S01]  /*1a380*/  ISETP.LT.AND P1, PT, R8, UR5, !P0 ;  /* 0x0000000508007c0c */ /* 0x000fe2000c721270 */
[----:B------:R2:W-:Y:S01]  /*1a390*/  @P4 STG.E.U8 desc[UR16][R10.64], R31 ;  /* 0x0000001f0a004986 */ /* 0x0005e2000c101110 */
[CC--:B------:R-:W-:Y:S01]  /*1a3a0*/  IADD3 R8, P4, R65.reuse, R64.reuse, RZ ;  /* 0x0000004041087210 */ /* 0x0c0fe20007f9e0ff */
[C---:B---3--:R-:W-:Y:S01]  /*1a3b0*/  VIADD R29, R65.reuse, UR4 ;  /* 0x00000004411d7c36 */ /* 0x048fe20008000000 */
[----:B------:R-:W-:Y:S01]  /*1a3c0*/  ULDC UR5, c[0x0][0x248] ;  /* 0x0000920000057ab9 */ /* 0x000fe20000000800 */
[----:B------:R-:W-:Y:S01]  /*1a3d0*/  PRMT R69, R4, 0x7770, RZ ;  /* 0x0000777004457816 */ /* 0x000fe200000000ff */
[----:B------:R-:W-:Y:S01]  /*1a3e0*/  VIADD R30, R0, 0x25 ;  /* 0x00000025001e7836 */ /* 0x000fe20000000000 */
[----:B------:R-:W-:Y:S01]  /*1a3f0*/  LEA.HI.X.SX32 R9, R65, R3, 0x1, P4 ;  /* 0x0000000341097211 */ /* 0x000fe200020f0eff */
[----:B------:R-:W-:Y:S01]  /*1a400*/  ULDC UR4, c[0x0][0x22c] ;  /* 0x00008b0000047ab9 */ /* 0x000fe20000000800 */
[C---:B------:R-:W-:Y:S01]  /*1a410*/  IADD3 R28, P4, R29.reuse, R64, RZ ;  /* 0x000000401d1c7210 */ /* 0x040fe20007f9e0ff */
[----:B--2---:R-:W-:-:S02]  /*1a420*/  VIADD R31, R29, UR5 ;  /* 0x000000051d1f7c36 */ /* 0x004fc40008000000 */
[----:B------:R2:W-:Y:S01]  /*1a430*/  @P6 STG.E.U8 desc[UR16][R8.64], R69 ;  /* 0x0000004508006986 */ /* 0x0005e2000c101110 */
[-C--:B------:R-:W-:Y:S01]  /*1a440*/  LEA.HI.X.SX32 R29, R29, R3.reuse, 0x1, P4 ;  /* 0x000000031d1d7211 */ /* 0x080fe200020f0eff */
[----:B------:R-:W-:Y:S01]  /*1a450*/  ULDC UR5, c[0x0][0x22c] ;  /* 0x00008b0000057ab9 */ /* 0x000fe20000000800 */
[CC--:B------:R-:W-:Y:S02]  /*1a460*/  IADD3 R10, P6, R31.reuse, R64.reuse, RZ ;  /* 0x000000401f0a7210 */ /* 0x0c0fe40007fde0ff */
[----:B------:R-:W-:Y:S01]  /*1a470*/  ISETP.LT.AND P4, PT, R30, UR4, !P0 ;  /* 0x000000041e007c0c */ /* 0x000fe2000c781270 */
[----:B------:R-:W-:Y:S01]  /*1a480*/  ULDC UR4, c[0x0][0x248] ;  /* 0x0000920000047ab9 */ /* 0x000fe20000000800 */
[----:B------:R-:W-:Y:S01]  /*1a490*/  PRMT R67, R4, 0x7771, RZ ;  /* 0x0000777104437816 */ /* 0x000fe200000000ff */
[C---:B------:R-:W-:Y:S01]  /*1a4a0*/  VIADD R30, R0.reuse, 0x26 ;  /* 0x00000026001e7836 */ /* 0x040fe20000000000 */
[CC--:B------:R-:W-:Y:S01]  /*1a4b0*/  LEA.HI.X.SX32 R11, R31.reuse, R3.reuse, 0x1, P6 ;  /* 0x000000031f0b7211 */ /* 0x0c0fe200030f0eff */
[----:B------:R-:W-:Y:S01]  /*1a4c0*/  VIADD R31, R31, UR4 ;  /* 0x000000041f1f7c36 */ /* 0x000fe20008000000 */
[----:B------:R-:W-:Y:S01]  /*1a4d0*/  PRMT R65, R5, 0x7770, RZ ;  /* 0x0000777005417816 */ /* 0x000fe200000000ff */
[----:B------:R3:W-:Y:S01]  /*1a4e0*/  @P5 STG.E.U8 desc[UR16][R28.64], R67 ;  /* 0x000000431c005986 */ /* 0x0007e2000c101110 */
[----:B--2---:R-:W-:Y:S01]  /*1a4f0*/  VIADD R9, R0, 0x27 ;  /* 0x0000002700097836 */ /* 0x004fe20000000000 */
[----:B------:R-:W-:Y:S01]  /*1a500*/  ISETP.LT.AND P6, PT, R30, UR5, !P0 ;  /* 0x000000051e007c0c */ /* 0x000fe2000c7c1270 */
[----:B------:R-:W-:Y:S01]  /*1a510*/  ULDC UR5, c[0x0][0x22c] ;  /* 0x00008b0000057ab9 */ /* 0x000fe20000000800 */
[----:B------:R2:W-:Y:S01]  /*1a520*/  @P2 STG.E.U8 desc[UR16][R10.64], R65 ;  /* 0x000000410a002986 */ /* 0x0005e2000c101110 */
[-C--:B------:R-:W-:Y:S01]  /*1a530*/  IADD3 R8, P2, R31, R64.reuse, RZ ;  /* 0x000000401f087210 */ /* 0x080fe20007f5e0ff */
[----:B------:R-:W-:Y:S01]  /*1a540*/  ULDC UR4, c[0x0][0x248] ;  /* 0x0000920000047ab9 */ /* 0x000fe20000000800 */
[----:B------:R-:W-:Y:S01]  /*1a550*/  ISETP.LT.AND P5, PT, R9, UR5, !P0 ;  /* 0x0000000509007c0c */ /* 0x000fe2000c7a1270 */
[C---:B------:R-:W-:Y:S01]  /*1a560*/  VIADD R30, R31.reuse, UR4 ;  /* 0x000000041f1e7c36 */ /* 0x040fe20008000000 */
[----:B------:R-:W-:Y:S01]  /*1a570*/  LEA.HI.X.SX32 R9, R31, R3, 0x1, P2 ;  /* 0x000000031f097211 */ /* 0x000fe200010f0eff */
[----:B------:R-:W-:Y:S01]  /*1a580*/  ULDC UR4, c[0x0][0x22c] ;  /* 0x00008b0000047ab9 */ /* 0x000fe20000000800 */
[----:B------:R-:W-:Y:S01]  /*1a590*/  PRMT R31, R5, 0x7771, RZ ;  /* 0x00007771051f7816 */ /* 0x000fe200000000ff */
[----:B---3--:R-:W-:Y:S01]  /*1a5a0*/  VIADD R28, R0, 0x28 ;  /* 0x00000028001c7836 */ /* 0x008fe20000000000 */
[----:B------:R-:W-:Y:S01]  /*1a5b0*/  ULDC UR5, c[0x0][0x22c] ;  /* 0x00008b0000057ab9 */ /* 0x000fe20000000800 */
[----:B--2---:R-:W-:-:S02]  /*1a5c0*/  IADD3 R10, P2, R30, R64, RZ ;  /* 0x000000401e0a7210 */ /* 0x004fc40007f5e0ff */
        /* <DEDUP_REMOVED lines=9> */
[----:B------:R-:W-:Y:S02]  /*1a660*/  IADD3 R28, P1, R30, R64, RZ ;  /* 0x000000401e1c7210 */ /* 0x000fe40007f3e0ff */
[----:B------:R-:W-:Y:S01]  /*1a670*/  ISETP.LT.AND P2, PT, R29, UR4, !P0 ;  /* 0x000000041d007c0c */ /* 0x000fe2000c741270 */
[----:B------:R-:W-:Y:S01]  /*1a680*/  ULDC UR4, c[0x0][0x248] ;  /* 0x0000920000047ab9 */ /* 0x000fe20000000800 */
[----:B--2---:R-:W-:Y:S01]  /*1a690*/  VIADD R8, R0, 0x2a ;  /* 0x0000002a00087836 */ /* 0x004fe20000000000 */
[C---:B------:R-:W-:Y:S01]  /*1a6a0*/  LEA.HI.X.SX32 R29, R30.reuse, R3, 0x1, P1 ;  /* 0x000000031e1d7211 */ /* 0x040fe200008f0eff */
[----:B------:R-:W-:Y:S01]  /*1a6b0*/  VIADD R9, R30, UR4 ;  /* 0x000000041e097c36 */ /* 0x000fe20008000000 */
[----:B------:R-:W-:Y:S01]  /*1a6c0*/  PRMT R31, R6, 0x7771, RZ ;  /* 0x00007771061f7816 */ /* 0x000fe200000000ff */
[----:B------:R-:W-:Y:S01]  /*1a6d0*/  ULDC UR4, c[0x0][0x248] ;  /* 0x0000920000047ab9 */ /* 0x000fe20000000800 */
[----:B------:R-:W-:Y:S01]  /*1a6e0*/  ISETP.LT.AND P1, PT, R8, UR5, !P0 ;  /* 0x0000000508007c0c */ /* 0x000fe2000c721270 */
[----:B------:R-:W-:-:S02]  /*1a6f0*/  ULDC UR5, c[0x0][0x248] ;  /* 0x0000920000057ab9 */ /* 0x000fc40000000800 */
[----:B------:R2:W-:Y:S01]  /*1a700*/  @P4 STG.E.U8 desc[UR16][R28.64], R31 ;  /* 0x0000001f1c004986 */ /* 0x0005e2000c101110 */
[CC--:B------:R-:W-:Y:S01]  /*1a710*/  IADD3 R8, P4, R9.reuse, R64.reuse, RZ ;  /* 0x0000004009087210 */ /* 0x0c0fe20007f9e0ff */
[----:B---3--:R-:W-:Y:S01]  /*1a720*/  VIADD R11, R9, UR4 ;  /* 0x00000004090b7c36 */ /* 0x008fe20008000000 */
[----:B------:R-:W-:Y:S01]  /*1a730*/  PRMT R69, R7, 0x7770, RZ ;  /* 0x0000777007457816 */ /* 0x000fe200000000ff */
[----:B------:R-:W-:Y:S01]  /*1a740*/  VIADD R30, R0, 0x2b ;  /* 0x0000002b001e7836 */ /* 0x000fe20000000000 */
[-C--:B------:R-:W-:Y:S01]  /*1a750*/  LEA.HI.X.SX32 R9, R9, R3.reuse, 0x1, P4 ;  /* 0x0000000309097211 */ /* 0x080fe200020f0eff */
[----:B------:R-:W-:Y:S01]  /*1a760*/  ULDC UR4, c[0x0][0x22c] ;  /* 0x00008b0000047ab9 */ /* 0x000fe20000000800 */
[CC--:B------:R-:W-:Y:S01]  /*1a770*/  IADD3 R10, P4, R11.reuse, R64.reuse, RZ ;  /* 0x000000400b0a7210 */ /* 0x0c0fe20007f9e0ff */
[C---:B--2---:R-:W-:Y:S02]  /*1a780*/  VIADD R31, R11.reuse, UR5 ;  /* 0x000000050b1f7c36 */ /* 0x044fe40008000000 */
[----:B------:R2:W-:Y:S01]  /*1a790*/  @P6 STG.E.U8 desc[UR16][R8.64], R69 ;  /* 0x0000004508006986 */ /* 0x0005e2000c101110 */
[----:B------:R-:W-:Y:S01]  /*1a7a0*/  LEA.HI.X.SX32 R11, R11, R3, 0x1, P4 ;  /* 0x000000030b0b7211 */ /* 0x000fe200020f0eff */
[----:B------:R-:W-:Y:S01]  /*1a7b0*/  ULDC UR5, c[0x0][0x22c] ;  /* 0x00008b0000057ab9 */ /* 0x000fe20000000800 */
[----:B------:R-:W-:-:S02]  /*1a7c0*/  IADD3 R28, P6, R31, R64, RZ ;  /* 0x000000401f1c7210 */ /* 0x000fc40007fde0ff */
[----:B------:R-:W-:Y:S01]  /*1a7d0*/  ISETP.LT.AND P4, PT, R30, UR4, !P0 ;  /* 0x000000041e007c0c */ /* 0x000fe2000c781270 */
[----:B------:R-:W-:Y:S01]  /*1a7e0*/  ULDC UR4, c[0x0][0x248] ;  /* 0x0000920000047ab9 */ /* 0x000fe20000000800 */
[----:B------:R-:W-:Y:S01]  /*1a7f0*/  PRMT R67, R7, 0x7771, RZ ;  /* 0x0000777107437816 */ /* 0x000fe200000000ff */
[----:B------:R-:W-:Y:S01]  /*1a800*/  VIADD R30, R0, 0x2c ;  /* 0x0000002c001e7836 */ /* 0x000fe20000000000 */
        /* <DEDUP_REMOVED lines=15> */
[----:B------:R-:W-:Y:S01]  /*1a900*/  VIADD R4, R0, 0x2e ;  /* 0x0000002e00047836 */ /* 0x000fe20000000000 */
[----:B---3--:R-:W-:Y:S01]  /*1a910*/  IADD3 R10, P3, R30, R64, RZ ;  /* 0x000000401e0a7210 */ /* 0x008fe20007f7e0ff */
[----:B------:R-:W-:-:S02]  /*1a920*/  ULDC UR5, c[0x0][0x22c] ;  /* 0x00008b0000057ab9 */ /* 0x000fc40000000800 */
[----:B------:R3:W-:Y:S01]  /*1a930*/  @P2 STG.E.U8 desc[UR16][R8.64], R31 ;  /* 0x0000001f08002986 */ /* 0x0007e2000c101110 */
[----:B------:R-:W-:Y:S01]  /*1a940*/  ISETP.LT.AND P2, PT, R4, UR4, !P0 ;  /* 0x0000000404007c0c */ /* 0x000fe2000c741270 */
[----:B------:R-:W-:Y:S01]  /*1a950*/  ULDC UR4, c[0x0][0x248] ;  /* 0x0000920000047ab9 */ /* 0x000fe20000000800 */
[C---:B------:R-:W-:Y:S01]  /*1a960*/  LEA.HI.X.SX32 R11, R30.reuse, R3, 0x1, P3 ;  /* 0x000000031e0b7211 */ /* 0x040fe200018f0eff */
[----:B------:R-:W-:Y:S01]  /*1a970*/  VIADD R30, R30, UR4 ;  /* 0x000000041e1e7c36 */ /* 0x000fe20008000000 */
[----:B--2---:R-:W-:Y:S01]  /*1a980*/  PRMT R65, R5, 0x7772, RZ ;  /* 0x0000777205417816 */ /* 0x004fe200000000ff */
[----:B------:R-:W-:Y:S01]  /*1a990*/  VIADD R4, R0, 0x2f ;  /* 0x0000002f00047836 */ /* 0x000fe20000000000 */
[----:B------:R-:W-:-:S03]  /*1a9a0*/  ULDC UR4, c[0x0][0x22c] ;  /* 0x00008b0000047ab9 */ /* 0x000fc60000000800 */
[----:B------:R2:W-:Y:S01]  /*1a9b0*/  @P1 STG.E.U8 desc[UR16][R10.64], R65 ;  /* 0x000000410a001986 */ /* 0x0005e2000c101110 */
[-C--:B------:R-:W-:Y:S02]  /*1a9c0*/  IADD3 R28, P1, R30, R64.reuse, RZ ;  /* 0x000000401e1c7210 */ /* 0x080fe40007f3e0ff */
[----:B------:R-:W-:Y:S01]  /*1a9d0*/  ISETP.LT.AND P3, PT, R4, UR4, !P0 ;  /* 0x0000000404007c0c */ /* 0x000fe2000c761270 */
[----:B------:R-:W-:Y:S01]  /*1a9e0*/  ULDC UR4, c[0x0][0x248] ;  /* 0x0000920000047ab9 */ /* 0x000fe20000000800 */
[----:B------:R-:W-:Y:S01]  /*1a9f0*/  VIADD R4, R0, 0x30 ;  /* 0x0000003000047836 */ /* 0x000fe20000000000 */
[CC--:B------:R-:W-:Y:S01]  /*1aa00*/  LEA.HI.X.SX32 R29, R30.reuse, R3.reuse, 0x1, P1 ;  /* 0x000000031e1d7211 */ /* 0x0c0fe200008f0eff */
[----:B------:R-:W-:Y:S01]  /*1aa10*/  VIADD R30, R30, UR4 ;  /* 0x000000041e1e7c36 */ /* 0x000fe20008000000 */
[----:B---3--:R-:W-:Y:S01]  /*1aa20*/  PRMT R31, R5, 0x7773, RZ ;  /* 0x00007773051f7816 */ /* 0x008fe200000000ff */
[----:B------:R-:W-:Y:S01]  /*1aa30*/  ULDC UR4, c[0x0][0x248] ;  /* 0x0000920000047ab9 */ /* 0x000fe20000000800 */
[----:B------:R-:W-:Y:S01]  /*1aa40*/  ISETP.LT.AND P1, PT, R4, UR5, !P0 ;  /* 0x0000000504007c0c */ /* 0x000fe2000c721270 */
[C---:B------:R-:W-:Y:S01]  /*1aa50*/  VIADD R9, R30.reuse, UR4 ;  /* 0x000000041e097c36 */ /* 0x040fe20008000000 */
[----:B------:R-:W-:Y:S01]  /*1aa60*/  ULDC UR5, c[0x0][0x248] ;  /* 0x0000920000057ab9 */ /* 0x000fe20000000800 */
[----:B------:R3:W-:Y:S01]  /*1aa70*/  @P4 STG.E.U8 desc[UR16][R28.64], R31 ;  /* 0x0000001f1c004986 */ /* 0x0007e2000c101110 */
[----:B------:R-:W-:Y:S01]  /*1aa80*/  IADD3 R4, P4, R30, R64, RZ ;  /* 0x000000401e047210 */ /* 0x000fe20007f9e0ff */
[----:B--2---:R-:W-:Y:S01]  /*1aa90*/  VIADD R10, R0, 0x31 ;  /* 0x00000031000a7836 */ /* 0x004fe20000000000 */
[----:B------:R-:W-:Y:S01]  /*1aaa0*/  PRMT R67, R6, 0x7772, RZ ;  /* 0x0000777206437816 */ /* 0x000fe200000000ff */
[----:B------:R-:W-:Y:S01]  /*1aab0*/  ULDC UR4, c[0x0][0x22c] ;  /* 0x00008b0000047ab9 */ /* 0x000fe20000000800 */
[----:B------:R-:W-:-:S02]  /*1aac0*/  LEA.HI.X.SX32 R5, R30, R3, 0x1, P4 ;  /* 0x000000031e057211 */ /* 0x000fc400020f0eff */
[C---:B------:R-:W-:Y:S01]  /*1aad0*/  IADD3 R8, P4, R9.reuse, R64, RZ ;  /* 0x0000004009087210 */ /* 0x040fe20007f9e0ff */
[----:B---3--:R-:W-:-:S03]  /*1aae0*/  VIADD R28, R9, UR5 ;  /* 0x00000005091c7c36 */ /* 0x008fc60008000000 */
[-C--:B------:R-:W-:Y:S01]  /*1aaf0*/  LEA.HI.X.SX32 R9, R9, R3.reuse, 0x1, P4 ;  /* 0x0000000309097211 */ /* 0x080fe200020f0eff */
[----:B------:R2:W-:Y:S01]  /*1ab00*/  @P6 STG.E.U8 desc[UR16][R4.64], R67 ;  /* 0x0000004304006986 */ /* 0x0005e2000c101110 */
[----:B------:R-:W-:Y:S01]  /*1ab10*/  ISETP.LT.AND P4, PT, R10, UR4, !P0 ;  /* 0x000000040a007c0c */ /* 0x000fe2000c781270 */
[----:B------:R-:W-:Y:S01]  /*1ab20*/  ULDC UR4, c[0x0][0x248] ;  /* 0x0000920000047ab9 */ /* 0x000fe20000000800 */
[----:B------:R-:W-:Y:S01]  /*1ab30*/  IADD3 R10, P6, R28, R64, RZ ;  /* 0x000000401c0a7210 */ /* 0x000fe20007fde0ff */
[----:B------:R-:W-:Y:S01]  /*1ab40*/  ULDC UR5, c[0x0][0x22c] ;  /* 0x00008b0000057ab9 */ /* 0x000fe20000000800 */
[----:B------:R-:W-:Y:S01]  /*1ab50*/  PRMT R65, R6, 0x7773, RZ ;  /* 0x0000777306417816 */ /* 0x000fe200000000ff */
[----:B------:R-:W-:Y:S01]  /*1ab60*/  VIADD R6, R0, 0x32 ;  /* 0x0000003200067836 */ /* 0x000fe20000000000 */
[C---:B------:R-:W-:Y:S01]  /*1ab70*/  LEA.HI.X.SX32 R11, R28.reuse, R3, 0x1, P6 ;  /* 0x000000031c0b7211 */ /* 0x040fe200030f0eff */
[----:B------:R-:W-:Y:S01]  /*1ab80*/  VIADD R28, R28, UR4 ;  /* 0x000000041c1c7c36 */ /* 0x000fe20008000000 */
[----:B------:R-:W-:Y:S01]  /*1ab90*/  PRMT R31, R7, 0x7772, RZ ;  /* 0x00007772071f7816 */ /* 0x000fe200000000ff */
[----:B------:R3:W-:Y:S01]  /*1aba0*/  @P5 STG.E.U8 desc[UR16][R8.64], R65 ;  /* 0x0000004108005986 */ /* 0x0007e2000c101110 */
[----:B--2---:R-:W-:Y:S01]  /*1abb0*/  VIADD R5, R0, 0x33 ;  /* 0x0000003300057836 */ /* 0x004fe20000000000 */
[----:B------:R-:W-:-:S02]  /*1abc0*/  ISETP.LT.AND P6, PT, R6, UR5, !P0 ;  /* 0x0000000506007c0c */ /* 0x000fc4000c7c1270 */
[----:B------:R2:W-:Y:S01]  /*1abd0*/  @P2 STG.E.U8 desc[UR16][R10.64], R31 ;  /* 0x0000001f0a002986 */ /* 0x0005e2000c101110 */
[C---:B------:R-:W-:Y:S01]  /*1abe0*/  IADD3 R4, P2, R28.reuse, R64, RZ ;  /* 0x000000401c047210 */ /* 0x040fe20007f5e0ff */
[----:B------:R-:W-:Y:S01]  /*1abf0*/  ULDC UR5, c[0x0][0x22c] ;  /* 0x00008b0000057ab9 */ /* 0x000fe20000000800 */
[----:B------:R-:W-:Y:S01]  /*1ac00*/  ULDC UR4, c[0x0][0x248] ;  /* 0x0000920000047ab9 */ /* 0x000fe20000000800 */
[----:B------:R-:W-:Y:S01]  /*1ac10*/  ISETP.LT.AND P5, PT, R5, UR5, !P0 ;  /* 0x0000000505007c0c */ /* 0x000fe2000c7a1270 */
[----:B------:R-:W-:Y:S01]  /*1ac20*/  ULDC UR5, c[0x0][0x22c] ;  /* 0x00008b0000057ab9 */ /* 0x000fe20000000800 */
[C---:B------:R-:W-:Y:S01]  /*1ac30*/  LEA.HI.X.SX32 R5, R28.reuse, R3, 0x1, P2 ;  /* 0x000000031c057211 */ /* 0x040fe200010f0eff */
[----:B---3--:R-:W-:Y:S01]  /*1ac40*/  VIADD R8, R28, UR4 ;  /* 0x000000041c087c36 */ /* 0x008fe20008000000 */
[----:B------:R-:W-:Y:S01]  /*1ac50*/  PRMT R29, R7, 0x7773, RZ ;  /* 0x00007773071d7816 */ /* 0x000fe200000000ff */
[----:B------:R-:W-:Y:S01]  /*1ac60*/  VIADD R7, R0, 0x34 ;  /* 0x0000003400077836 */ /* 0x000fe20000000000 */
[----:B------:R-:W-:-:S02]  /*1ac70*/  ULDC UR4, c[0x0][0x22c] ;  /* 0x00008b0000047ab9 */ /* 0x000fc40000000800 */
[C---:B------:R-:W-:Y:S01]  /*1ac80*/  IADD3 R6, P2, R8.reuse, R64, RZ ;  /* 0x0000004008067210 */ /* 0x040fe20007f5e0ff */
[----:B------:R3:W-:Y:S01]  /*1ac90*/  @P3 STG.E.U8 desc[UR16][R4.64], R29 ;  /* 0x0000001d04003986 */ /* 0x0007e2000c101110 */
[----:B------:R-:W-:Y:S01]  /*1aca0*/  ISETP.LT.AND P3, PT, R7, UR4, !P0 ;  /* 0x0000000407007c0c */ /* 0x000fe2000c761270 */
[----:B------:R-:W-:Y:S01]  /*1acb0*/  ULDC UR4, c[0x0][0x248] ;  /* 0x0000920000047ab9 */ /* 0x000fe20000000800 */
[C---:B------:R-:W-:Y:S01]  /*1acc0*/  LEA.HI.X.SX32 R7, R8.reuse, R3, 0x1, P2 ;  /* 0x0000000308077211 */ /* 0x040fe200010f0eff */
[----:B--2---:R-:W-:Y:S01]  /*1acd0*/  VIADD R10, R8, UR4 ;  /* 0x00000004080a7c36 */ /* 0x004fe20008000000 */
[----:B------:R-:W-:Y:S01]  /*1ace0*/  PRMT R31, R12, 0x7770, RZ ;  /* 0x000077700c1f7816 */ /* 0x000fe200000000ff */
[----:B------:R-:W-:Y:S01]  /*1acf0*/  VIADD R9, R0, 0x35 ;  /* 0x0000003500097836 */ /* 0x000fe20000000000 */
[----:B------:R-:W-:-:S03]  /*1ad00*/  ULDC UR4, c[0x0][0x22c] ;  /* 0x00008b0000047ab9 */ /* 0x000fc60000000800 */
[----:B------:R2:W-:Y:S01]  /*1ad10*/  @P1 STG.E.U8 desc[UR16][R6.64], R31 ;  /* 0x0000001f06001986 */ /* 0x0005e2000c101110 */
[----:B------:R-:W-:Y:S02]  /*1ad20*/  IADD3 R8, P1, R10, R64, RZ ;  /* 0x000000400a087210 */ /* 0x000fe40007f3e0ff */
[----:B------:R-:W-:Y:S01]  /*1ad30*/  ISETP.LT.AND P2, PT, R9, UR4, !P0 ;  /* 0x0000000409007c0c */ /* 0x000fe2000c741270 */
[----:B------:R-:W-:Y:S01]  /*1ad40*/  ULDC UR4, c[0x0][0x248] ;  /* 0x0000920000047ab9 */ /* 0x000fe20000000800 */
[----:B---3--:R-:W-:Y:S01]  /*1ad50*/  VIADD R4, R0, 0x36 ;  /* 0x0000003600047836 */ /* 0x008fe20000000000 */
        /* <DEDUP_REMOVED lines=8> */
[----:B--2---:R-:W-:Y:S01]  /*1ade0*/  VIADD R7, R5, UR4 ;  /* 0x0000000405077c36 */ /* 0x004fe20008000000 */
[----:B------:R-:W-:Y:S01]  /*1adf0*/  PRMT R65, R13, 0x7770, RZ ;  /* 0x000077700d417816 */ /* 0x000fe200000000ff */
[----:B------:R-:W-:Y:S01]  /*1ae00*/  VIADD R10, R0, 0x37 ;  /* 0x00000037000a7836 */ /* 0x000fe20000000000 */
[-C--:B------:R-:W-:Y:S01]  /*1ae10*/  LEA.HI.X.SX32 R5, R5, R3.reuse, 0x1, P4 ;  /* 0x0000000305057211 */ /* 0x080fe200020f0eff */
[----:B------:R-:W-:Y:S01]  /*1ae20*/  ULDC UR4, c[0x0][0x22c] ;  /* 0x00008b0000047ab9 */ /* 0x000fe20000000800 */
[CC--:B------:R-:W-:Y:S01]  /*1ae30*/  IADD3 R6, P4, R7.reuse, R64.reuse, RZ ;  /* 0x0000004007067210 */ /* 0x0c0fe20007f9e0ff */
[C---:B---3--:R-:W-:Y:S02]  /*1ae40*/  VIADD R11, R7.reuse, UR5 ;  /* 0x00000005070b7c36 */ /* 0x048fe40008000000 */
        /* <DEDUP_REMOVED lines=24> */
[----:B------:R-:W-:Y:S01]  /*1afd0*/  IADD3 R6, P3, R10, R64, RZ ;  /* 0x000000400a067210 */ /* 0x000fe20007f7e0ff */
        /* <DEDUP_REMOVED lines=22> */
[C---:B--2---:R-:W-:Y:S01]  /*1b140*/  VIADD R7, R5.reuse, UR4 ;  /* 0x0000000405077c36 */ /* 0x044fe20008000000 */
        /* <DEDUP_REMOVED lines=37> */
[----:B------:R-:W-:Y:S01]  /*1b3a0*/  PRMT R13, R14, 0x7772, RZ ;  /* 0x000077720e0d7816 */ /* 0x000fe200000000ff */
[----:B--2---:R-:W-:Y:S01]  /*1b3b0*/  VIADD R9, R0, 0x41 ;  /* 0x0000004100097836 */ /* 0x004fe20000000000 */
        /* <DEDUP_REMOVED lines=15> */
[C---:B------:R-:W-:Y:S01]  /*1b4b0*/  PRMT R13, R15.reuse, 0x7773, RZ ;  /* 0x000077730f0d7816 */ /* 0x040fe200000000ff */
[----:B------:R-:W-:Y:S01]  /*1b4c0*/  ULDC UR4, c[0x0][0x248] ;  /* 0x0000920000047ab9 */ /* 0x000fe20000000800 */
[----:B------:R-:W-:Y:S02]  /*1b4d0*/  PRMT R15, R15, 0x7772, RZ ;  /* 0x000077720f0f7816 */ /* 0x000fe400000000ff */
[----:B------:R-:W-:Y:S01]  /*1b4e0*/  LEA.HI.X.SX32 R5, R10, R3, 0x1, P4 ;  /* 0x000000030a057211 */ /* 0x000fe200020f0eff */
[----:B------:R-:W-:Y:S02]  /*1b4f0*/  VIADD R10, R0, 0x43 ;  /* 0x00000043000a7836 */ /* 0x000fe40000000000 */
[C---:B---3--:R-:W-:Y:S01]  /*1b500*/  VIADD R11, R7.reuse, UR4 ;  /* 0x00000004070b7c36 */ /* 0x048fe20008000000 */
[----:B------:R-:W-:Y:S01]  /*1b510*/  IADD3 R6, P4, R7, R64, RZ ;  /* 0x0000004007067210 */ /* 0x000fe20007f9e0ff */
[----:B------:R2:W-:Y:S01]  /*1b520*/  @P6 STG.E.U8 desc[UR16][R4.64], R15 ;  /* 0x0000000f04006986 */ /* 0x0005e2000c101110 */
[----:B------:R-:W-:-:S02]  /*1b530*/  ULDC UR4, c[0x0][0x248] ;  /* 0x0000920000047ab9 */ /* 0x000fc40000000800 */
[-C--:B------:R-:W-:Y:S02]  /*1b540*/  IADD3 R8, P6, R11, R64.reuse, RZ ;  /* 0x000000400b087210 */ /* 0x080fe40007fde0ff */
[-C--:B------:R-:W-:Y:S02]  /*1b550*/  LEA.HI.X.SX32 R7, R7, R3.reuse, 0x1, P4 ;  /* 0x0000000307077211 */ /* 0x080fe400020f0eff */
[----:B------:R-:W-:Y:S01]  /*1b560*/  ISETP.LT.AND P4, PT, R10, UR5, !P0 ;  /* 0x000000050a007c0c */ /* 0x000fe2000c781270 */
[----:B------:R-:W-:Y:S01]  /*1b570*/  VIADD R10, R0, 0x44 ;  /* 0x00000044000a7836 */ /* 0x000fe20000000000 */
[CC--:B------:R-:W-:Y:S01]  /*1b580*/  LEA.HI.X.SX32 R9, R11.reuse, R3.reuse, 0x1, P6 ;  /* 0x000000030b097211 */ /* 0x0c0fe200030f0eff */
[----:B------:R-:W-:Y:S01]  /*1b590*/  VIADD R11, R11, UR4 ;  /* 0x000000040b0b7c36 */ /* 0x000fe20008000000 */
[----:B------:R-:W-:Y:S01]  /*1b5a0*/  PRMT R29, R20, 0x7770, RZ ;  /* 0x00007770141d7816 */ /* 0x000fe200000000ff */
[----:B------:R3:W-:Y:S01]  /*1b5b0*/  @P5 STG.E.U8 desc[UR16][R6.64], R13 ;  /* 0x0000000d06005986 */ /* 0x0007e2000c101110 */
[----:B------:R-:W-:Y:S01]  /*1b5c0*/  ULDC UR5, c[0x0][0x22c] ;  /* 0x00008b0000057ab9 */ /* 0x000fe20000000800 */
[----:B--2---:R-:W-:Y:S01]  /*1b5d0*/  VIADD R5, R0, 0x45 ;  /* 0x0000004500057836 */ /* 0x004fe20000000000 */
[----:B------:R-:W-:Y:S01]  /*1b5e0*/  ISETP.LT.AND P6, PT, R10, UR5, !P0 ;  /* 0x000000050a007c0c */ /* 0x000fe2000c7c1270 */
[----:B------:R2:W-:Y:S01]  /*1b5f0*/  @P3 STG.E.U8 desc[UR16][R8.64], R29 ;  /* 0x0000001d08003986 */ /* 0x0005e2000c101110 */
[-C--:B------:R-:W-:Y:S01]  /*1b600*/  IADD3 R4, P3, R11, R64.reuse, RZ ;  /* 0x000000400b047210 */ /* 0x080fe20007f7e0ff */
[----:B------:R-:W-:Y:S01]  /*1b610*/  ULDC UR5, c[0x0][0x22c] ;  /* 0x00008b0000057ab9 */ /* 0x000fe20000000800 */
        /* <DEDUP_REMOVED lines=126> */
[-C--:B------:R-:W-:Y:S02]  /*1be00*/  IADD3 R8, P1, R10, R64.reuse, RZ ;  /* 0x000000400a087210 */ /* 0x080fe40007f3e0ff */
[----:B------:R-:W-:Y:S01]  /*1be10*/  ISETP.LT.AND P3, PT, R9, UR4, !P0 ;  /* 0x0000000409007c0c */ /* 0x000fe2000c761270 */
[----:B------:R-:W-:Y:S01]  /*1be20*/  ULDC UR4, c[0x0][0x248] ;  /* 0x0000920000047ab9 */ /* 0x000fe20000000800 */
[----:B------:R-:W-:Y:S01]  /*1be30*/  PRMT R23, R23, 0x7773, RZ ;  /* 0x0000777317177816 */ /* 0x000fe200000000ff */
[----:B---3--:R-:W-:Y:S01]  /*1be40*/  VIADD R4, R0, 0x54 ;  /* 0x0000005400047836 */ /* 0x008fe20000000000 */
[CC--:B------:R-:W-:Y:S01]  /*1be50*/  LEA.HI.X.SX32 R9, R10.reuse, R3.reuse, 0x1, P1 ;  /* 0x000000030a097211 */ /* 0x0c0fe200008f0eff */
[----:B------:R-:W-:Y:S01]  /*1be60*/  VIADD R5, R10, UR4 ;  /* 0x000000040a057c36 */ /* 0x000fe20008000000 */
[----:B------:R-:W-:Y:S02]  /*1be70*/  ULDC UR4, c[0x0][0x248] ;  /* 0x0000920000047ab9 */ /* 0x000fe40000000800 */
[----:B------:R-:W-:Y:S01]  /*1be80*/  ISETP.LT.AND P1, PT, R4, UR5, !P0 ;  /* 0x0000000504007c0c */ /* 0x000fe2000c721270 */
[----:B------:R3:W-:Y:S01]  /*1be90*/  @P4 STG.E.U8 desc[UR16][R8.64], R23 ;  /* 0x0000001708004986 */ /* 0x0007e2000c101110 */
[CC--:B------:R-:W-:Y:S01]  /*1bea0*/  IADD3 R4, P4, R5.reuse, R64.reuse, RZ ;  /* 0x0000004005047210 */ /* 0x0c0fe20007f9e0ff */
[C---:B--2---:R-:W-:Y:S01]  /*1beb0*/  VIADD R7, R5.reuse, UR4 ;  /* 0x0000000405077c36 */ /* 0x044fe20008000000 */
[----:B------:R-:W-:Y:S01]  /*1bec0*/  ULDC UR5, c[0x0][0x248] ;  /* 0x0000920000057ab9 */ /* 0x000fe20000000800 */
[----:B------:R-:W-:Y:S01]  /*1bed0*/  PRMT R21, R24, 0x7770, RZ ;  /* 0x0000777018157816 */ /* 0x000fe200000000ff */
[----:B------:R-:W-:Y:S01]  /*1bee0*/  VIADD R10, R0, 0x55 ;  /* 0x00000055000a7836 */ /* 0x000fe20000000000 */
[-C--:B------:R-:W-:Y:S01]  /*1bef0*/  LEA.HI.X.SX32 R5, R5, R3.reuse, 0x1, P4 ;  /* 0x0000000305057211 */ /* 0x080fe200020f0eff */
[C---:B------:R-:W-:Y:S01]  /*1bf00*/  VIADD R11, R7.reuse, UR5 ;  /* 0x00000005070b7c36 */ /* 0x040fe20008000000 */
[-C--:B------:R-:W-:Y:S01]  /*1bf10*/  IADD3 R6, P4, R7, R64.reuse, RZ ;  /* 0x0000004007067210 */ /* 0x080fe20007f9e0ff */
[----:B------:R-:W-:Y:S01]  /*1bf20*/  ULDC UR4, c[0x0][0x22c] ;  /* 0x00008b0000047ab9 */ /* 0x000fe20000000800 */
[----:B------:R-:W-:Y:S01]  /*1bf30*/  PRMT R15, R24, 0x7771, RZ ;  /* 0x00007771180f7816 */ /* 0x000fe200000000ff */
[----:B------:R2:W-:Y:S01]  /*1bf40*/  @P6 STG.E.U8 desc[UR16][R4.64], R21 ;  /* 0x0000001504006986 */ /* 0x0005e2000c101110 */
[----:B---3--:R-:W-:Y:S01]  /*1bf50*/  IADD3 R8, P6, R11, R64, RZ ;  /* 0x000000400b087210 */ /* 0x008fe20007fde0ff */
[----:B------:R-:W-:Y:S01]  /*1bf60*/  ULDC UR5, c[0x0][0x22c] ;  /* 0x00008b0000057ab9 */ /* 0x000fe20000000800 */
[----:B------:R-:W-:-:S02]  /*1bf70*/  LEA.HI.X.SX32 R7, R7, R3, 0x1, P4 ;  /* 0x0000000307077211 */ /* 0x000fc400020f0eff */
[----:B------:R-:W-:Y:S01]  /*1bf80*/  ISETP.LT.AND P4, PT, R10, UR4, !P0 ;  /* 0x000000040a007c0c */ /* 0x000fe2000c781270 */
[----:B------:R-:W-:Y:S01]  /*1bf90*/  ULDC UR4, c[0x0][0x248] ;  /* 0x0000920000047ab9 */ /* 0x000fe20000000800 */
[-C--:B------:R-:W-:Y:S01]  /*1bfa0*/  LEA.HI.X.SX32 R9, R11, R3.reuse, 0x1, P6 ;  /* 0x000000030b097211 */ /* 0x080fe200030f0eff */
[C---:B------:R-:W-:Y:S01]  /*1bfb0*/  VIADD R10, R0.reuse, 0x56 ;  /* 0x00000056000a7836 */ /* 0x040fe20000000000 */
[----:B------:R-:W-:Y:S01]  /*1bfc0*/  PRMT R13, R25, 0x7770, RZ ;  /* 0x00007770190d7816 */ /* 0x000fe200000000ff */
[----:B------:R-:W-:Y:S01]  /*1bfd0*/  VIADD R11, R11, UR4 ;  /* 0x000000040b0b7c36 */ /* 0x000fe20008000000 */
        /* <DEDUP_REMOVED lines=65> */
[----:B------:R-:W-:Y:S01]  /*1c3f0*/  ULDC UR5, c[0x0][0x22c] ;  /* 0x00008b0000057ab9 */ /* 0x000fe20000000800 */
[----:B---3--:R-:W-:Y:S01]  /*1c400*/  PRMT R13, R24, 0x7773, RZ ;  /* 0x00007773180d7816 */ /* 0x008fe200000000ff */
[----:B------:R-:W-:Y:S01]  /*1c410*/  VIADD R7, R0, 0x5e ;  /* 0x0000005e00077836 */ /* 0x000fe20000000000 */
[----:B------:R-:W-:-:S03]  /*1c420*/  IADD3 R6, P3, R10, R64, RZ ;  /* 0x000000400a067210 */ /* 0x000fc60007f7e0ff */
        /* <DEDUP_REMOVED lines=32> */
[----:B---3--:R-:W-:-:S02]  /*1c630*/  IADD3 R8, P6, R11, R64, RZ ;  /* 0x000000400b087210 */ /* 0x008fc40007fde0ff */
        /* <DEDUP_REMOVED lines=458> */
[----:B-1----:R-:W-:Y:S01]  /*1e2e0*/  PRMT R13, R44, 0x7770, RZ ;  /* 0x000077702c0d7816 */ /* 0x002fe200000000ff */
        /* <DEDUP_REMOVED lines=15> */
[----:B-1----:R-:W-:Y:S01]  /*1e3e0*/  VIADD R7, R5, UR4 ;  /* 0x0000000405077c36 */ /* 0x002fe20008000000 */
        /* <DEDUP_REMOVED lines=18> */
[----:B-1----:R-:W-:Y:S01]  /*1e510*/  VIADD R5, R0, 0x99 ;  /* 0x0000009900057836 */ /* 0x002fe20000000000 */
        /* <DEDUP_REMOVED lines=10> */
[----:B--2---:R-:W-:Y:S01]  /*1e5c0*/  VIADD R7, R0, 0x9a ;  /* 0x0000009a00077836 */ /* 0x004fe20000000000 */
        /* <DEDUP_REMOVED lines=23> */
[C---:B-1----:R-:W-:Y:S01]  /*1e740*/  VIADD R7, R5.reuse, UR4 ;  /* 0x0000000405077c36 */ /* 0x042fe20008000000 */
        /* <DEDUP_REMOVED lines=54> */
[C---:B------:R-:W-:Y:S01]  /*1eab0*/  PRMT R13, R47.reuse, 0x7773, RZ ;  /* 0x000077732f0d7816 */ /* 0x040fe200000000ff */
[----:B------:R-:W-:Y:S01]  /*1eac0*/  ULDC UR4, c[0x0][0x248] ;  /* 0x0000920000047ab9 */ /* 0x000fe20000000800 */
[----:B------:R-:W-:Y:S02]  /*1ead0*/  PRMT R47, R47, 0x7772, RZ ;  /* 0x000077722f2f7816 */ /* 0x000fe400000000ff */
[----:B------:R-:W-:Y:S01]  /*1eae0*/  LEA.HI.X.SX32 R5, R10, R3, 0x1, P4 ;  /* 0x000000030a057211 */ /* 0x000fe200020f0eff */
[----:B------:R-:W-:Y:S02]  /*1eaf0*/  VIADD R10, R0, 0xa3 ;  /* 0x000000a3000a7836 */ /* 0x000fe40000000000 */
[C---:B--2---:R-:W-:Y:S01]  /*1eb00*/  VIADD R11, R7.reuse, UR4 ;  /* 0x00000004070b7c36 */ /* 0x044fe20008000000 */
        /* <DEDUP_REMOVED lines=12> */
[----:B-1----:R-:W-:Y:S01]  /*1ebd0*/  VIADD R5, R0, 0xa5 ;  /* 0x000000a500057836 */ /* 0x002fe20000000000 */
        /* <DEDUP_REMOVED lines=19> */
[----:B-1----:R-:W-:Y:S01]  /*1ed10*/  VIADD R9, R0, 0xa7 ;  /* 0x000000a700097836 */ /* 0x002fe20000000000 */
        /* <DEDUP_REMOVED lines=110> */
[-C--:B------:R-:W-:Y:S02]  /*1f400*/  IADD3 R8, P1, R10, R64.reuse, RZ ;  /* 0x000000400a087210 */ /* 0x080fe40007f3e0ff */
[----:B------:R-:W-:Y:S01]  /*1f410*/  ISETP.LT.AND P3, PT, R9, UR4, !P0 ;  /* 0x0000000409007c0c */ /* 0x000fe2000c761270 */
[----:B------:R-:W-:Y:S01]  /*1f420*/  ULDC UR4, c[0x0][0x248] ;  /* 0x0000920000047ab9 */ /* 0x000fe20000000800 */
[----:B------:R-:W-:Y:S01]  /*1f430*/  PRMT R19, R19, 0x7773, RZ ;  /* 0x0000777313137816 */ /* 0x000fe200000000ff */
[----:B--2---:R-:W-:Y:S01]  /*1f440*/  VIADD R4, R0, 0xb4 ;  /* 0x000000b400047836 */ /* 0x004fe20000000000 */
[CC--:B------:R-:W-:Y:S01]  /*1f450*/  LEA.HI.X.SX32 R9, R10.reuse, R3.reuse, 0x1, P1 ;  /* 0x000000030a097211 */ /* 0x0c0fe200008f0eff */
[----:B------:R-:W-:Y:S01]  /*1f460*/  VIADD R5, R10, UR4 ;  /* 0x000000040a057c36 */ /* 0x000fe20008000000 */
[----:B------:R-:W-:Y:S02]  /*1f470*/  ULDC UR4, c[0x0][0x248] ;  /* 0x0000920000047ab9 */ /* 0x000fe40000000800 */
[----:B------:R-:W-:Y:S01]  /*1f480*/  ISETP.LT.AND P1, PT, R4, UR5, !P0 ;  /* 0x0000000504007c0c */ /* 0x000fe2000c721270 */
[----:B------:R2:W-:Y:S01]  /*1f490*/  @P4 STG.E.U8 desc[UR16][R8.64], R19 ;  /* 0x0000001308004986 */ /* 0x0005e2000c101110 */
[CC--:B------:R-:W-:Y:S01]  /*1f4a0*/  IADD3 R4, P4, R5.reuse, R64.reuse, RZ ;  /* 0x0000004005047210 */ /* 0x0c0fe20007f9e0ff */
[C---:B-1----:R-:W-:Y:S01]  /*1f4b0*/  VIADD R7, R5.reuse, UR4 ;  /* 0x0000000405077c36 */ /* 0x042fe20008000000 */
        /* <DEDUP_REMOVED lines=9> */
[----:B--2---:R-:W-:Y:S01]  /*1f550*/  IADD3 R8, P6, R11, R64, RZ ;  /* 0x000000400b087210 */ /* 0x004fe20007fde0ff */
        /* <DEDUP_REMOVED lines=74> */
[----:B--2---:R-:W-:Y:S01]  /*1fa00*/  PRMT R13, R48, 0x7773, RZ ;  /* 0x00007773300d7816 */ /* 0x004fe200000000ff */
        /* <DEDUP_REMOVED lines=348> */
[----:B0-----:R-:W-:Y:S01]  /*20fd0*/  PRMT R17, R60, 0x7770, RZ ;  /* 0x000077703c117816 */ /* 0x001fe200000000ff */
        /* <DEDUP_REMOVED lines=17> */
[----:B0-----:R-:W-:Y:S01]  /*210f0*/  VIADD R5, R0, 0xe7 ;  /* 0x000000e700057836 */ /* 0x001fe20000000000 */
        /* <DEDUP_REMOVED lines=10> */
[----:B-1----:R-:W-:Y:S01]  /*211a0*/  VIADD R7, R0, 0xe8 ;  /* 0x000000e800077836 */ /* 0x002fe20000000000 */
[----:B------:R-:W-:Y:S01]  /*211b0*/  IADD3 R6, P2, R10, R64, RZ ;  /* 0x000000400a067210 */ /* 0x000fe20007f5e0ff */
[----:B------:R-:W-:-:S02]  /*211c0*/  ULDC UR5, c[0x0][0x22c] ;  /* 0x00008b0000057ab9 */ /* 0x000fc40000000800 */
[----:B------:R1:W-:Y:S01]  /*211d0*/  @P3 STG.E.U8 desc[UR16][R4.64], R11 ;  /* 0x0000000b04003986 */ /* 0x0003e2000c101110 */
[----:B------:R-:W-:Y:S01]  /*211e0*/  ISETP.LT.AND P3, PT, R7, UR4, !P0 ;  /* 0x0000000407007c0c */ /* 0x000fe2000c761270 */
[----:B------:R-:W-:Y:S01]  /*211f0*/  ULDC UR4, c[0x0][0x248] ;  /* 0x0000920000047ab9 */ /* 0x000fe20000000800 */
[C---:B------:R-:W-:Y:S01]  /*21200*/  LEA.HI.X.SX32 R7, R10.reuse, R3, 0x1, P2 ;  /* 0x000000030a077211 */ /* 0x040fe200010f0eff */
[----:B------:R-:W-:Y:S01]  /*21210*/  VIADD R10, R10, UR4 ;  /* 0x000000040a0a7c36 */ /* 0x000fe20008000000 */
[----:B0-----:R-:W-:Y:S01]  /*21220*/  PRMT R13, R62, 0x7770, RZ ;  /* 0x000077703e0d7816 */ /* 0x001fe200000000ff */
[----:B------:R-:W-:Y:S01]  /*21230*/  VIADD R9, R0, 0xe9 ;  /* 0x000000e900097836 */ /* 0x000fe20000000000 */
[----:B------:R-:W-:-:S03]  /*21240*/  ULDC UR4, c[0x0][0x22c] ;  /* 0x00008b0000047ab9 */ /* 0x000fc60000000800 */
[----:B------:R0:W-:Y:S01]  /*21250*/  @P1 STG.E.U8 desc[UR16][R6.64], R13 ;  /* 0x0000000d06001986 */ /* 0x0001e2000c101110 */
[----:B------:R-:W-:Y:S02]  /*21260*/  IADD3 R8, P1, R10, R64, RZ ;  /* 0x000000400a087210 */ /* 0x000fe40007f3e0ff */
[----:B------:R-:W-:Y:S01]  /*21270*/  ISETP.LT.AND P2, PT, R9, UR4, !P0 ;  /* 0x0000000409007c0c */ /* 0x000fe2000c741270 */
[----:B------:R-:W-:Y:S01]  /*21280*/  ULDC UR4, c[0x0][0x248] ;  /* 0x0000920000047ab9 */ /* 0x000fe20000000800 */
[----:B-1----:R-:W-:Y:S01]  /*21290*/  VIADD R4, R0, 0xea ;  /* 0x000000ea00047836 */ /* 0x002fe20000000000 */
        /* <DEDUP_REMOVED lines=8> */
[----:B0-----:R-:W-:Y:S01]  /*21320*/  VIADD R7, R5, UR4 ;  /* 0x0000000405077c36 */ /* 0x001fe20008000000 */
[----:B------:R-:W-:Y:S01]  /*21330*/  PRMT R17, R63, 0x7770, RZ ;  /* 0x000077703f117816 */ /* 0x000fe200000000ff */
[----:B------:R-:W-:Y:S01]  /*21340*/  VIADD R10, R0, 0xeb ;  /* 0x000000eb000a7836 */ /* 0x000fe20000000000 */
[-C--:B------:R-:W-:Y:S01]  /*21350*/  LEA.HI.X.SX32 R5, R5, R3.reuse, 0x1, P4 ;  /* 0x0000000305057211 */ /* 0x080fe200020f0eff */
[----:B------:R-:W-:Y:S01]  /*21360*/  ULDC UR4, c[0x0][0x22c] ;  /* 0x00008b0000047ab9 */ /* 0x000fe20000000800 */
[CC--:B------:R-:W-:Y:S01]  /*21370*/  IADD3 R6, P4, R7.reuse, R64.reuse, RZ ;  /* 0x0000004007067210 */ /* 0x0c0fe20007f9e0ff */
[C---:B-1----:R-:W-:Y:S02]  /*21380*/  VIADD R11, R7.reuse, UR5 ;  /* 0x00000005070b7c36 */ /* 0x042fe40008000000 */
        /* <DEDUP_REMOVED lines=11> */
[----:B0-----:R-:W-:Y:S01]  /*21440*/  VIADD R5, R0, 0xed ;  /* 0x000000ed00057836 */ /* 0x001fe20000000000 */
[----:B------:R0:W-:Y:S01]  /*21450*/  @P5 STG.E.U8 desc[UR16][R6.64], R13 ;  /* 0x0000000d06005986 */ /* 0x0001e2000c101110 */
[----:B------:R-:W-:Y:S01]  /*21460*/  ISETP.LT.AND P6, PT, R10, UR5, !P0 ;  /* 0x000000050a007c0c */ /* 0x000fe2000c7c1270 */
[----:B------:R-:W-:Y:S01]  /*21470*/  ULDC UR5, c[0x0][0x22c] ;  /* 0x00008b0000057ab9 */ /* 0x000fe20000000800 */
[-C--:B------:R-:W-:Y:S01]  /*21480*/  IADD3 R4, P5, R11, R64.reuse, RZ ;  /* 0x000000400b047210 */ /* 0x080fe20007fbe0ff */
[----:B------:R-:W-:Y:S01]  /*21490*/  ULDC UR4, c[0x0][0x248] ;  /* 0x0000920000047ab9 */ /* 0x000fe20000000800 */
[----:B------:R1:W-:Y:S01]  /*214a0*/  @P3 STG.E.U8 desc[UR16][R8.64], R15 ;  /* 0x0000000f08003986 */ /* 0x0003e2000c101110 */
[----:B------:R-:W-:Y:S01]  /*214b0*/  ISETP.LT.AND P3, PT, R5, UR5, !P0 ;  /* 0x0000000505007c0c */ /* 0x000fe2000c761270 */
[C---:B------:R-:W-:Y:S01]  /*214c0*/  VIADD R10, R11.reuse, UR4 ;  /* 0x000000040b0a7c36 */ /* 0x040fe20008000000 */
[----:B------:R-:W-:Y:S01]  /*214d0*/  LEA.HI.X.SX32 R5, R11, R3, 0x1, P5 ;  /* 0x000000030b057211 */ /* 0x000fe200028f0eff */
[----:B------:R-:W-:Y:S01]  /*214e0*/  ULDC UR4, c[0x0][0x22c] ;  /* 0x00008b0000047ab9 */ /* 0x000fe20000000800 */
[----:B------:R-:W-:Y:S01]  /*214f0*/  ULDC UR5, c[0x0][0x22c] ;  /* 0x00008b0000057ab9 */ /* 0x000fe20000000800 */
[----:B0-----:R-:W-:Y:S01]  /*21500*/  PRMT R13, R60, 0x7773, RZ ;  /* 0x000077733c0d7816 */ /* 0x001fe200000000ff */
[----:B------:R-:W-:Y:S01]  /*21510*/  VIADD R7, R0, 0xee ;  /* 0x000000ee00077836 */ /* 0x000fe20000000000 */
[----:B------:R-:W-:-:S03]  /*21520*/  IADD3 R6, P5, R10, R64, RZ ;  /* 0x000000400a067210 */ /* 0x000fc60007fbe0ff */
[----:B------:R0:W-:Y:S01]  /*21530*/  @P2 STG.E.U8 desc[UR16][R4.64], R13 ;  /* 0x0000000d04002986 */ /* 0x0001e2000c101110 */
[----:B------:R-:W-:Y:S01]  /*21540*/  ISETP.LT.AND P2, PT, R7, UR4, !P0 ;  /* 0x0000000407007c0c */ /* 0x000fe2000c741270 */
[----:B------:R-:W-:Y:S01]  /*21550*/  ULDC UR4, c[0x0][0x248] ;  /* 0x0000920000047ab9 */ /* 0x000fe20000000800 */
[CC--:B------:R-:W-:Y:S01]  /*21560*/  LEA.HI.X.SX32 R7, R10.reuse, R3.reuse, 0x1, P5 ;  /* 0x000000030a077211 */ /* 0x0c0fe200028f0eff */
[----:B------:R-:W-:Y:S01]  /*21570*/  VIADD R10, R10, UR4 ;  /* 0x000000040a0a7c36 */ /* 0x000fe20008000000 */
[----:B------:R-:W-:Y:S01]  /*21580*/  PRMT R11, R61, 0x7772, RZ ;  /* 0x000077723d0b7816 */ /* 0x000fe200000000ff */
[----:B-1----:R-:W-:Y:S01]  /*21590*/  VIADD R9, R0, 0xef ;  /* 0x000000ef00097836 */ /* 0x002fe20000000000 */
[----:B------:R-:W-:Y:S02]  /*215a0*/  ULDC UR4, c[0x0][0x22c] ;  /* 0x00008b0000047ab9 */ /* 0x000fe40000000800 */
[----:B------:R-:W-:Y:S01]  /*215b0*/  IADD3 R8, P5, R10, R64, RZ ;  /* 0x000000400a087210 */ /* 0x000fe20007fbe0ff */
[----:B------:R1:W-:Y:S01]  /*215c0*/  @P1 STG.E.U8 desc[UR16][R6.64], R11 ;  /* 0x0000000b06001986 */ /* 0x0003e2000c101110 */
[----:B0-----:R-:W-:Y:S01]  /*215d0*/  VIADD R4, R0, 0xf0 ;  /* 0x000000f000047836 */ /* 0x001fe20000000000 */
[----:B------:R-:W-:Y:S01]  /*215e0*/  ISETP.LT.AND P1, PT, R9, UR4, !P0 ;  /* 0x0000000409007c0c */ /* 0x000fe2000c721270 */
[----:B------:R-:W-:Y:S01]  /*215f0*/  ULDC UR4, c[0x0][0x248] ;  /* 0x0000920000047ab9 */ /* 0x000fe20000000800 */
[----:B------:R-:W-:-:S02]  /*21600*/  LEA.HI.X.SX32 R9, R10, R3, 0x1, P5 ;  /* 0x000000030a097211 */ /* 0x000fc400028f0eff */
[----:B------:R-:W-:Y:S02]  /*21610*/  PRMT R61, R61, 0x7773, RZ ;  /* 0x000077733d3d7816 */ /* 0x000fe400000000ff */
[----:B------:R-:W-:Y:S01]  /*21620*/  ISETP.LT.AND P5, PT, R4, UR5, !P0 ;  /* 0x0000000504007c0c */ /* 0x000fe2000c7a1270 */
[----:B------:R-:W-:Y:S01]  /*21630*/  VIADD R4, R10, UR4 ;  /* 0x000000040a047c36 */ /* 0x000fe20008000000 */
[----:B------:R-:W-:Y:S01]  /*21640*/  ULDC UR4, c[0x0][0x248] ;  /* 0x0000920000047ab9 */ /* 0x000fe20000000800 */
[----:B------:R0:W-:Y:S01]  /*21650*/  @P4 STG.E.U8 desc[UR16][R8.64], R61 ;  /* 0x0000003d08004986 */ /* 0x0001e2000c101110 */
[----:B------:R-:W-:Y:S01]  /*21660*/  VIADD R14, R0, 0xf1 ;  /* 0x000000f1000e7836 */ /* 0x000fe20000000000 */
[----:B------:R-:W-:Y:S01]  /*21670*/  PRMT R17, R62, 0x7772, RZ ;  /* 0x000077723e117816 */ /* 0x000fe200000000ff */
[----:B------:R-:W-:Y:S01]  /*21680*/  ULDC UR5, c[0x0][0x22c] ;  /* 0x00008b0000057ab9 */ /* 0x000fe20000000800 */
[C---:B------:R-:W-:Y:S01]  /*21690*/  IADD3 R10, P4, R4.reuse, R64, RZ ;  /* 0x00000040040a7210 */ /* 0x040fe20007f9e0ff */
[----:B------:R-:W-:Y:S01]  /*216a0*/  VIADD R15, R4, UR4 ;  /* 0x00000004040f7c36 */ /* 0x000fe20008000000 */
[----:B------:R-:W-:-:S02]  /*216b0*/  ULDC UR4, c[0x0][0x22c] ;  /* 0x00008b0000047ab9 */ /* 0x000fc40000000800 */
[----:B-1----:R-:W-:Y:S02]  /*216c0*/  LEA.HI.X.SX32 R11, R4, R3, 0x1, P4 ;  /* 0x00000003040b7211 */ /* 0x002fe400020f0eff */
[----:B------:R1:W2:Y:S01]  /*216d0*/  LDS.128 R4, [R2] ;  /* 0x0000000002047984 */ /* 0x0002a20000000c00 */
[----:B------:R-:W-:-:S04]  /*216e0*/  IADD3 R12, P4, R15, R64, RZ ;  /* 0x000000400f0c7210 */ /* 0x000fc80007f9e0ff */
[C---:B------:R-:W-:Y:S02]  /*216f0*/  LEA.HI.X.SX32 R13, R15.reuse, R3, 0x1, P4 ;  /* 0x000000030f0d7211 */ /* 0x040fe400020f0eff */
[----:B------:R-:W-:Y:S01]  /*21700*/  ISETP.LT.AND P4, PT, R14, UR4, !P0 ;  /* 0x000000040e007c0c */ /* 0x000fe2000c781270 */
[----:B------:R-:W-:Y:S02]  /*21710*/  ULDC UR4, c[0x0][0x248] ;  /* 0x0000920000047ab9 */ /* 0x000fe40000000800 */
[----:B------:R-:W-:Y:S01]  /*21720*/  VIADD R15, R15, UR4 ;  /* 0x000000040f0f7c36 */ /* 0x000fe20008000000 */
[----:B------:R-:W-:Y:S01]  /*21730*/  PRMT R19, R62, 0x7773, RZ ;  /* 0x000077733e137816 */ /* 0x000fe200000000ff */
[----:B0-----:R-:W-:Y:S01]  /*21740*/  VIADD R9, R0, 0xf2 ;  /* 0x000000f200097836 */ /* 0x001fe20000000000 */
[----:B------:R0:W-:Y:S01]  /*21750*/  @P6 STG.E.U8 desc[UR16][R10.64], R17 ;  /* 0x000000110a006986 */ /* 0x0001e2000c101110 */
[----:B------:R-:W-:Y:S01]  /*21760*/  ULDC UR4, c[0x0][0x248] ;  /* 0x0000920000047ab9 */ /* 0x000fe20000000800 */
[----:B------:R-:W-:-:S02]  /*21770*/  IADD3 R8, P6, R15, R64, RZ ;  /* 0x000000400f087210 */ /* 0x000fc40007fde0ff */
[----:B------:R3:W-:Y:S01]  /*21780*/  @P3 STG.E.U8 desc[UR16][R12.64], R19 ;  /* 0x000000130c003986 */ /* 0x0007e2000c101110 */
[----:B------:R-:W-:Y:S01]  /*21790*/  ISETP.LT.AND P3, PT, R9, UR5, !P0 ;  /* 0x0000000509007c0c */ /* 0x000fe2000c761270 */
[C---:B-1----:R-:W-:Y:S01]  /*217a0*/  VIADD R2, R15.reuse, UR4 ;  /* 0x000000040f027c36 */ /* 0x042fe20008000000 */
[----:B------:R-:W-:Y:S01]  /*217b0*/  LEA.HI.X.SX32 R9, R15, R3, 0x1, P6 ;  /* 0x000000030f097211 */ /* 0x000fe200030f0eff */
[----:B------:R-:W-:Y:S01]  /*217c0*/  ULDC UR4, c[0x0][0x22c] ;  /* 0x00008b0000047ab9 */ /* 0x000fe20000000800 */
[----:B------:R-:W-:Y:S01]  /*217d0*/  ULDC UR5, c[0x0][0x22c] ;  /* 0x00008b0000057ab9 */ /* 0x000fe20000000800 */
[C---:B0-----:R-:W-:Y:S02]  /*217e0*/  PRMT R17, R63.reuse, 0x7773, RZ ;  /* 0x000077733f117816 */ /* 0x041fe400000000ff */
[----:B------:R-:W-:Y:S01]  /*217f0*/  PRMT R63, R63, 0x7772, RZ ;  /* 0x000077723f3f7816 */ /* 0x000fe200000000ff */
[----:B---3--:R-:W-:-:S04]  /*21800*/  VIADD R12, R0, 0xf3 ;  /* 0x000000f3000c7836 */ /* 0x008fc80000000000 */
[----:B------:R0:W-:Y:S01]  /*21810*/  @P2 STG.E.U8 desc[UR16][R8.64], R63 ;  /* 0x0000003f08002986 */ /* 0x0001e2000c101110 */
[----:B------:R-:W-:Y:S01]  /*21820*/  ISETP.LT.AND P2, PT, R12, UR4, !P0 ;  /* 0x000000040c007c0c */ /* 0x000fe2000c741270 */
[----:B------:R-:W-:Y:S01]  /*21830*/  ULDC UR4, c[0x0][0x248] ;  /* 0x0000920000047ab9 */ /* 0x000fe20000000800 */
[CC--:B------:R-:W-:Y:S01]  /*21840*/  IADD3 R10, P6, R2.reuse, R64.reuse, RZ ;  /* 0x00000040020a7210 */ /* 0x0c0fe20007fde0ff */
[C---:B------:R-:W-:Y:S01]  /*21850*/  VIADD R13, R2.reuse, UR4 ;  /* 0x00000004020d7c36 */ /* 0x040fe20008000000 */
[----:B------:R-:W-:Y:S02]  /*21860*/  ULDC UR4, c[0x0][0x248] ;  /* 0x0000920000047ab9 */ /* 0x000fe40000000800 */
[-C--:B------:R-:W-:Y:S01]  /*21870*/  LEA.HI.X.SX32 R11, R2, R3.reuse, 0x1, P6 ;  /* 0x00000003020b7211 */ /* 0x080fe200030f0eff */
[----:B------:R-:W-:Y:S01]  /*21880*/  VIADD R2, R0, 0xf4 ;  /* 0x000000f400027836 */ /* 0x000fe20000000000 */
[CC--:B------:R-:W-:Y:S01]  /*21890*/  IADD3 R12, P6, R13.reuse, R64.reuse, RZ ;  /* 0x000000400d0c7210 */ /* 0x0c0fe20007fde0ff */
[C---:B------:R-:W-:Y:S01]  /*218a0*/  VIADD R14, R13.reuse, UR4 ;  /* 0x000000040d0e7c36 */ /* 0x040fe20008000000 */
[----:B--2---:R-:W-:Y:S01]  /*218b0*/  PRMT R19, R4, 0x7770, RZ ;  /* 0x0000777004137816 */ /* 0x004fe200000000ff */
[----:B------:R1:W-:Y:S01]  /*218c0*/  @P1 STG.E.U8 desc[UR16][R10.64], R17 ;  /* 0x000000110a001986 */ /* 0x0003e2000c101110 */
[----:B------:R-:W-:Y:S01]  /*218d0*/  ISETP.LT.AND P1, PT, R2, UR5, !P0 ;  /* 0x0000000502007c0c */ /* 0x000fe2000c721270 */
[----:B------:R-:W-:Y:S01]  /*218e0*/  VIADD R2, R0, 0xf5 ;  /* 0x000000f500027836 */ /* 0x000fe20000000000 */
[----:B------:R-:W-:Y:S01]  /*218f0*/  LEA.HI.X.SX32 R13, R13, R3, 0x1, P6 ;  /* 0x000000030d0d7211 */ /* 0x000fe200030f0eff */
[----:B------:R-:W-:Y:S01]  /*21900*/  ULDC UR4, c[0x0][0x22c] ;  /* 0x00008b0000047ab9 */ /* 0x000fe20000000800 */
[----:B0-----:R-:W-:Y:S01]  /*21910*/  IADD3 R8, P6, R14, R64, RZ ;  /* 0x000000400e087210 */ /* 0x001fe20007fde0ff */
[----:B------:R-:W-:-:S02]  /*21920*/  ULDC UR5, c[0x0][0x22c] ;  /* 0x00008b0000057ab9 */ /* 0x000fc40000000800 */
[----:B------:R0:W-:Y:S01]  /*21930*/  @P5 STG.E.U8 desc[UR16][R12.64], R19 ;  /* 0x000000130c005986 */ /* 0x0001e2000c101110 */
[----:B------:R-:W-:Y:S01]  /*21940*/  ISETP.LT.AND P5, PT, R2, UR4, !P0 ;  /* 0x0000000402007c0c */ /* 0x000fe2000c7a1270 */
[----:B------:R-:W-:Y:S01]  /*21950*/  ULDC UR4, c[0x0][0x248] ;  /* 0x0000920000047ab9 */ /* 0x000fe20000000800 */
[CC--:B------:R-:W-:Y:S01]  /*21960*/  LEA.HI.X.SX32 R9, R14.reuse, R3.reuse, 0x1, P6 ;  /* 0x000000030e097211 */ /* 0x0c0fe200030f0eff */
[----:B------:R-:W-:Y:S01]  /*21970*/  VIADD R14, R14, UR4 ;  /* 0x000000040e0e7c36 */ /* 0x000fe20008000000 */
[----:B-1----:R-:W-:Y:S01]  /*21980*/  PRMT R17, R4, 0x7771, RZ ;  /* 0x0000777104117816 */ /* 0x002fe200000000ff */
[----:B------:R-:W-:Y:S01]  /*21990*/  VIADD R2, R0, 0xf6 ;  /* 0x000000f600027836 */ /* 0x000fe20000000000 */
[----:B------:R-:W-:Y:S02]  /*219a0*/  ULDC UR4, c[0x0][0x248] ;  /* 0x0000920000047ab9 */ /* 0x000fe40000000800 */
[CC--:B------:R-:W-:Y:S01]  /*219b0*/  IADD3 R10, P6, R14.reuse, R64.reuse, RZ ;  /* 0x000000400e0a7210 */ /* 0x0c0fe20007fde0ff */
[----:B------:R1:W-:Y:S01]  /*219c0*/  @P4 STG.E.U8 desc[UR16][R8.64], R17 ;  /* 0x0000001108004986 */ /* 0x0003e2000c101110 */
[----:B------:R-:W-:Y:S01]  /*219d0*/  VIADD R15, R14, UR4 ;  /* 0x000000040e0f7c36 */ /* 0x000fe20008000000 */
[----:B------:R-:W-:Y:S01]  /*219e0*/  ISETP.LT.AND P4, PT, R2, UR5, !P0 ;  /* 0x0000000502007c0c */ /* 0x000fe2000c781270 */
[----:B------:R-:W-:Y:S01]  /*219f0*/  VIADD R2, R0, 0xf7 ;  /* 0x000000f700027836 */ /* 0x000fe20000000000 */
[----:B------:R-:W-:Y:S01]  /*21a00*/  LEA.HI.X.SX32 R11, R14, R3, 0x1, P6 ;  /* 0x000000030e0b7211 */ /* 0x000fe200030f0eff */
[----:B------:R-:W-:Y:S01]  /*21a10*/  ULDC UR4, c[0x0][0x22c] ;  /* 0x00008b0000047ab9 */ /* 0x000fe20000000800 */
[----:B0-----:R-:W-:Y:S01]  /*21a20*/  PRMT R19, R5, 0x7770, RZ ;  /* 0x0000777005137816 */ /* 0x001fe200000000ff */
[----:B------:R-:W-:Y:S01]  /*21a30*/  ULDC UR5, c[0x0][0x22c] ;  /* 0x00008b0000057ab9 */ /* 0x000fe20000000800 */
[----:B------:R-:W-:-:S03]  /*21a40*/  IADD3 R12, P6, R15, R64, RZ ;  /* 0x000000400f0c7210 */ /* 0x000fc60007fde0ff */
        /* <DEDUP_REMOVED lines=10> */
[C---:B------:R-:W-:Y:S01]  /*21af0*/  VIADD R14, R15.reuse, UR4 ;  /* 0x000000040f0e7c36 */ /* 0x040fe20008000000 */
        /* <DEDUP_REMOVED lines=40> */
[----:B0-----:R-:W-:Y:S01]  /*21d80*/  IADD3 R12, P6, R14, R64, RZ ;  /* 0x000000400e0c7210 */ /* 0x001fe20007fde0ff */
[----:B------:R-:W-:Y:S01]  /*21d90*/  ULDC UR5, c[0x0][0x248] ;  /* 0x0000920000057ab9 */ /* 0x000fe20000000800 */
[----:B-1----:R-:W-:-:S02]  /*21da0*/  PRMT R9, R4, 0x7772, RZ ;  /* 0x0000777204097816 */ /* 0x002fc400000000ff */
[----:B------:R-:W-:-:S03]  /*21db0*/  LEA.HI.X.SX32 R13, R14, R3, 0x1, P6 ;  /* 0x000000030e0d7211 */ /* 0x000fc600030f0eff */
[----:B------:R0:W-:Y:S01]  /*21dc0*/  @P2 STG.E.U8 desc[UR16][R10.64], R9 ;  /* 0x000000090a002986 */ /* 0x0001e2000c101110 */
[----:B------:R-:W-:Y:S01]  /*21dd0*/  ISETP.LT.AND P2, PT, R2, UR4, !P0 ;  /* 0x0000000402007c0c */ /* 0x000fe2000c741270 */
[----:B------:R-:W-:Y:S02]  /*21de0*/  ULDC UR4, c[0x0][0x248] ;  /* 0x0000920000047ab9 */ /* 0x000fe40000000800 */
[----:B------:R-:W-:Y:S01]  /*21df0*/  VIADD R14, R14, UR4 ;  /* 0x000000040e0e7c36 */ /* 0x000fe20008000000 */
[----:B------:R-:W-:Y:S01]  /*21e00*/  ULDC UR4, c[0x0][0x248] ;  /* 0x0000920000047ab9 */ /* 0x000fe20000000800 */
[----:B------:R-:W-:Y:S02]  /*21e10*/  PRMT R15, R4, 0x7773, RZ ;  /* 0x00007773040f7816 */ /* 0x000fe400000000ff */
[----:B------:R-:W-:Y:S01]  /*21e20*/  VIADD R2, R14, UR4 ;  /* 0x000000040e027c36 */ /* 0x000fe20008000000 */
[----:B------:R-:W-:-:S03]  /*21e30*/  ULDC UR4, c[0x0][0x248] ;  /* 0x0000920000047ab9 */ /* 0x000fc60000000800 */
[----:B------:R-:W-:Y:S01]  /*21e40*/  VIADD R4, R2, UR5 ;  /* 0x0000000502047c36 */ /* 0x000fe20008000000 */
[----:B------:R1:W-:Y:S01]  /*21e50*/  @P1 STG.E.U8 desc[UR16][R12.64], R15 ;  /* 0x0000000f0c001986 */ /* 0x0003e2000c101110 */
[----:B------:R-:W-:Y:S01]  /*21e60*/  IADD3 R8, P1, R14, R64, RZ ;  /* 0x000000400e087210 */ /* 0x000fe20007f3e0ff */
[----:B------:R-:W-:-:S03]  /*21e70*/  ULDC UR5, c[0x0][0x248] ;  /* 0x0000920000057ab9 */ /* 0x000fc60000000800 */
[----:B0-----:R-:W-:Y:S02]  /*21e80*/  LEA.HI.X.SX32 R9, R14, R3, 0x1, P1 ;  /* 0x000000030e097211 */ /* 0x001fe400008f0eff */
[-C--:B------:R-:W-:Y:S01]  /*21e90*/  IADD3 R10, P1, R2, R64.reuse, RZ ;  /* 0x00000040020a7210 */ /* 0x080fe20007f3e0ff */
[C---:B-1----:R-:W-:Y:S01]  /*21ea0*/  VIADD R15, R4.reuse, UR6 ;  /* 0x00000006040f7c36 */ /* 0x042fe20008000000 */
[----:B------:R-:W-:-:S03]  /*21eb0*/  IADD3 R12, P6, R4, R64, RZ ;  /* 0x00000040040c7210 */ /* 0x000fc60007fde0ff */
[----:B------:R-:W-:Y:S01]  /*21ec0*/  VIADD R17, R15, UR4 ;  /* 0x000000040f117c36 */ /* 0x000fe20008000000 */
[-C--:B------:R-:W-:Y:S01]  /*21ed0*/  LEA.HI.X.SX32 R11, R2, R3.reuse, 0x1, P1 ;  /* 0x00000003020b7211 */ /* 0x080fe200008f0eff */
[----:B------:R-:W-:Y:S01]  /*21ee0*/  VIADD R18, R0, 0xfe ;  /* 0x000000fe00127836 */ /* 0x000fe20000000000 */
[-C--:B------:R-:W-:Y:S01]  /*21ef0*/  LEA.HI.X.SX32 R13, R4, R3.reuse, 0x1, P6 ;  /* 0x00000003040d7211 */ /* 0x080fe200030f0eff */
[----:B------:R-:W-:Y:S01]  /*21f00*/  VIADD R0, R0, 0xff ;  /* 0x000000ff00007836 */ /* 0x000fe20000000000 */
[CC--:B------:R-:W-:Y:S01]  /*21f10*/  IADD3 R16, P1, R17.reuse, R64.reuse, RZ ;  /* 0x0000004011107210 */ /* 0x0c0fe20007f3e0ff */
[----:B------:R-:W-:Y:S01]  /*21f20*/  VIADD R2, R17, UR5 ;  /* 0x0000000511027c36 */ /* 0x000fe20008000000 */
[----:B------:R-:W-:Y:S01]  /*21f30*/  IADD3 R14, P6, R15, R64, RZ ;  /* 0x000000400f0e7210 */ /* 0x000fe20007fde0ff */
[----:B------:R-:W-:Y:S01]  /*21f40*/  ULDC UR4, c[0x0][0x22c] ;  /* 0x00008b0000047ab9 */ /* 0x000fe20000000800 */
[----:B------:R-:W-:Y:S02]  /*21f50*/  LEA.HI.X.SX32 R17, R17, R3, 0x1, P1 ;  /* 0x0000000311117211 */ /* 0x000fe400008f0eff */
[----:B------:R-:W-:-:S02]  /*21f60*/  ISETP.LT.AND P1, PT, R18, UR7, !P0 ;  /* 0x0000000712007c0c */ /* 0x000fc4000c721270 */
[-C--:B------:R-:W-:Y:S02]  /*21f70*/  LEA.HI.X.SX32 R15, R15, R3.reuse, 0x1, P6 ;  /* 0x000000030f0f7211 */ /* 0x080fe400030f0eff */
[----:B------:R-:W-:Y:S02]  /*21f80*/  ISETP.LT.AND P0, PT, R0, UR4, !P0 ;  /* 0x0000000400007c0c */ /* 0x000fe4000c701270 */
[C---:B------:R-:W-:Y:S02]  /*21f90*/  IADD3 R64, P6, R2.reuse, R64, RZ ;  /* 0x0000004002407210 */ /* 0x040fe40007fde0ff */
[C---:B------:R-:W-:Y:S02]  /*21fa0*/  PRMT R23, R5.reuse, 0x7772, RZ ;  /* 0x0000777205177816 */ /* 0x040fe400000000ff */
[----:B------:R-:W-:Y:S02]  /*21fb0*/  PRMT R21, R5, 0x7773, RZ ;  /* 0x0000777305157816 */ /* 0x000fe400000000ff */
[----:B------:R-:W-:-:S02]  /*21fc0*/  LEA.HI.X.SX32 R65, R2, R3, 0x1, P6 ;  /* 0x0000000302417211 */ /* 0x000fc400030f0eff */
[C---:B------:R-:W-:Y:S02]  /*21fd0*/  PRMT R19, R6.reuse, 0x7772, RZ ;  /* 0x0000777206137816 */ /* 0x040fe400000000ff */
[----:B------:R-:W-:Y:S02]  /*21fe0*/  PRMT R5, R6, 0x7773, RZ ;  /* 0x0000777306057816 */ /* 0x000fe400000000ff */
[C---:B------:R-:W-:Y:S01]  /*21ff0*/  PRMT R3, R7.reuse, 0x7773, RZ ;  /* 0x0000777307037816 */ /* 0x040fe200000000ff */
[----:B------:R0:W-:Y:S01]  /*22000*/  @P5 STG.E.U8 desc[UR16][R8.64], R23 ;  /* 0x0000001708005986 */ /* 0x0001e2000c101110 */
[----:B------:R-:W-:-:S03]  /*22010*/  PRMT R7, R7, 0x7772, RZ ;  /* 0x0000777207077816 */ /* 0x000fc600000000ff */
[----:B------:R0:W-:Y:S04]  /*22020*/  @P4 STG.E.U8 desc[UR16][R10.64], R21 ;  /* 0x000000150a004986 */ /* 0x0001e8000c101110 */
[----:B------:R0:W-:Y:S04]  /*22030*/  @P3 STG.E.U8 desc[UR16][R12.64], R19 ;  /* 0x000000130c003986 */ /* 0x0001e8000c101110 */
[----:B------:R0:W-:Y:S04]  /*22040*/  @P2 STG.E.U8 desc[UR16][R14.64], R5 ;  /* 0x000000050e002986 */ /* 0x0001e8000c101110 */
[----:B------:R0:W-:Y:S01]  /*22050*/  @P1 STG.E.U8 desc[UR16][R16.64], R7 ;  /* 0x0000000710001986 */ /* 0x0001e2000c101110 */
[----:B------:R-:W-:Y:S05]  /*22060*/  @!P0 EXIT ;  /* 0x000000000000894d */ /* 0x000fea0003800000 */
[----:B------:R-:W-:Y:S01]  /*22070*/  STG.E.U8 desc[UR16][R64.64], R3 ;  /* 0x0000000340007986 */ /* 0x000fe2000c101110 */
[----:B------:R-:W-:Y:S05]  /*22080*/  EXIT ;  /* 0x000000000000794d */ /* 0x000fea0003800000 */
.L_x_3:
[----:B------:R-:W-:-:S00]  /*22090*/  BRA `(.L_x_3) ;  /* 0xfffffffc00fc7947 */ /* 0x000fc0000383ffff */
[----:B------:R-:W-:-:S00]  /*220a0*/  NOP ;  /* 0x0000000000007918 */ /* 0x000fc00000000000 */
        /* <DEDUP_REMOVED lines=13> */
.L_x_4:


//--------------------- .nv.shared.matmul_kernel  --------------------------
	.section	.nv.shared.matmul_kernel,"aw",@nobits
	.sectionflags	@""
	.align	16
	.zero		1024


//--------------------- .nv.shared.reserved.0     --------------------------
	.section	.nv.shared.reserved.0,"aw",@nobits
	.weak		__nv_reservedSMEM_offset_0_alias
	.size		__nv_reservedSMEM_offset_0_alias, 0, 0
	.other		__nv_reservedSMEM_offset_0_alias,@"STO_CUDA_RESERVED_SHARED STV_DEFAULT"
__nv_reservedSMEM_offset_0_alias:
	.zero		0


//--------------------- .nv.constant0.matmul_kernel --------------------------
	.section	.nv.constant0.matmul_kernel,"a",@progbits
	.sectionflags	@""
	.align	4
.nv.constant0.matmul_kernel:
	.zero		608


//--------------------- SYMBOLS --------------------------

	.type		.nv.reservedSmem.offset0,@object
	.size		.nv.reservedSmem.offset0,0x4
